//
// Generated by NVIDIA NVVM Compiler
//
// Compiler Build ID: CL-36424714
// Cuda compilation tools, release 13.0, V13.0.88
// Based on NVVM 20.0.0
//

.version 9.0
.target sm_100
.address_size 64

	// .globl	_Z14d_expand_level8GPU_Data
// _ZZ14d_expand_level8GPU_DataE2wd has been demoted
// _ZZ16transfer_buffers8GPU_DataE11tasks_write has been demoted
// _ZZ16transfer_buffers8GPU_DataE18tasks_offset_write has been demoted
// _ZZ16transfer_buffers8GPU_DataE13cliques_write has been demoted
// _ZZ16transfer_buffers8GPU_DataE20cliques_offset_write has been demoted
// _ZZ16transfer_buffers8GPU_DataE5twarp has been demoted
// _ZZ16transfer_buffers8GPU_DataE12toffsetwrite has been demoted
// _ZZ16transfer_buffers8GPU_DataE6twrite has been demoted
// _ZZ16transfer_buffers8GPU_DataE9tasks_end has been demoted

.visible .entry _Z14d_expand_level8GPU_Data(
	.param .align 8 .b8 _Z14d_expand_level8GPU_Data_param_0[400]
)
{
	.reg .pred 	%p<1907>;
	.reg .b16 	%rs<93>;
	.reg .b32 	%r<5792>;
	.reg .b64 	%rd<2044>;
	.reg .b64 	%fd<57>;
	// demoted variable
	.shared .align 8 .b8 _ZZ14d_expand_level8GPU_DataE2wd[48192];
	mov.b64 	%rd296, _Z14d_expand_level8GPU_Data_param_0;
	mov.u64 	%rd1, %rd296;
	ld.param.u64 	%rd297, [_Z14d_expand_level8GPU_Data_param_0+392];
	ld.param.u64 	%rd2, [_Z14d_expand_level8GPU_Data_param_0+336];
	ld.param.u64 	%rd298, [_Z14d_expand_level8GPU_Data_param_0+328];
	ld.param.u64 	%rd299, [_Z14d_expand_level8GPU_Data_param_0+320];
	ld.param.u64 	%rd300, [_Z14d_expand_level8GPU_Data_param_0+312];
	ld.param.u64 	%rd3, [_Z14d_expand_level8GPU_Data_param_0+296];
	ld.param.u64 	%rd4, [_Z14d_expand_level8GPU_Data_param_0+288];
	ld.param.u64 	%rd301, [_Z14d_expand_level8GPU_Data_param_0+280];
	ld.param.u64 	%rd302, [_Z14d_expand_level8GPU_Data_param_0+272];
	ld.param.u64 	%rd303, [_Z14d_expand_level8GPU_Data_param_0+264];
	ld.param.u64 	%rd304, [_Z14d_expand_level8GPU_Data_param_0+256];
	ld.param.u64 	%rd5, [_Z14d_expand_level8GPU_Data_param_0+232];
	ld.param.u64 	%rd6, [_Z14d_expand_level8GPU_Data_param_0+224];
	ld.param.u64 	%rd7, [_Z14d_expand_level8GPU_Data_param_0+216];
	ld.param.u64 	%rd8, [_Z14d_expand_level8GPU_Data_param_0+208];
	ld.param.u64 	%rd9, [_Z14d_expand_level8GPU_Data_param_0+200];
	ld.param.u64 	%rd305, [_Z14d_expand_level8GPU_Data_param_0+192];
	ld.param.u64 	%rd306, [_Z14d_expand_level8GPU_Data_param_0+184];
	ld.param.u64 	%rd307, [_Z14d_expand_level8GPU_Data_param_0+176];
	ld.param.u64 	%rd10, [_Z14d_expand_level8GPU_Data_param_0+168];
	ld.param.u64 	%rd308, [_Z14d_expand_level8GPU_Data_param_0+160];
	ld.param.u64 	%rd309, [_Z14d_expand_level8GPU_Data_param_0+152];
	ld.param.u64 	%rd310, [_Z14d_expand_level8GPU_Data_param_0+144];
	ld.param.u64 	%rd311, [_Z14d_expand_level8GPU_Data_param_0+136];
	ld.param.u64 	%rd11, [_Z14d_expand_level8GPU_Data_param_0+128];
	ld.param.u64 	%rd312, [_Z14d_expand_level8GPU_Data_param_0+120];
	ld.param.u64 	%rd313, [_Z14d_expand_level8GPU_Data_param_0+112];
	ld.param.u64 	%rd12, [_Z14d_expand_level8GPU_Data_param_0+104];
	ld.param.u64 	%rd314, [_Z14d_expand_level8GPU_Data_param_0+96];
	ld.param.u64 	%rd315, [_Z14d_expand_level8GPU_Data_param_0+88];
	ld.param.u64 	%rd316, [_Z14d_expand_level8GPU_Data_param_0+80];
	ld.param.u64 	%rd13, [_Z14d_expand_level8GPU_Data_param_0+64];
	ld.param.u64 	%rd14, [_Z14d_expand_level8GPU_Data_param_0+56];
	ld.param.u64 	%rd317, [_Z14d_expand_level8GPU_Data_param_0];
	cvta.to.global.u64 	%rd318, %rd317;
	cvta.to.global.u64 	%rd15, %rd316;
	cvta.to.global.u64 	%rd16, %rd315;
	cvta.to.global.u64 	%rd17, %rd314;
	cvta.to.global.u64 	%rd18, %rd313;
	cvta.to.global.u64 	%rd19, %rd312;
	cvta.to.global.u64 	%rd20, %rd11;
	cvta.to.global.u64 	%rd21, %rd311;
	cvta.to.global.u64 	%rd22, %rd310;
	cvta.to.global.u64 	%rd23, %rd309;
	cvta.to.global.u64 	%rd24, %rd308;
	cvta.to.global.u64 	%rd25, %rd307;
	cvta.to.global.u64 	%rd26, %rd306;
	cvta.to.global.u64 	%rd27, %rd305;
	cvta.to.global.u64 	%rd28, %rd304;
	cvta.to.global.u64 	%rd29, %rd303;
	cvta.to.global.u64 	%rd30, %rd302;
	cvta.to.global.u64 	%rd31, %rd301;
	cvta.to.global.u64 	%rd32, %rd300;
	cvta.to.global.u64 	%rd33, %rd299;
	cvta.to.global.u64 	%rd34, %rd298;
	cvta.to.global.u64 	%rd35, %rd297;
	ld.global.u64 	%rd319, [%rd318];
	and.b64  	%rd320, %rd319, 1;
	setp.eq.b64 	%p22, %rd320, 1;
	@%p22 bra 	$L__BB0_2;
	ld.param.u64 	%rd2031, [%rd1+8];
	ld.param.u64 	%rd2030, [%rd1+16];
	ld.param.u64 	%rd2029, [%rd1+24];
	bra.uni 	$L__BB0_3;
$L__BB0_2:
	ld.param.u64 	%rd2031, [%rd1+32];
	ld.param.u64 	%rd2030, [%rd1+40];
	ld.param.u64 	%rd2029, [%rd1+48];
$L__BB0_3:
	cvta.to.global.u64 	%rd45, %rd2031;
	cvta.to.global.u64 	%rd46, %rd2030;
	cvta.to.global.u64 	%rd47, %rd2029;
	cvta.to.global.u64 	%rd321, %rd9;
	ld.global.u32 	%r2315, [%rd321];
	setp.ne.s32 	%p23, %r2315, 0;
	@%p23 bra 	$L__BB0_1123;
	mov.u32 	%r3619, %ctaid.x;
	mov.u32 	%r3620, %ntid.x;
	mov.u32 	%r1, %tid.x;
	mad.lo.s32 	%r2, %r3619, %r3620, %r1;
	and.b32  	%r3, %r2, 31;
	setp.ne.s32 	%p958, %r3, 0;
	mov.b32 	%r4930, 0;
	@%p958 bra 	$L__BB0_6;
	atom.global.add.u32 	%r4930, [%rd35], 1;
$L__BB0_6:
	shfl.sync.idx.b32	%r5361|%p959, %r4930, 0, 31, -1;
	cvt.s64.s32 	%rd2032, %r5361;
	ld.global.u64 	%rd1162, [%rd45];
	setp.le.u64 	%p960, %rd1162, %rd2032;
	@%p960 bra 	$L__BB0_2236;
	shr.u32 	%r3621, %r1, 5;
	shl.b32 	%r3622, %r3621, 3;
	mov.u32 	%r3623, _ZZ14d_expand_level8GPU_DataE2wd;
	add.s32 	%r7, %r3623, %r3622;
	shl.b32 	%r3624, %r3621, 2;
	add.s32 	%r3625, %r3623, %r3624;
	add.s32 	%r8, %r3625, 512;
	mad.lo.s32 	%r9, %r3621, -7, %r7;
	shr.u32 	%r3626, %r2, 5;
	mul.lo.s32 	%r3627, %r3626, 10000;
	cvt.u64.u32 	%rd49, %r3627;
	mul.lo.s32 	%r3628, %r3626, 1000;
	cvt.u64.u32 	%rd50, %r3628;
	cvt.u64.u32 	%rd51, %r3626;
	mul.lo.s32 	%r10, %r3626, 32000;
	mul.lo.s32 	%r3629, %r3621, 70;
	cvt.u64.u32 	%rd1163, %r3623;
	cvta.shared.u64 	%rd1164, %rd1163;
	mul.wide.u32 	%rd1165, %r3629, 20;
	add.s64 	%rd1166, %rd1164, %rd1165;
	add.s64 	%rd52, %rd1166, 1408;
	mad.lo.s32 	%r11, %r3, 1000, %r10;
	shl.b32 	%r12, %r3, 1;
	add.s32 	%r13, %r3, 1;
$L__BB0_8:
	setp.ne.s32 	%p961, %r3, 0;
	@%p961 bra 	$L__BB0_10;
	shl.b64 	%rd1167, %rd2032, 3;
	add.s64 	%rd1168, %rd46, %rd1167;
	ld.global.u64 	%rd1169, [%rd1168];
	st.shared.u64 	[%r7], %rd1169;
	mul.wide.s32 	%rd1170, %r5361, 8;
	add.s64 	%rd1171, %rd46, %rd1170;
	ld.global.u64 	%rd1172, [%rd1171+8];
	st.shared.u64 	[%r7+256], %rd1172;
	sub.s64 	%rd1173, %rd1172, %rd1169;
	st.shared.u32 	[%r8], %rd1173;
$L__BB0_10:
	bar.warp.sync 	-1;
	ld.shared.u64 	%rd1174, [%r7];
	cvt.u64.u32 	%rd1175, %r3;
	add.s64 	%rd2033, %rd1174, %rd1175;
	ld.shared.u64 	%rd55, [%r7+256];
	setp.ge.u64 	%p962, %rd2033, %rd55;
	mov.b32 	%r4933, 0;
	@%p962 bra 	$L__BB0_14;
	mov.b32 	%r4933, 0;
$L__BB0_12:
	mad.lo.s64 	%rd1176, %rd2033, 20, %rd47;
	ld.global.u32 	%r3632, [%rd1176+4];
	setp.ne.s32 	%p963, %r3632, 1;
	@%p963 bra 	$L__BB0_14;
	add.s32 	%r4933, %r4933, 1;
	add.s64 	%rd2033, %rd2033, 32;
	setp.lt.u64 	%p964, %rd2033, %rd55;
	@%p964 bra 	$L__BB0_12;
$L__BB0_14:
	shfl.sync.bfly.b32	%r3633|%p966, %r4933, 1, 31, -1;
	add.s32 	%r3634, %r3633, %r4933;
	shfl.sync.bfly.b32	%r3635|%p967, %r3634, 2, 31, -1;
	add.s32 	%r3636, %r3635, %r3634;
	shfl.sync.bfly.b32	%r3637|%p968, %r3636, 4, 31, -1;
	add.s32 	%r3638, %r3637, %r3636;
	shfl.sync.bfly.b32	%r3639|%p969, %r3638, 8, 31, -1;
	add.s32 	%r3640, %r3639, %r3638;
	shfl.sync.bfly.b32	%r3641|%p970, %r3640, 16, 31, -1;
	add.s32 	%r18, %r3641, %r3640;
	@%p961 bra 	$L__BB0_16;
	st.shared.u32 	[%r8+128], %r18;
	ld.shared.u32 	%r3642, [%r8];
	sub.s32 	%r3643, %r3642, %r18;
	st.shared.u32 	[%r8+256], %r3643;
	st.shared.u32 	[%r8+384], %r3643;
$L__BB0_16:
	setp.ne.s32 	%p971, %r3, 0;
	bar.warp.sync 	-1;
	@%p971 bra 	$L__BB0_18;
	mov.b16 	%rs48, 1;
	st.shared.u8 	[%r9+47904], %rs48;
$L__BB0_18:
	bar.warp.sync 	-1;
	ld.shared.u32 	%r19, [%r8+128];
	setp.ge.s32 	%p972, %r3, %r19;
	@%p972 bra 	$L__BB0_24;
	ld.shared.u8 	%rs49, [%r9+47904];
	setp.eq.s16 	%p973, %rs49, 0;
	@%p973 bra 	$L__BB0_24;
	ld.shared.u64 	%rd58, [%r7];
	ld.shared.u32 	%r3644, [%r8];
	mul.wide.s32 	%rd1177, %r3644, 4;
	add.s64 	%rd1178, %rd26, %rd1177;
	ld.global.u32 	%r20, [%rd1178];
	mov.u32 	%r4934, %r3;
	bra.uni 	$L__BB0_22;
$L__BB0_21:
	add.s32 	%r4934, %r4934, 32;
	setp.ge.s32 	%p975, %r4934, %r19;
	@%p975 bra 	$L__BB0_24;
$L__BB0_22:
	cvt.u64.u32 	%rd1179, %r4934;
	add.s64 	%rd1180, %rd58, %rd1179;
	mad.lo.s64 	%rd1181, %rd1180, 20, %rd47;
	ld.global.u32 	%r3645, [%rd1181+8];
	ld.global.u32 	%r3646, [%rd1181+12];
	add.s32 	%r3647, %r3646, %r3645;
	setp.ge.s32 	%p974, %r3647, %r20;
	@%p974 bra 	$L__BB0_21;
	mov.b16 	%rs50, 0;
	st.shared.u8 	[%r9+47904], %rs50;
$L__BB0_24:
	bar.warp.sync 	-1;
	ld.shared.u8 	%rs51, [%r9+47904];
	setp.eq.s16 	%p976, %rs51, 0;
	@%p976 bra 	$L__BB0_51;
	ld.shared.u32 	%r23, [%r8+128];
	add.s32 	%r4935, %r23, %r3;
	ld.shared.u32 	%r25, [%r8];
	setp.ge.s32 	%p977, %r4935, %r25;
	@%p977 bra 	$L__BB0_37;
	ld.shared.u64 	%rd59, [%r7];
$L__BB0_27:
	cvt.s64.s32 	%rd61, %r4935;
	add.s64 	%rd1182, %rd59, %rd61;
	mad.lo.s64 	%rd1183, %rd1182, 20, %rd47;
	ld.global.u32 	%r28, [%rd1183];
	setp.ge.s32 	%p978, %r23, %r25;
	@%p978 bra 	$L__BB0_36;
	mov.u32 	%r4936, %r23;
$L__BB0_29:
	cvt.u32.u64 	%r3648, %rd61;
	setp.eq.s32 	%p979, %r4936, %r3648;
	@%p979 bra 	$L__BB0_35;
	cvt.s64.s32 	%rd1184, %r4936;
	add.s64 	%rd1185, %rd59, %rd1184;
	mad.lo.s64 	%rd1186, %rd1185, 20, %rd47;
	ld.global.u32 	%r3649, [%rd1186];
	mul.wide.s32 	%rd1187, %r3649, 8;
	add.s64 	%rd1188, %rd31, %rd1187;
	ld.global.u64 	%rd63, [%rd1188];
	ld.global.u64 	%rd1189, [%rd1188+8];
	cvt.u32.u64 	%r3650, %rd63;
	cvt.u32.u64 	%r3651, %rd1189;
	sub.s32 	%r32, %r3651, %r3650;
	setp.lt.s32 	%p980, %r32, 1;
	@%p980 bra 	$L__BB0_35;
	add.s32 	%r4937, %r32, -1;
	mov.b32 	%r4938, 0;
$L__BB0_32:
	add.s32 	%r3653, %r4937, %r4938;
	shr.u32 	%r36, %r3653, 1;
	cvt.u64.u32 	%rd1190, %r36;
	add.s64 	%rd1191, %rd63, %rd1190;
	shl.b64 	%rd1192, %rd1191, 2;
	add.s64 	%rd1193, %rd30, %rd1192;
	ld.global.u32 	%r37, [%rd1193];
	setp.eq.s32 	%p981, %r37, %r28;
	@%p981 bra 	$L__BB0_34;
	setp.gt.s32 	%p982, %r37, %r28;
	add.s32 	%r3654, %r36, -1;
	add.s32 	%r3655, %r36, 1;
	selp.b32 	%r4938, %r4938, %r3655, %p982;
	selp.b32 	%r4937, %r3654, %r4937, %p982;
	setp.gt.s32 	%p983, %r4938, %r4937;
	@%p983 bra 	$L__BB0_35;
	bra.uni 	$L__BB0_32;
$L__BB0_34:
	add.s64 	%rd1194, %rd59, %rd61;
	mad.lo.s64 	%rd1195, %rd1194, 20, %rd47;
	ld.global.u32 	%r3656, [%rd1195+16];
	add.s32 	%r3657, %r3656, 1;
	st.global.u32 	[%rd1195+16], %r3657;
$L__BB0_35:
	add.s32 	%r4936, %r4936, 1;
	setp.lt.s32 	%p984, %r4936, %r25;
	@%p984 bra 	$L__BB0_29;
$L__BB0_36:
	cvt.u32.u64 	%r3658, %rd61;
	add.s32 	%r4935, %r3658, 32;
	setp.lt.s32 	%p985, %r4935, %r25;
	@%p985 bra 	$L__BB0_27;
$L__BB0_37:
	bar.warp.sync 	-1;
	ld.shared.u32 	%r3659, [%r8+128];
	add.s32 	%r4939, %r3659, %r3;
	ld.shared.u32 	%r46, [%r8];
	setp.ge.s32 	%p986, %r4939, %r46;
	@%p986 bra 	$L__BB0_44;
	ld.shared.u8 	%rs52, [%r9+47904];
	setp.eq.s16 	%p987, %rs52, 0;
	@%p987 bra 	$L__BB0_44;
	ld.shared.u64 	%rd66, [%r7];
	ld.shared.u32 	%r3660, [%r8+256];
	add.s32 	%r47, %r3660, -1;
	mul.wide.s32 	%rd1196, %r46, 4;
	add.s64 	%rd67, %rd26, %rd1196;
	bra.uni 	$L__BB0_41;
$L__BB0_40:
	add.s32 	%r4939, %r4939, 32;
	setp.ge.s32 	%p990, %r4939, %r46;
	@%p990 bra 	$L__BB0_44;
$L__BB0_41:
	cvt.s64.s32 	%rd1197, %r4939;
	add.s64 	%rd1198, %rd66, %rd1197;
	mad.lo.s64 	%rd1199, %rd1198, 20, %rd47;
	add.s64 	%rd68, %rd1199, 16;
	ld.global.u32 	%r3661, [%rd1199+16];
	setp.lt.s32 	%p988, %r3661, %r47;
	@%p988 bra 	$L__BB0_43;
	ld.global.u32 	%r3662, [%rd68+-8];
	ld.global.u32 	%r3663, [%rd68+-4];
	add.s32 	%r3664, %r3663, %r3662;
	ld.global.u32 	%r3665, [%rd67];
	setp.ge.s32 	%p989, %r3664, %r3665;
	@%p989 bra 	$L__BB0_40;
$L__BB0_43:
	mov.b16 	%rs53, 0;
	st.shared.u8 	[%r9+47904], %rs53;
$L__BB0_44:
	bar.warp.sync 	-1;
	ld.shared.u8 	%rs54, [%r9+47904];
	setp.eq.s16 	%p991, %rs54, 0;
	@%p991 bra 	$L__BB0_51;
	shl.b64 	%rd1200, %rd51, 3;
	add.s64 	%rd69, %rd32, %rd1200;
	ld.global.u64 	%rd1201, [%rd69];
	add.s64 	%rd1202, %rd1201, %rd50;
	shl.b64 	%rd1203, %rd1202, 3;
	add.s64 	%rd1204, %rd33, %rd1203;
	ld.global.u64 	%rd70, [%rd1204];
	ld.shared.u32 	%r3666, [%r8];
	cvt.s64.s32 	%rd71, %r3666;
	setp.ge.s32 	%p992, %r3, %r3666;
	@%p992 bra 	$L__BB0_48;
	ld.shared.u64 	%rd72, [%r7];
	add.s64 	%rd73, %rd70, %rd49;
	mov.u32 	%r4940, %r3;
$L__BB0_47:
	cvt.u32.u64 	%r3667, %rd71;
	cvt.u64.u32 	%rd1205, %r4940;
	add.s64 	%rd1206, %rd72, %rd1205;
	mad.lo.s64 	%rd1207, %rd1206, 20, %rd47;
	ld.global.u32 	%r3668, [%rd1207];
	add.s64 	%rd1208, %rd73, %rd1205;
	shl.b64 	%rd1209, %rd1208, 2;
	add.s64 	%rd1210, %rd34, %rd1209;
	st.global.u32 	[%rd1210], %r3668;
	add.s32 	%r4940, %r4940, 32;
	setp.lt.s32 	%p993, %r4940, %r3667;
	@%p993 bra 	$L__BB0_47;
$L__BB0_48:
	@%p971 bra 	$L__BB0_50;
	ld.global.u64 	%rd1211, [%rd69];
	add.s64 	%rd1212, %rd1211, 1;
	st.global.u64 	[%rd69], %rd1212;
	add.s64 	%rd1213, %rd70, %rd71;
	add.s64 	%rd1214, %rd1211, %rd50;
	shl.b64 	%rd1215, %rd1214, 3;
	add.s64 	%rd1216, %rd33, %rd1215;
	st.global.u64 	[%rd1216+8], %rd1213;
	atom.global.add.u32 	%r5361, [%rd35], 1;
$L__BB0_50:
	shfl.sync.idx.b32	%r5361|%p1, %r5361, 0, 31, -1;
	bra.uni 	$L__BB0_1122;
$L__BB0_51:
	ld.shared.u32 	%r3669, [%r8+384];
	setp.lt.s32 	%p995, %r3669, 1;
	@%p995 bra 	$L__BB0_1119;
	mov.b32 	%r4942, 0;
$L__BB0_53:
	setp.eq.s32 	%p996, %r4942, 0;
	@%p996 bra 	$L__BB0_71;
	ld.shared.u32 	%r56, [%r8+128];
	ld.global.u32 	%r57, [%rd27];
	setp.ge.s32 	%p997, %r56, %r57;
	@%p997 bra 	$L__BB0_56;
	mul.wide.s32 	%rd1219, %r57, 4;
	add.s64 	%rd1220, %rd26, %rd1219;
	ld.global.u32 	%r4943, [%rd1220];
	bra.uni 	$L__BB0_57;
$L__BB0_56:
	mul.wide.s32 	%rd1217, %r56, 4;
	add.s64 	%rd1218, %rd26, %rd1217;
	ld.global.u32 	%r4943, [%rd1218];
$L__BB0_57:
	setp.ne.s32 	%p998, %r3, 0;
	@%p998 bra 	$L__BB0_59;
	ld.shared.u32 	%r3671, [%r8+256];
	add.s32 	%r3672, %r3671, -1;
	st.shared.u32 	[%r8+256], %r3672;
	ld.shared.u32 	%r3673, [%r8];
	add.s32 	%r3674, %r3673, -1;
	st.shared.u32 	[%r8], %r3674;
	mov.b16 	%rs55, 0;
	st.shared.u8 	[%r9+47904], %rs55;
$L__BB0_59:
	bar.warp.sync 	-1;
	ld.shared.u64 	%rd74, [%r7];
	ld.shared.u32 	%r61, [%r8];
	setp.ge.s32 	%p999, %r3, %r61;
	@%p999 bra 	$L__BB0_70;
	cvt.s64.s32 	%rd1221, %r61;
	add.s64 	%rd1222, %rd74, %rd1221;
	mad.lo.s64 	%rd1223, %rd1222, 20, %rd47;
	ld.global.u32 	%r3675, [%rd1223];
	mul.wide.s32 	%rd1224, %r3675, 8;
	add.s64 	%rd75, %rd29, %rd1224;
	ld.shared.u8 	%rs1, [%r9+47904];
	mov.u32 	%r4944, %r3;
$L__BB0_61:
	setp.ne.s16 	%p1000, %rs1, 0;
	@%p1000 bra 	$L__BB0_70;
	cvt.u64.u32 	%rd1225, %r4944;
	add.s64 	%rd1226, %rd74, %rd1225;
	mad.lo.s64 	%rd77, %rd1226, 20, %rd47;
	ld.global.s32 	%rd78, [%rd77];
	ld.global.u64 	%rd79, [%rd75];
	ld.global.u64 	%rd1227, [%rd75+8];
	cvt.u32.u64 	%r3676, %rd79;
	cvt.u32.u64 	%r3677, %rd1227;
	sub.s32 	%r63, %r3677, %r3676;
	setp.lt.s32 	%p1001, %r63, 1;
	@%p1001 bra 	$L__BB0_66;
	add.s32 	%r4945, %r63, -1;
	mov.b32 	%r4946, 0;
$L__BB0_64:
	cvt.u32.u64 	%r3679, %rd78;
	add.s32 	%r3680, %r4945, %r4946;
	shr.u32 	%r67, %r3680, 1;
	cvt.u64.u32 	%rd1228, %r67;
	add.s64 	%rd1229, %rd79, %rd1228;
	shl.b64 	%rd1230, %rd1229, 2;
	add.s64 	%rd1231, %rd28, %rd1230;
	ld.global.u32 	%r68, [%rd1231];
	setp.eq.s32 	%p1002, %r68, %r3679;
	@%p1002 bra 	$L__BB0_67;
	cvt.u32.u64 	%r3681, %rd78;
	setp.gt.s32 	%p1003, %r68, %r3681;
	add.s32 	%r3682, %r67, -1;
	add.s32 	%r3683, %r67, 1;
	selp.b32 	%r4946, %r4946, %r3683, %p1003;
	selp.b32 	%r4945, %r3682, %r4945, %p1003;
	setp.gt.s32 	%p1004, %r4946, %r4945;
	@%p1004 bra 	$L__BB0_66;
	bra.uni 	$L__BB0_64;
$L__BB0_66:
	add.s32 	%r4944, %r4944, 32;
	setp.lt.s32 	%p1007, %r4944, %r61;
	@%p1007 bra 	$L__BB0_61;
	bra.uni 	$L__BB0_70;
$L__BB0_67:
	cvt.u32.u64 	%r3684, %rd78;
	ld.global.u32 	%r3685, [%rd77+12];
	add.s32 	%r3686, %r3685, -1;
	st.global.u32 	[%rd77+12], %r3686;
	ld.shared.u32 	%r3687, [%r8+128];
	setp.ge.s32 	%p1005, %r3684, %r3687;
	@%p1005 bra 	$L__BB0_66;
	add.s64 	%rd1232, %rd74, %rd78;
	mad.lo.s64 	%rd1233, %rd1232, 20, %rd47;
	ld.global.u32 	%r3688, [%rd1233+8];
	ld.global.u32 	%r3689, [%rd1233+12];
	add.s32 	%r3690, %r3689, %r3688;
	setp.ge.s32 	%p1006, %r3690, %r4943;
	@%p1006 bra 	$L__BB0_66;
	mov.b16 	%rs57, 1;
	st.shared.u8 	[%r9+47904], %rs57;
$L__BB0_70:
	bar.warp.sync 	-1;
	ld.shared.u8 	%rs58, [%r9+47904];
	setp.ne.s16 	%p1008, %rs58, 0;
	@%p1008 bra 	$L__BB0_1119;
$L__BB0_71:
	setp.ne.s32 	%p1009, %r3, 0;
	@%p1009 bra 	$L__BB0_73;
	ld.shared.u32 	%r3691, [%r8+128];
	st.shared.u32 	[%r8+512], %r3691;
	ld.shared.u32 	%r3692, [%r8+256];
	st.shared.u32 	[%r8+640], %r3692;
	ld.shared.u32 	%r3693, [%r8];
	st.shared.u32 	[%r8+768], %r3693;
$L__BB0_73:
	bar.warp.sync 	-1;
	ld.shared.u32 	%r4951, [%r8+768];
	setp.lt.s32 	%p1010, %r4951, 71;
	mul.wide.u32 	%rd1234, %r10, 20;
	add.s64 	%rd1235, %rd12, %rd1234;
	selp.b64 	%rd81, %rd52, %rd1235, %p1010;
	ld.shared.u32 	%r3694, [%r8+512];
	setp.ge.s32 	%p1011, %r3, %r3694;
	mov.u32 	%r4950, %r3;
	@%p1011 bra 	$L__BB0_74;
	bra.uni 	$L__BB0_86;
$L__BB0_74:
	add.s32 	%r3701, %r4951, -1;
	setp.ge.s32 	%p1013, %r4950, %r3701;
	@%p1013 bra 	$L__BB0_76;
$L__BB0_75:
	cvt.u64.u32 	%rd1242, %r4950;
	mul.wide.u32 	%rd1243, %r4950, 20;
	add.s64 	%rd1244, %rd81, %rd1243;
	ld.shared.u64 	%rd1245, [%r7];
	add.s64 	%rd1246, %rd1245, %rd1242;
	mad.lo.s64 	%rd1247, %rd1246, 20, %rd47;
	ld.global.u32 	%r3702, [%rd1247];
	ld.global.u32 	%r3703, [%rd1247+4];
	ld.global.u32 	%r3704, [%rd1247+8];
	ld.global.u32 	%r3705, [%rd1247+12];
	ld.global.u32 	%r3706, [%rd1247+16];
	st.u32 	[%rd1244+20], %r3702;
	st.u32 	[%rd1244+24], %r3703;
	st.u32 	[%rd1244+28], %r3704;
	st.u32 	[%rd1244+32], %r3705;
	st.u32 	[%rd1244+36], %r3706;
	add.s32 	%r4950, %r4950, 32;
	ld.shared.u32 	%r4951, [%r8+768];
	add.s32 	%r3707, %r4951, -1;
	setp.lt.s32 	%p1014, %r4950, %r3707;
	@%p1014 bra 	$L__BB0_75;
$L__BB0_76:
	@%p1009 bra 	$L__BB0_78;
	ld.shared.u32 	%r3708, [%r8+512];
	mul.wide.s32 	%rd1248, %r3708, 20;
	add.s64 	%rd1249, %rd81, %rd1248;
	ld.shared.u64 	%rd1250, [%r7];
	cvt.s64.s32 	%rd1251, %r4951;
	add.s64 	%rd1252, %rd1250, %rd1251;
	mad.lo.s64 	%rd1253, %rd1252, 20, %rd47;
	ld.global.u32 	%r3709, [%rd1253+-20];
	ld.global.u32 	%r3710, [%rd1253+-16];
	ld.global.u32 	%r3711, [%rd1253+-12];
	ld.global.u32 	%r3712, [%rd1253+-8];
	ld.global.u32 	%r3713, [%rd1253+-4];
	st.u32 	[%rd1249], %r3709;
	st.u32 	[%rd1249+4], %r3710;
	st.u32 	[%rd1249+8], %r3711;
	st.u32 	[%rd1249+12], %r3712;
	st.u32 	[%rd1249+16], %r3713;
$L__BB0_78:
	bar.warp.sync 	-1;
	ld.shared.u32 	%r3714, [%r8+512];
	mul.wide.s32 	%rd1254, %r3714, 20;
	add.s64 	%rd82, %rd81, %rd1254;
	ld.u32 	%r82, [%rd82];
	@%p1009 bra 	$L__BB0_80;
	mov.b32 	%r3715, 1;
	st.u32 	[%rd82+4], %r3715;
	ld.shared.u32 	%r3716, [%r8+512];
	add.s32 	%r3717, %r3716, 1;
	st.shared.u32 	[%r8+512], %r3717;
	ld.shared.u32 	%r3718, [%r8+640];
	add.s32 	%r3719, %r3718, -1;
	st.shared.u32 	[%r8+640], %r3719;
$L__BB0_80:
	bar.warp.sync 	-1;
	ld.shared.u32 	%r4952, [%r8];
	setp.ge.s32 	%p1017, %r3, %r4952;
	@%p1017 bra 	$L__BB0_90;
	mul.wide.s32 	%rd1255, %r82, 8;
	add.s64 	%rd83, %rd29, %rd1255;
	mov.u32 	%r4953, %r3;
$L__BB0_82:
	mul.wide.u32 	%rd1256, %r4953, 20;
	add.s64 	%rd84, %rd81, %rd1256;
	ld.u32 	%r86, [%rd84];
	ld.global.u64 	%rd85, [%rd83];
	ld.global.u64 	%rd1257, [%rd83+8];
	cvt.u32.u64 	%r3720, %rd85;
	cvt.u32.u64 	%r3721, %rd1257;
	sub.s32 	%r87, %r3721, %r3720;
	setp.lt.s32 	%p1018, %r87, 1;
	@%p1018 bra 	$L__BB0_89;
	add.s32 	%r4954, %r87, -1;
	mov.b32 	%r4955, 0;
$L__BB0_84:
	add.s32 	%r3723, %r4954, %r4955;
	shr.u32 	%r91, %r3723, 1;
	cvt.u64.u32 	%rd1258, %r91;
	add.s64 	%rd1259, %rd85, %rd1258;
	shl.b64 	%rd1260, %rd1259, 2;
	add.s64 	%rd1261, %rd28, %rd1260;
	ld.global.u32 	%r92, [%rd1261];
	setp.eq.s32 	%p1019, %r92, %r86;
	@%p1019 bra 	$L__BB0_88;
	setp.gt.s32 	%p1020, %r92, %r86;
	add.s32 	%r3724, %r91, -1;
	add.s32 	%r3725, %r91, 1;
	selp.b32 	%r4955, %r4955, %r3725, %p1020;
	selp.b32 	%r4954, %r3724, %r4954, %p1020;
	setp.gt.s32 	%p1021, %r4955, %r4954;
	@%p1021 bra 	$L__BB0_89;
	bra.uni 	$L__BB0_84;
$L__BB0_86:
	cvt.u64.u32 	%rd1236, %r4950;
	mul.wide.u32 	%rd1237, %r4950, 20;
	add.s64 	%rd1238, %rd81, %rd1237;
	ld.shared.u64 	%rd1239, [%r7];
	add.s64 	%rd1240, %rd1239, %rd1236;
	mad.lo.s64 	%rd1241, %rd1240, 20, %rd47;
	ld.global.u32 	%r3695, [%rd1241];
	ld.global.u32 	%r3696, [%rd1241+4];
	ld.global.u32 	%r3697, [%rd1241+8];
	ld.global.u32 	%r3698, [%rd1241+12];
	ld.global.u32 	%r3699, [%rd1241+16];
	st.u32 	[%rd1238], %r3695;
	st.u32 	[%rd1238+4], %r3696;
	st.u32 	[%rd1238+8], %r3697;
	st.u32 	[%rd1238+12], %r3698;
	st.u32 	[%rd1238+16], %r3699;
	add.s32 	%r4950, %r4950, 32;
	ld.shared.u32 	%r3700, [%r8+512];
	setp.lt.s32 	%p1012, %r4950, %r3700;
	@%p1012 bra 	$L__BB0_86;
	ld.shared.u32 	%r4951, [%r8+768];
	bra.uni 	$L__BB0_74;
$L__BB0_88:
	ld.u32 	%r3726, [%rd84+12];
	add.s32 	%r3727, %r3726, -1;
	st.u32 	[%rd84+12], %r3727;
	ld.u32 	%r3728, [%rd84+8];
	add.s32 	%r3729, %r3728, 1;
	st.u32 	[%rd84+8], %r3729;
	ld.shared.u32 	%r4952, [%r8];
$L__BB0_89:
	add.s32 	%r4953, %r4953, 32;
	setp.lt.s32 	%p1022, %r4953, %r4952;
	@%p1022 bra 	$L__BB0_82;
$L__BB0_90:
	bar.warp.sync 	-1;
	ld.shared.u32 	%r3730, [%r8+512];
	add.s32 	%r4957, %r3730, %r3;
	ld.shared.u32 	%r3731, [%r8+768];
	setp.ge.s32 	%p1023, %r4957, %r3731;
	@%p1023 bra 	$L__BB0_92;
$L__BB0_91:
	mul.wide.s32 	%rd1262, %r4957, 20;
	add.s64 	%rd1263, %rd81, %rd1262;
	mov.b32 	%r3732, -1;
	st.u32 	[%rd1263+4], %r3732;
	add.s32 	%r4957, %r4957, 32;
	ld.shared.u32 	%r3733, [%r8+768];
	setp.lt.s32 	%p1024, %r4957, %r3733;
	@%p1024 bra 	$L__BB0_91;
$L__BB0_92:
	bar.warp.sync 	-1;
	ld.shared.u32 	%r3735, [%r8+512];
	add.s32 	%r4959, %r3735, %r3;
	ld.shared.u32 	%r4958, [%r8+768];
	setp.ge.s32 	%p1025, %r4959, %r4958;
	mov.b32 	%r4960, 0;
	@%p1025 bra 	$L__BB0_100;
	mul.wide.s32 	%rd1264, %r82, 8;
	add.s64 	%rd86, %rd31, %rd1264;
	mov.b32 	%r4960, 0;
$L__BB0_94:
	mul.wide.s32 	%rd1265, %r4959, 20;
	add.s64 	%rd87, %rd81, %rd1265;
	ld.u32 	%r106, [%rd87];
	ld.global.u64 	%rd88, [%rd86];
	ld.global.u64 	%rd1266, [%rd86+8];
	cvt.u32.u64 	%r3737, %rd88;
	cvt.u32.u64 	%r3738, %rd1266;
	sub.s32 	%r107, %r3738, %r3737;
	setp.lt.s32 	%p1026, %r107, 1;
	@%p1026 bra 	$L__BB0_99;
	add.s32 	%r4961, %r107, -1;
	mov.b32 	%r4962, 0;
$L__BB0_96:
	add.s32 	%r3740, %r4961, %r4962;
	shr.u32 	%r111, %r3740, 1;
	cvt.u64.u32 	%rd1267, %r111;
	add.s64 	%rd1268, %rd88, %rd1267;
	shl.b64 	%rd1269, %rd1268, 2;
	add.s64 	%rd1270, %rd30, %rd1269;
	ld.global.u32 	%r112, [%rd1270];
	setp.eq.s32 	%p1027, %r112, %r106;
	@%p1027 bra 	$L__BB0_98;
	setp.gt.s32 	%p1028, %r112, %r106;
	add.s32 	%r3741, %r111, -1;
	add.s32 	%r3742, %r111, 1;
	selp.b32 	%r4962, %r4962, %r3742, %p1028;
	selp.b32 	%r4961, %r3741, %r4961, %p1028;
	setp.gt.s32 	%p1029, %r4962, %r4961;
	@%p1029 bra 	$L__BB0_99;
	bra.uni 	$L__BB0_96;
$L__BB0_98:
	mov.b32 	%r3743, 0;
	st.u32 	[%rd87+4], %r3743;
	ld.u32 	%r3744, [%rd87+8];
	add.s32 	%r115, %r4960, 1;
	add.s32 	%r3745, %r4960, %r11;
	mul.wide.s32 	%rd1271, %r3745, 4;
	add.s64 	%rd1272, %rd23, %rd1271;
	st.global.u32 	[%rd1272], %r3744;
	ld.shared.u32 	%r4958, [%r8+768];
	mov.u32 	%r4960, %r115;
$L__BB0_99:
	add.s32 	%r4959, %r4959, 32;
	setp.lt.s32 	%p1030, %r4959, %r4958;
	@%p1030 bra 	$L__BB0_94;
$L__BB0_100:
	setp.lt.u32 	%p1031, %r3, 16;
	setp.lt.u32 	%p1032, %r3, 8;
	setp.lt.u32 	%p1033, %r3, 4;
	setp.lt.u32 	%p1034, %r3, 2;
	setp.ne.s32 	%p1035, %r3, 31;
	setp.eq.s32 	%p1036, %r3, 0;
	bar.warp.sync 	-1;
	shfl.sync.up.b32	%r3746|%p1037, %r4960, 1, 0, -1;
	selp.b32 	%r3747, 0, %r3746, %p1036;
	add.s32 	%r3748, %r3747, %r4960;
	bar.warp.sync 	-1;
	shfl.sync.up.b32	%r3749|%p1038, %r3748, 2, 0, -1;
	selp.b32 	%r3750, 0, %r3749, %p1034;
	add.s32 	%r3751, %r3750, %r3748;
	bar.warp.sync 	-1;
	shfl.sync.up.b32	%r3752|%p1039, %r3751, 4, 0, -1;
	selp.b32 	%r3753, 0, %r3752, %p1033;
	add.s32 	%r3754, %r3753, %r3751;
	bar.warp.sync 	-1;
	shfl.sync.up.b32	%r3755|%p1040, %r3754, 8, 0, -1;
	selp.b32 	%r3756, 0, %r3755, %p1032;
	add.s32 	%r3757, %r3756, %r3754;
	bar.warp.sync 	-1;
	shfl.sync.up.b32	%r3758|%p1041, %r3757, 16, 0, -1;
	selp.b32 	%r3759, 0, %r3758, %p1031;
	add.s32 	%r121, %r3759, %r3757;
	bar.warp.sync 	-1;
	@%p1035 bra 	$L__BB0_102;
	st.shared.u32 	[%r8+45824], %r121;
$L__BB0_102:
	bar.warp.sync 	-1;
	setp.lt.s32 	%p1042, %r4960, 1;
	@%p1042 bra 	$L__BB0_110;
	sub.s32 	%r3761, %r10, %r4960;
	add.s32 	%r122, %r3761, %r121;
	and.b32  	%r123, %r4960, 3;
	setp.lt.u32 	%p1043, %r4960, 4;
	mov.b32 	%r4967, 0;
	@%p1043 bra 	$L__BB0_106;
	and.b32  	%r4967, %r4960, 2147483644;
	mov.b32 	%r4966, 0;
$L__BB0_105:
	add.s32 	%r3763, %r4966, %r11;
	mul.wide.s32 	%rd1273, %r3763, 4;
	add.s64 	%rd1274, %rd23, %rd1273;
	ld.global.u32 	%r3764, [%rd1274];
	add.s32 	%r3765, %r122, %r4966;
	mul.wide.u32 	%rd1275, %r3765, 4;
	add.s64 	%rd1276, %rd22, %rd1275;
	st.global.u32 	[%rd1276], %r3764;
	ld.global.u32 	%r3766, [%rd1274+4];
	add.s32 	%r3767, %r3765, 1;
	mul.wide.u32 	%rd1277, %r3767, 4;
	add.s64 	%rd1278, %rd22, %rd1277;
	st.global.u32 	[%rd1278], %r3766;
	ld.global.u32 	%r3768, [%rd1274+8];
	add.s32 	%r3769, %r3765, 2;
	mul.wide.u32 	%rd1279, %r3769, 4;
	add.s64 	%rd1280, %rd22, %rd1279;
	st.global.u32 	[%rd1280], %r3768;
	ld.global.u32 	%r3770, [%rd1274+12];
	add.s32 	%r3771, %r3765, 3;
	mul.wide.u32 	%rd1281, %r3771, 4;
	add.s64 	%rd1282, %rd22, %rd1281;
	st.global.u32 	[%rd1282], %r3770;
	add.s32 	%r4966, %r4966, 4;
	setp.ne.s32 	%p1044, %r4966, %r4967;
	@%p1044 bra 	$L__BB0_105;
$L__BB0_106:
	setp.eq.s32 	%p1045, %r123, 0;
	@%p1045 bra 	$L__BB0_110;
	add.s32 	%r3772, %r4967, %r11;
	mul.wide.s32 	%rd1283, %r3772, 4;
	add.s64 	%rd89, %rd23, %rd1283;
	ld.global.u32 	%r3773, [%rd89];
	add.s32 	%r128, %r122, %r4967;
	mul.wide.u32 	%rd1284, %r128, 4;
	add.s64 	%rd1285, %rd22, %rd1284;
	st.global.u32 	[%rd1285], %r3773;
	setp.eq.s32 	%p1046, %r123, 1;
	@%p1046 bra 	$L__BB0_110;
	ld.global.u32 	%r3774, [%rd89+4];
	add.s32 	%r3775, %r128, 1;
	mul.wide.u32 	%rd1286, %r3775, 4;
	add.s64 	%rd1287, %rd22, %rd1286;
	st.global.u32 	[%rd1287], %r3774;
	setp.eq.s32 	%p1047, %r123, 2;
	@%p1047 bra 	$L__BB0_110;
	ld.global.u32 	%r3776, [%rd89+8];
	add.s32 	%r3777, %r128, 2;
	mul.wide.u32 	%rd1288, %r3777, 4;
	add.s64 	%rd1289, %rd22, %rd1288;
	st.global.u32 	[%rd1289], %r3776;
$L__BB0_110:
	bar.warp.sync 	-1;
	mul.wide.u32 	%rd1290, %r10, 4;
	add.s64 	%rd90, %rd22, %rd1290;
	ld.shared.u32 	%r5006, [%r8+45824];
	setp.lt.s32 	%p1048, %r5006, 1;
	@%p1048 bra 	$L__BB0_118;
	add.s32 	%r130, %r5006, -1;
	mov.b32 	%r4968, 0;
$L__BB0_112:
	and.b32  	%r3779, %r4968, 1;
	add.s32 	%r4969, %r3779, %r12;
	setp.ge.s32 	%p1049, %r4969, %r130;
	@%p1049 bra 	$L__BB0_116;
$L__BB0_113:
	mul.wide.u32 	%rd1291, %r4969, 4;
	add.s64 	%rd91, %rd90, %rd1291;
	ld.global.u32 	%r134, [%rd91];
	ld.global.u32 	%r135, [%rd91+4];
	setp.le.s32 	%p1050, %r135, %r134;
	@%p1050 bra 	$L__BB0_115;
	st.global.u32 	[%rd91], %r135;
	st.global.u32 	[%rd91+4], %r134;
$L__BB0_115:
	add.s32 	%r4969, %r4969, 64;
	setp.lt.s32 	%p1051, %r4969, %r130;
	@%p1051 bra 	$L__BB0_113;
$L__BB0_116:
	bar.warp.sync 	-1;
	add.s32 	%r4968, %r4968, 1;
	setp.ne.s32 	%p1052, %r4968, %r5006;
	@%p1052 bra 	$L__BB0_112;
	ld.shared.u32 	%r5006, [%r8+45824];
$L__BB0_118:
	setp.ne.s32 	%p1053, %r3, 0;
	ld.u32 	%r4978, [%rd81+8];
	ld.u32 	%r4979, [%rd81+12];
	add.s32 	%r4982, %r4979, %r4978;
	@%p1053 bra 	$L__BB0_123;
	mov.b16 	%rs59, 0;
	st.shared.u8 	[%r9+47872], %rs59;
	mov.b32 	%r3780, 0;
	st.shared.u32 	[%r8+47232], %r3780;
	st.shared.u32 	[%r8+46592], %r3780;
	ld.u32 	%r3781, [%rd81+8];
	st.shared.u32 	[%r8+46720], %r3781;
	ld.u32 	%r3782, [%rd81+12];
	st.shared.u32 	[%r8+46848], %r3782;
	ld.u32 	%r3783, [%rd81+8];
	add.s32 	%r3784, %r3782, %r3783;
	st.shared.u32 	[%r8+46976], %r3784;
	ld.u32 	%r3785, [%rd81+8];
	st.shared.u32 	[%r8+47104], %r3785;
	ld.shared.u32 	%r143, [%r8+512];
	add.s32 	%r3786, %r143, 1;
	ld.global.u32 	%r144, [%rd27];
	setp.ge.s32 	%p1054, %r3786, %r144;
	@%p1054 bra 	$L__BB0_121;
	mul.wide.s32 	%rd1294, %r144, 4;
	add.s64 	%rd1295, %rd26, %rd1294;
	ld.global.u32 	%r4971, [%rd1295];
	bra.uni 	$L__BB0_122;
$L__BB0_121:
	mul.wide.s32 	%rd1292, %r143, 4;
	add.s64 	%rd1293, %rd26, %rd1292;
	ld.global.u32 	%r4971, [%rd1293+4];
$L__BB0_122:
	st.shared.u32 	[%r8+46208], %r4971;
$L__BB0_123:
	bar.warp.sync 	-1;
	ld.shared.u32 	%r148, [%r8+512];
	setp.ge.s32 	%p1055, %r13, %r148;
	mov.b32 	%r4983, 0;
	@%p1055 bra 	$L__BB0_131;
	mov.b32 	%r4983, 0;
	mov.u32 	%r4976, %r13;
$L__BB0_125:
	mul.wide.u32 	%rd1296, %r4976, 20;
	add.s64 	%rd1297, %rd81, %rd1296;
	add.s64 	%rd92, %rd1297, 8;
	ld.u32 	%r154, [%rd1297+8];
	add.s32 	%r4983, %r154, %r4983;
	setp.ge.s32 	%p1056, %r154, %r4978;
	@%p1056 bra 	$L__BB0_127;
	ld.u32 	%r4977, [%rd92+4];
	mov.u32 	%r4978, %r154;
	mov.u32 	%r4979, %r4977;
	bra.uni 	$L__BB0_130;
$L__BB0_127:
	setp.eq.s32 	%p1057, %r154, %r4978;
	@%p1057 bra 	$L__BB0_129;
	ld.u32 	%r4977, [%rd92+4];
	bra.uni 	$L__BB0_130;
$L__BB0_129:
	ld.u32 	%r4977, [%rd92+4];
	min.s32 	%r4979, %r4977, %r4979;
$L__BB0_130:
	add.s32 	%r3789, %r4977, %r154;
	min.s32 	%r4982, %r3789, %r4982;
	add.s32 	%r4976, %r4976, 32;
	setp.lt.s32 	%p1058, %r4976, %r148;
	@%p1058 bra 	$L__BB0_125;
$L__BB0_131:
	shfl.sync.bfly.b32	%r3790|%p1060, %r4983, 1, 31, -1;
	add.s32 	%r3791, %r3790, %r4983;
	shfl.sync.bfly.b32	%r3792|%p1061, %r3791, 2, 31, -1;
	add.s32 	%r3793, %r3792, %r3791;
	shfl.sync.bfly.b32	%r3794|%p1062, %r3793, 4, 31, -1;
	add.s32 	%r3795, %r3794, %r3793;
	shfl.sync.bfly.b32	%r3796|%p1063, %r3795, 8, 31, -1;
	add.s32 	%r3797, %r3796, %r3795;
	shfl.sync.bfly.b32	%r3798|%p1064, %r3797, 16, 31, -1;
	add.s32 	%r169, %r3798, %r3797;
	@%p1053 bra 	$L__BB0_133;
	ld.shared.u32 	%r3799, [%r8+47104];
	add.s32 	%r3800, %r3799, %r169;
	st.shared.u32 	[%r8+47104], %r3800;
$L__BB0_133:
	bar.warp.sync 	-1;
	mov.b32 	%r4984, 0;
$L__BB0_134:
	setp.ne.s32 	%p1065, %r3, %r4984;
	@%p1065 bra 	$L__BB0_142;
	ld.shared.u32 	%r171, [%r8+46720];
	setp.ge.s32 	%p1066, %r4978, %r171;
	@%p1066 bra 	$L__BB0_137;
	st.shared.u32 	[%r8+46720], %r4978;
	st.shared.u32 	[%r8+46848], %r4979;
	bra.uni 	$L__BB0_140;
$L__BB0_137:
	setp.ne.s32 	%p1067, %r4978, %r171;
	@%p1067 bra 	$L__BB0_140;
	ld.shared.u32 	%r3802, [%r8+46848];
	setp.ge.s32 	%p1068, %r4979, %r3802;
	@%p1068 bra 	$L__BB0_140;
	st.shared.u32 	[%r8+46848], %r4979;
$L__BB0_140:
	ld.shared.u32 	%r3803, [%r8+46976];
	setp.ge.s32 	%p1069, %r4982, %r3803;
	@%p1069 bra 	$L__BB0_142;
	st.shared.u32 	[%r8+46976], %r4982;
$L__BB0_142:
	bar.warp.sync 	-1;
	add.s32 	%r3804, %r4984, 1;
	setp.ne.s32 	%p1070, %r3, %r3804;
	@%p1070 bra 	$L__BB0_150;
	ld.shared.u32 	%r172, [%r8+46720];
	setp.lt.s32 	%p1071, %r4978, %r172;
	@%p1071 bra 	$L__BB0_147;
	setp.ne.s32 	%p1072, %r4978, %r172;
	@%p1072 bra 	$L__BB0_148;
	ld.shared.u32 	%r3805, [%r8+46848];
	setp.ge.s32 	%p1073, %r4979, %r3805;
	@%p1073 bra 	$L__BB0_148;
	st.shared.u32 	[%r8+46848], %r4979;
	bra.uni 	$L__BB0_148;
$L__BB0_147:
	st.shared.u32 	[%r8+46720], %r4978;
	st.shared.u32 	[%r8+46848], %r4979;
$L__BB0_148:
	ld.shared.u32 	%r3806, [%r8+46976];
	setp.ge.s32 	%p1074, %r4982, %r3806;
	@%p1074 bra 	$L__BB0_150;
	st.shared.u32 	[%r8+46976], %r4982;
$L__BB0_150:
	bar.warp.sync 	-1;
	add.s32 	%r3807, %r4984, 2;
	setp.ne.s32 	%p1075, %r3, %r3807;
	@%p1075 bra 	$L__BB0_158;
	ld.shared.u32 	%r173, [%r8+46720];
	setp.lt.s32 	%p1076, %r4978, %r173;
	@%p1076 bra 	$L__BB0_155;
	setp.ne.s32 	%p1077, %r4978, %r173;
	@%p1077 bra 	$L__BB0_156;
	ld.shared.u32 	%r3808, [%r8+46848];
	setp.ge.s32 	%p1078, %r4979, %r3808;
	@%p1078 bra 	$L__BB0_156;
	st.shared.u32 	[%r8+46848], %r4979;
	bra.uni 	$L__BB0_156;
$L__BB0_155:
	st.shared.u32 	[%r8+46720], %r4978;
	st.shared.u32 	[%r8+46848], %r4979;
$L__BB0_156:
	ld.shared.u32 	%r3809, [%r8+46976];
	setp.ge.s32 	%p1079, %r4982, %r3809;
	@%p1079 bra 	$L__BB0_158;
	st.shared.u32 	[%r8+46976], %r4982;
$L__BB0_158:
	bar.warp.sync 	-1;
	add.s32 	%r3810, %r4984, 3;
	setp.ne.s32 	%p1080, %r3, %r3810;
	@%p1080 bra 	$L__BB0_166;
	ld.shared.u32 	%r174, [%r8+46720];
	setp.lt.s32 	%p1081, %r4978, %r174;
	@%p1081 bra 	$L__BB0_163;
	setp.ne.s32 	%p1082, %r4978, %r174;
	@%p1082 bra 	$L__BB0_164;
	ld.shared.u32 	%r3811, [%r8+46848];
	setp.ge.s32 	%p1083, %r4979, %r3811;
	@%p1083 bra 	$L__BB0_164;
	st.shared.u32 	[%r8+46848], %r4979;
	bra.uni 	$L__BB0_164;
$L__BB0_163:
	st.shared.u32 	[%r8+46720], %r4978;
	st.shared.u32 	[%r8+46848], %r4979;
$L__BB0_164:
	ld.shared.u32 	%r3812, [%r8+46976];
	setp.ge.s32 	%p1084, %r4982, %r3812;
	@%p1084 bra 	$L__BB0_166;
	st.shared.u32 	[%r8+46976], %r4982;
$L__BB0_166:
	bar.warp.sync 	-1;
	add.s32 	%r3813, %r4984, 4;
	setp.ne.s32 	%p1085, %r3, %r3813;
	@%p1085 bra 	$L__BB0_174;
	ld.shared.u32 	%r175, [%r8+46720];
	setp.lt.s32 	%p1086, %r4978, %r175;
	@%p1086 bra 	$L__BB0_171;
	setp.ne.s32 	%p1087, %r4978, %r175;
	@%p1087 bra 	$L__BB0_172;
	ld.shared.u32 	%r3814, [%r8+46848];
	setp.ge.s32 	%p1088, %r4979, %r3814;
	@%p1088 bra 	$L__BB0_172;
	st.shared.u32 	[%r8+46848], %r4979;
	bra.uni 	$L__BB0_172;
$L__BB0_171:
	st.shared.u32 	[%r8+46720], %r4978;
	st.shared.u32 	[%r8+46848], %r4979;
$L__BB0_172:
	ld.shared.u32 	%r3815, [%r8+46976];
	setp.ge.s32 	%p1089, %r4982, %r3815;
	@%p1089 bra 	$L__BB0_174;
	st.shared.u32 	[%r8+46976], %r4982;
$L__BB0_174:
	bar.warp.sync 	-1;
	add.s32 	%r3816, %r4984, 5;
	setp.ne.s32 	%p1090, %r3, %r3816;
	@%p1090 bra 	$L__BB0_182;
	ld.shared.u32 	%r176, [%r8+46720];
	setp.lt.s32 	%p1091, %r4978, %r176;
	@%p1091 bra 	$L__BB0_179;
	setp.ne.s32 	%p1092, %r4978, %r176;
	@%p1092 bra 	$L__BB0_180;
	ld.shared.u32 	%r3817, [%r8+46848];
	setp.ge.s32 	%p1093, %r4979, %r3817;
	@%p1093 bra 	$L__BB0_180;
	st.shared.u32 	[%r8+46848], %r4979;
	bra.uni 	$L__BB0_180;
$L__BB0_179:
	st.shared.u32 	[%r8+46720], %r4978;
	st.shared.u32 	[%r8+46848], %r4979;
$L__BB0_180:
	ld.shared.u32 	%r3818, [%r8+46976];
	setp.ge.s32 	%p1094, %r4982, %r3818;
	@%p1094 bra 	$L__BB0_182;
	st.shared.u32 	[%r8+46976], %r4982;
$L__BB0_182:
	bar.warp.sync 	-1;
	add.s32 	%r3819, %r4984, 6;
	setp.ne.s32 	%p1095, %r3, %r3819;
	@%p1095 bra 	$L__BB0_190;
	ld.shared.u32 	%r177, [%r8+46720];
	setp.lt.s32 	%p1096, %r4978, %r177;
	@%p1096 bra 	$L__BB0_187;
	setp.ne.s32 	%p1097, %r4978, %r177;
	@%p1097 bra 	$L__BB0_188;
	ld.shared.u32 	%r3820, [%r8+46848];
	setp.ge.s32 	%p1098, %r4979, %r3820;
	@%p1098 bra 	$L__BB0_188;
	st.shared.u32 	[%r8+46848], %r4979;
	bra.uni 	$L__BB0_188;
$L__BB0_187:
	st.shared.u32 	[%r8+46720], %r4978;
	st.shared.u32 	[%r8+46848], %r4979;
$L__BB0_188:
	ld.shared.u32 	%r3821, [%r8+46976];
	setp.ge.s32 	%p1099, %r4982, %r3821;
	@%p1099 bra 	$L__BB0_190;
	st.shared.u32 	[%r8+46976], %r4982;
$L__BB0_190:
	bar.warp.sync 	-1;
	add.s32 	%r3822, %r4984, 7;
	setp.ne.s32 	%p1100, %r3, %r3822;
	@%p1100 bra 	$L__BB0_198;
	ld.shared.u32 	%r178, [%r8+46720];
	setp.lt.s32 	%p1101, %r4978, %r178;
	@%p1101 bra 	$L__BB0_195;
	setp.ne.s32 	%p1102, %r4978, %r178;
	@%p1102 bra 	$L__BB0_196;
	ld.shared.u32 	%r3823, [%r8+46848];
	setp.ge.s32 	%p1103, %r4979, %r3823;
	@%p1103 bra 	$L__BB0_196;
	st.shared.u32 	[%r8+46848], %r4979;
	bra.uni 	$L__BB0_196;
$L__BB0_195:
	st.shared.u32 	[%r8+46720], %r4978;
	st.shared.u32 	[%r8+46848], %r4979;
$L__BB0_196:
	ld.shared.u32 	%r3824, [%r8+46976];
	setp.ge.s32 	%p1104, %r4982, %r3824;
	@%p1104 bra 	$L__BB0_198;
	st.shared.u32 	[%r8+46976], %r4982;
$L__BB0_198:
	bar.warp.sync 	-1;
	add.s32 	%r4984, %r4984, 8;
	setp.ne.s32 	%p1105, %r4984, 32;
	@%p1105 bra 	$L__BB0_134;
	setp.ne.s32 	%p1106, %r3, 0;
	@%p1106 bra 	$L__BB0_236;
	ld.shared.u32 	%r180, [%r8+46720];
	ld.shared.u32 	%r181, [%r8+512];
	mul.wide.s32 	%rd1298, %r181, 4;
	add.s64 	%rd93, %rd26, %rd1298;
	ld.global.u32 	%r4985, [%rd93];
	setp.ge.s32 	%p1107, %r180, %r4985;
	@%p1107 bra 	$L__BB0_228;
	ld.global.u32 	%r5004, [%rd27];
	setp.ge.s32 	%p1110, %r181, %r5004;
	@%p1110 bra 	$L__BB0_203;
	mul.wide.s32 	%rd1301, %r5004, 4;
	add.s64 	%rd1302, %rd26, %rd1301;
	ld.global.u32 	%r4985, [%rd1302];
$L__BB0_203:
	sub.s32 	%r5005, %r4985, %r4978;
	st.shared.u32 	[%r8+46336], %r5005;
	ld.shared.u32 	%r187, [%r8+46848];
	setp.gt.s32 	%p1111, %r5005, %r187;
	@%p1111 bra 	$L__BB0_206;
$L__BB0_204:
	add.s32 	%r3827, %r5005, %r180;
	mul.wide.s32 	%rd1303, %r5005, 4;
	add.s64 	%rd1304, %rd93, %rd1303;
	ld.global.u32 	%r3828, [%rd1304];
	setp.ge.s32 	%p1112, %r3827, %r3828;
	@%p1112 bra 	$L__BB0_206;
	add.s32 	%r189, %r5005, 1;
	st.shared.u32 	[%r8+46336], %r189;
	setp.lt.s32 	%p1113, %r5005, %r187;
	mov.u32 	%r5005, %r189;
	@%p1113 bra 	$L__BB0_204;
$L__BB0_206:
	add.s32 	%r3829, %r5005, %r180;
	mul.wide.s32 	%rd1305, %r5005, 4;
	add.s64 	%rd1306, %rd93, %rd1305;
	ld.global.u32 	%r3830, [%rd1306];
	setp.ge.s32 	%p1114, %r3829, %r3830;
	@%p1114 bra 	$L__BB0_208;
	mov.b16 	%rs60, 1;
	st.shared.u8 	[%r9+47872], %rs60;
$L__BB0_208:
	ld.shared.u32 	%r3831, [%r8+46976];
	cvt.rn.f64.s32 	%fd29, %r3831;
	ld.global.f64 	%fd30, [%rd25];
	div.rn.f64 	%fd31, %fd29, %fd30;
	cvt.rmi.f64.f64 	%fd32, %fd31;
	add.f64 	%fd33, %fd32, 0d3FF0000000000000;
	cvt.rn.f64.s32 	%fd34, %r181;
	sub.f64 	%fd35, %fd33, %fd34;
	cvt.rzi.s32.f64 	%r3832, %fd35;
	min.s32 	%r5006, %r3832, %r5006;
	st.shared.u32 	[%r8+46464], %r5006;
	setp.ge.s32 	%p1115, %r5005, %r5006;
	@%p1115 bra 	$L__BB0_234;
	setp.lt.s32 	%p1116, %r5005, 1;
	ld.shared.u32 	%r4994, [%r8+47232];
	mov.b32 	%r4995, 0;
	@%p1116 bra 	$L__BB0_212;
	mov.b32 	%r4995, 0;
$L__BB0_211:
	add.s32 	%r3835, %r4995, %r10;
	mul.wide.u32 	%rd1307, %r3835, 4;
	add.s64 	%rd1308, %rd22, %rd1307;
	ld.global.u32 	%r3836, [%rd1308];
	add.s32 	%r4994, %r4994, %r3836;
	st.shared.u32 	[%r8+47232], %r4994;
	add.s32 	%r4995, %r4995, 1;
	setp.lt.s32 	%p1117, %r4995, %r5005;
	@%p1117 bra 	$L__BB0_211;
$L__BB0_212:
	setp.ge.s32 	%p1118, %r4995, %r5006;
	ld.shared.u32 	%r195, [%r8+47104];
	@%p1118 bra 	$L__BB0_215;
$L__BB0_213:
	add.s32 	%r3837, %r4994, %r195;
	mul.wide.s32 	%rd1309, %r4995, 4;
	add.s64 	%rd1310, %rd93, %rd1309;
	ld.global.u32 	%r3838, [%rd1310];
	mul.lo.s32 	%r3839, %r3838, %r181;
	setp.ge.s32 	%p1119, %r3837, %r3839;
	@%p1119 bra 	$L__BB0_215;
	add.s32 	%r3840, %r4995, %r10;
	mul.wide.u32 	%rd1311, %r3840, 4;
	add.s64 	%rd1312, %rd22, %rd1311;
	ld.global.u32 	%r3841, [%rd1312];
	add.s32 	%r4994, %r4994, %r3841;
	st.shared.u32 	[%r8+47232], %r4994;
	add.s32 	%r4995, %r4995, 1;
	setp.lt.s32 	%p1120, %r4995, %r5006;
	@%p1120 bra 	$L__BB0_213;
$L__BB0_215:
	add.s32 	%r3842, %r4994, %r195;
	mul.wide.s32 	%rd1313, %r4995, 4;
	add.s64 	%rd1314, %rd93, %rd1313;
	ld.global.u32 	%r5002, [%rd1314];
	mul.lo.s32 	%r3843, %r5002, %r181;
	setp.ge.s32 	%p1121, %r3842, %r3843;
	@%p1121 bra 	$L__BB0_217;
	mov.b16 	%rs61, 1;
	st.shared.u8 	[%r9+47872], %rs61;
	bra.uni 	$L__BB0_234;
$L__BB0_217:
	st.shared.u32 	[%r8+46336], %r4995;
	st.shared.u32 	[%r8+46592], %r4995;
	setp.ge.s32 	%p1122, %r4995, %r5006;
	mov.u32 	%r4999, %r4995;
	@%p1122 bra 	$L__BB0_222;
	mov.u32 	%r4999, %r4995;
	mov.u32 	%r4998, %r4995;
$L__BB0_219:
	add.s32 	%r3844, %r4998, %r10;
	mul.wide.u32 	%rd1315, %r3844, 4;
	add.s64 	%rd1316, %rd22, %rd1315;
	ld.global.u32 	%r3845, [%rd1316];
	add.s32 	%r4994, %r4994, %r3845;
	st.shared.u32 	[%r8+47232], %r4994;
	add.s32 	%r211, %r4998, 1;
	add.s32 	%r3846, %r195, %r4994;
	mul.wide.s32 	%rd1317, %r4998, 4;
	add.s64 	%rd1318, %rd93, %rd1317;
	ld.global.u32 	%r3847, [%rd1318+4];
	mul.lo.s32 	%r3848, %r3847, %r181;
	setp.lt.s32 	%p1123, %r3846, %r3848;
	@%p1123 bra 	$L__BB0_221;
	st.shared.u32 	[%r8+46592], %r211;
	mov.u32 	%r4999, %r211;
$L__BB0_221:
	setp.lt.s32 	%p1124, %r211, %r5006;
	mov.u32 	%r4998, %r211;
	@%p1124 bra 	$L__BB0_219;
$L__BB0_222:
	setp.le.s32 	%p1125, %r5006, %r4999;
	@%p1125 bra 	$L__BB0_224;
	st.shared.u32 	[%r8+46464], %r4999;
	mov.u32 	%r5006, %r4999;
$L__BB0_224:
	setp.lt.s32 	%p1126, %r4995, 2;
	mov.u32 	%r5005, %r4995;
	@%p1126 bra 	$L__BB0_234;
	add.s32 	%r3849, %r181, %r4995;
	setp.ge.s32 	%p1127, %r3849, %r5004;
	@%p1127 bra 	$L__BB0_227;
	mul.wide.s32 	%rd1319, %r5004, 4;
	add.s64 	%rd1320, %rd26, %rd1319;
	ld.global.u32 	%r5002, [%rd1320];
$L__BB0_227:
	st.shared.u32 	[%r8+46208], %r5002;
	mov.u32 	%r5005, %r4995;
	bra.uni 	$L__BB0_234;
$L__BB0_228:
	add.s32 	%r3825, %r181, 1;
	ld.global.u32 	%r5004, [%rd27];
	setp.ge.s32 	%p1108, %r3825, %r5004;
	@%p1108 bra 	$L__BB0_230;
	mul.wide.s32 	%rd1299, %r5004, 4;
	add.s64 	%rd1300, %rd26, %rd1299;
	ld.global.u32 	%r5003, [%rd1300];
	bra.uni 	$L__BB0_231;
$L__BB0_230:
	ld.global.u32 	%r5003, [%rd93+4];
$L__BB0_231:
	st.shared.u32 	[%r8+46208], %r5003;
	st.shared.u32 	[%r8+46464], %r5006;
	setp.le.s32 	%p1109, %r5004, %r181;
	@%p1109 bra 	$L__BB0_233;
	sub.s32 	%r5005, %r5004, %r181;
	st.shared.u32 	[%r8+46336], %r5005;
	bra.uni 	$L__BB0_234;
$L__BB0_233:
	mov.b32 	%r5005, 0;
	st.shared.u32 	[%r8+46336], %r5005;
$L__BB0_234:
	add.s32 	%r3850, %r5006, %r181;
	setp.ge.s32 	%p1128, %r3850, %r5004;
	max.s32 	%r3851, %r5005, 0;
	setp.le.s32 	%p1129, %r3851, %r5006;
	and.pred  	%p1130, %p1128, %p1129;
	@%p1130 bra 	$L__BB0_236;
	mov.b16 	%rs62, 1;
	st.shared.u8 	[%r9+47872], %rs62;
$L__BB0_236:
	bar.warp.sync 	-1;
	ld.shared.u8 	%rs63, [%r9+47872];
	setp.ne.s16 	%p1131, %rs63, 0;
	@%p1131 bra 	$L__BB0_564;
	@%p1106 bra 	$L__BB0_239;
	mov.b16 	%rs64, 0;
	st.shared.u8 	[%r9+47904], %rs64;
$L__BB0_239:
	bar.warp.sync 	-1;
	ld.shared.u32 	%r225, [%r8+512];
	setp.ge.s32 	%p1133, %r3, %r225;
	@%p1133 bra 	$L__BB0_257;
	ld.shared.u8 	%rs65, [%r9+47904];
	setp.ne.s16 	%p1134, %rs65, 0;
	@%p1134 bra 	$L__BB0_257;
	ld.global.u32 	%r226, [%rd27];
	mul.wide.s32 	%rd1321, %r226, 4;
	add.s64 	%rd1322, %rd26, %rd1321;
	ld.global.u32 	%r227, [%rd1322];
	mov.u32 	%r5007, %r3;
	bra.uni 	$L__BB0_243;
$L__BB0_242:
	add.s32 	%r5007, %r5007, 32;
	setp.ge.s32 	%p1145, %r5007, %r225;
	@%p1145 bra 	$L__BB0_257;
$L__BB0_243:
	mul.wide.u32 	%rd1323, %r5007, 20;
	add.s64 	%rd1324, %rd81, %rd1323;
	ld.u32 	%r231, [%rd1324+8];
	ld.u32 	%r232, [%rd1324+12];
	add.s32 	%r233, %r232, %r231;
	setp.lt.s32 	%p1135, %r233, %r227;
	@%p1135 bra 	$L__BB0_256;
	add.s32 	%r234, %r225, %r232;
	setp.lt.s32 	%p1136, %r234, %r226;
	mul.wide.s32 	%rd1325, %r234, 4;
	add.s64 	%rd94, %rd26, %rd1325;
	mov.u32 	%r5008, %r227;
	@%p1136 bra 	$L__BB0_246;
	ld.global.u32 	%r5008, [%rd94];
$L__BB0_246:
	setp.lt.s32 	%p1137, %r233, %r5008;
	@%p1137 bra 	$L__BB0_256;
	ld.shared.u32 	%r3852, [%r8+46208];
	setp.lt.s32 	%p1138, %r233, %r3852;
	@%p1138 bra 	$L__BB0_256;
	setp.ne.s32 	%p1139, %r232, 0;
	@%p1139 bra 	$L__BB0_252;
	mov.u32 	%r5009, %r227;
	@%p1136 bra 	$L__BB0_251;
	ld.global.u32 	%r5009, [%rd94];
$L__BB0_251:
	setp.lt.s32 	%p1141, %r231, %r5009;
	@%p1141 bra 	$L__BB0_256;
$L__BB0_252:
	ld.shared.u32 	%r3853, [%r8+46464];
	add.s32 	%r3854, %r3853, %r231;
	add.s32 	%r3855, %r225, %r3853;
	mul.wide.s32 	%rd1326, %r3855, 4;
	add.s64 	%rd1327, %rd26, %rd1326;
	ld.global.u32 	%r3856, [%rd1327];
	setp.lt.s32 	%p1142, %r3854, %r3856;
	@%p1142 bra 	$L__BB0_256;
	ld.shared.u32 	%r3857, [%r8+46336];
	add.s32 	%r239, %r3857, %r225;
	setp.lt.s32 	%p1143, %r239, %r226;
	mov.u32 	%r5010, %r227;
	@%p1143 bra 	$L__BB0_255;
	mul.wide.s32 	%rd1328, %r239, 4;
	add.s64 	%rd1329, %rd26, %rd1328;
	ld.global.u32 	%r5010, [%rd1329];
$L__BB0_255:
	setp.ge.s32 	%p1144, %r233, %r5010;
	@%p1144 bra 	$L__BB0_242;
$L__BB0_256:
	mov.b16 	%rs66, 1;
	st.shared.u8 	[%r9+47904], %rs66;
$L__BB0_257:
	bar.warp.sync 	-1;
	ld.shared.u8 	%rs67, [%r9+47904];
	setp.ne.s16 	%p1146, %rs67, 0;
	@%p1146 bra 	$L__BB0_564;
	@%p1106 bra 	$L__BB0_260;
	mov.b32 	%r3858, 0;
	st.shared.u32 	[%r8+45824], %r3858;
	st.shared.u32 	[%r8+45696], %r3858;
	st.shared.u32 	[%r8+46080], %r3858;
$L__BB0_260:
	ld.shared.u32 	%r243, [%r8+512];
	add.s32 	%r5013, %r243, %r3;
	ld.shared.u32 	%r245, [%r8+768];
	setp.ge.s32 	%p1148, %r5013, %r245;
	mov.b32 	%r5017, 0;
	mov.u32 	%r5016, %r5017;
	@%p1148 bra 	$L__BB0_273;
	mov.b32 	%r5016, 0;
	mov.u32 	%r5012, %r5016;
$L__BB0_262:
	mul.wide.s32 	%rd1330, %r5013, 20;
	add.s64 	%rd1331, %rd81, %rd1330;
	add.s64 	%rd95, %rd1331, 4;
	ld.u32 	%r3861, [%rd1331+4];
	setp.ne.s32 	%p1149, %r3861, 0;
	@%p1149 bra 	$L__BB0_271;
	ld.u32 	%r249, [%rd95+4];
	ld.u32 	%r250, [%rd95+8];
	add.s32 	%r251, %r250, %r249;
	ld.global.u32 	%r252, [%rd27];
	mul.wide.s32 	%rd1332, %r252, 4;
	add.s64 	%rd1333, %rd26, %rd1332;
	ld.global.u32 	%r253, [%rd1333];
	setp.lt.s32 	%p1150, %r251, %r253;
	@%p1150 bra 	$L__BB0_271;
	add.s32 	%r3862, %r250, %r243;
	add.s32 	%r254, %r3862, 1;
	setp.lt.s32 	%p1151, %r254, %r252;
	mov.u32 	%r5014, %r253;
	@%p1151 bra 	$L__BB0_266;
	mul.wide.s32 	%rd1334, %r254, 4;
	add.s64 	%rd1335, %rd26, %rd1334;
	ld.global.u32 	%r5014, [%rd1335];
$L__BB0_266:
	setp.lt.s32 	%p1152, %r251, %r5014;
	@%p1152 bra 	$L__BB0_271;
	ld.shared.u32 	%r3863, [%r8+46208];
	setp.lt.s32 	%p1153, %r251, %r3863;
	@%p1153 bra 	$L__BB0_271;
	ld.shared.u32 	%r3864, [%r8+46464];
	add.s32 	%r3865, %r3864, %r249;
	ld.shared.u32 	%r3866, [%r8+46336];
	add.s32 	%r257, %r3866, %r243;
	mul.wide.s32 	%rd1336, %r257, 4;
	add.s64 	%rd1337, %rd26, %rd1336;
	ld.global.u32 	%r258, [%rd1337];
	setp.le.s32 	%p1154, %r3865, %r258;
	@%p1154 bra 	$L__BB0_271;
	setp.lt.s32 	%p1155, %r257, %r252;
	selp.b32 	%r3867, %r253, %r258, %p1155;
	setp.lt.s32 	%p1156, %r251, %r3867;
	@%p1156 bra 	$L__BB0_271;
	add.s32 	%r259, %r5016, 1;
	add.s32 	%r3868, %r5016, %r11;
	mul.wide.s32 	%rd1338, %r3868, 4;
	add.s64 	%rd1339, %rd21, %rd1338;
	st.global.u32 	[%rd1339], %r5013;
	mov.u32 	%r5017, %r5012;
	mov.u32 	%r5016, %r259;
	bra.uni 	$L__BB0_272;
$L__BB0_271:
	add.s32 	%r5017, %r5012, 1;
	add.s32 	%r3869, %r5012, %r11;
	mul.wide.s32 	%rd1340, %r3869, 4;
	add.s64 	%rd1341, %rd19, %rd1340;
	st.global.u32 	[%rd1341], %r5013;
	mov.u32 	%r5012, %r5017;
$L__BB0_272:
	add.s32 	%r5013, %r5013, 32;
	setp.lt.s32 	%p1157, %r5013, %r245;
	@%p1157 bra 	$L__BB0_262;
$L__BB0_273:
	setp.lt.u32 	%p1158, %r3, 16;
	setp.lt.u32 	%p1159, %r3, 8;
	setp.lt.u32 	%p1160, %r3, 4;
	setp.lt.u32 	%p1161, %r3, 2;
	setp.ne.s32 	%p1162, %r3, 31;
	setp.eq.s32 	%p1163, %r3, 0;
	bar.warp.sync 	-1;
	shfl.sync.up.b32	%r3870|%p1164, %r5016, 1, 0, -1;
	selp.b32 	%r3871, 0, %r3870, %p1163;
	add.s32 	%r3872, %r3871, %r5016;
	shfl.sync.up.b32	%r3873|%p1165, %r5017, 1, 0, -1;
	selp.b32 	%r3874, 0, %r3873, %p1163;
	add.s32 	%r3875, %r3874, %r5017;
	bar.warp.sync 	-1;
	shfl.sync.up.b32	%r3876|%p1166, %r3872, 2, 0, -1;
	selp.b32 	%r3877, 0, %r3876, %p1161;
	add.s32 	%r3878, %r3877, %r3872;
	shfl.sync.up.b32	%r3879|%p1167, %r3875, 2, 0, -1;
	selp.b32 	%r3880, 0, %r3879, %p1161;
	add.s32 	%r3881, %r3880, %r3875;
	bar.warp.sync 	-1;
	shfl.sync.up.b32	%r3882|%p1168, %r3878, 4, 0, -1;
	selp.b32 	%r3883, 0, %r3882, %p1160;
	add.s32 	%r3884, %r3883, %r3878;
	shfl.sync.up.b32	%r3885|%p1169, %r3881, 4, 0, -1;
	selp.b32 	%r3886, 0, %r3885, %p1160;
	add.s32 	%r3887, %r3886, %r3881;
	bar.warp.sync 	-1;
	shfl.sync.up.b32	%r3888|%p1170, %r3884, 8, 0, -1;
	selp.b32 	%r3889, 0, %r3888, %p1159;
	add.s32 	%r3890, %r3889, %r3884;
	shfl.sync.up.b32	%r3891|%p1171, %r3887, 8, 0, -1;
	selp.b32 	%r3892, 0, %r3891, %p1159;
	add.s32 	%r3893, %r3892, %r3887;
	bar.warp.sync 	-1;
	shfl.sync.up.b32	%r3894|%p1172, %r3890, 16, 0, -1;
	selp.b32 	%r3895, 0, %r3894, %p1158;
	add.s32 	%r266, %r3895, %r3890;
	shfl.sync.up.b32	%r3896|%p1173, %r3893, 16, 0, -1;
	selp.b32 	%r3897, 0, %r3896, %p1158;
	add.s32 	%r267, %r3897, %r3893;
	bar.warp.sync 	-1;
	@%p1162 bra 	$L__BB0_275;
	st.shared.u32 	[%r8+45824], %r266;
	st.shared.u32 	[%r8+45696], %r267;
$L__BB0_275:
	setp.lt.s32 	%p1174, %r5016, 1;
	@%p1174 bra 	$L__BB0_283;
	sub.s32 	%r3899, %r10, %r5016;
	add.s32 	%r268, %r3899, %r266;
	and.b32  	%r269, %r5016, 3;
	setp.lt.u32 	%p1175, %r5016, 4;
	mov.b32 	%r5020, 0;
	@%p1175 bra 	$L__BB0_279;
	and.b32  	%r5020, %r5016, 2147483644;
	mov.b32 	%r5019, 0;
$L__BB0_278:
	add.s32 	%r3901, %r268, %r5019;
	mul.wide.u32 	%rd1342, %r3901, 20;
	add.s64 	%rd1343, %rd20, %rd1342;
	add.s32 	%r3902, %r5019, %r11;
	mul.wide.s32 	%rd1344, %r3902, 4;
	add.s64 	%rd1345, %rd21, %rd1344;
	ld.global.u32 	%r3903, [%rd1345];
	mul.wide.s32 	%rd1346, %r3903, 20;
	add.s64 	%rd1347, %rd81, %rd1346;
	ld.u32 	%r3904, [%rd1347];
	ld.u32 	%r3905, [%rd1347+4];
	ld.u32 	%r3906, [%rd1347+8];
	ld.u32 	%r3907, [%rd1347+12];
	ld.u32 	%r3908, [%rd1347+16];
	st.global.u32 	[%rd1343], %r3904;
	st.global.u32 	[%rd1343+4], %r3905;
	st.global.u32 	[%rd1343+8], %r3906;
	st.global.u32 	[%rd1343+12], %r3907;
	st.global.u32 	[%rd1343+16], %r3908;
	add.s32 	%r3909, %r3901, 1;
	mul.wide.u32 	%rd1348, %r3909, 20;
	add.s64 	%rd1349, %rd20, %rd1348;
	ld.global.u32 	%r3910, [%rd1345+4];
	mul.wide.s32 	%rd1350, %r3910, 20;
	add.s64 	%rd1351, %rd81, %rd1350;
	ld.u32 	%r3911, [%rd1351];
	ld.u32 	%r3912, [%rd1351+4];
	ld.u32 	%r3913, [%rd1351+8];
	ld.u32 	%r3914, [%rd1351+12];
	ld.u32 	%r3915, [%rd1351+16];
	st.global.u32 	[%rd1349], %r3911;
	st.global.u32 	[%rd1349+4], %r3912;
	st.global.u32 	[%rd1349+8], %r3913;
	st.global.u32 	[%rd1349+12], %r3914;
	st.global.u32 	[%rd1349+16], %r3915;
	add.s32 	%r3916, %r3901, 2;
	mul.wide.u32 	%rd1352, %r3916, 20;
	add.s64 	%rd1353, %rd20, %rd1352;
	ld.global.u32 	%r3917, [%rd1345+8];
	mul.wide.s32 	%rd1354, %r3917, 20;
	add.s64 	%rd1355, %rd81, %rd1354;
	ld.u32 	%r3918, [%rd1355];
	ld.u32 	%r3919, [%rd1355+4];
	ld.u32 	%r3920, [%rd1355+8];
	ld.u32 	%r3921, [%rd1355+12];
	ld.u32 	%r3922, [%rd1355+16];
	st.global.u32 	[%rd1353], %r3918;
	st.global.u32 	[%rd1353+4], %r3919;
	st.global.u32 	[%rd1353+8], %r3920;
	st.global.u32 	[%rd1353+12], %r3921;
	st.global.u32 	[%rd1353+16], %r3922;
	add.s32 	%r3923, %r3901, 3;
	mul.wide.u32 	%rd1356, %r3923, 20;
	add.s64 	%rd1357, %rd20, %rd1356;
	ld.global.u32 	%r3924, [%rd1345+12];
	mul.wide.s32 	%rd1358, %r3924, 20;
	add.s64 	%rd1359, %rd81, %rd1358;
	ld.u32 	%r3925, [%rd1359];
	ld.u32 	%r3926, [%rd1359+4];
	ld.u32 	%r3927, [%rd1359+8];
	ld.u32 	%r3928, [%rd1359+12];
	ld.u32 	%r3929, [%rd1359+16];
	st.global.u32 	[%rd1357], %r3925;
	st.global.u32 	[%rd1357+4], %r3926;
	st.global.u32 	[%rd1357+8], %r3927;
	st.global.u32 	[%rd1357+12], %r3928;
	st.global.u32 	[%rd1357+16], %r3929;
	add.s32 	%r5019, %r5019, 4;
	setp.ne.s32 	%p1176, %r5019, %r5020;
	@%p1176 bra 	$L__BB0_278;
$L__BB0_279:
	setp.eq.s32 	%p1177, %r269, 0;
	@%p1177 bra 	$L__BB0_283;
	add.s32 	%r274, %r268, %r5020;
	mul.wide.u32 	%rd1360, %r274, 20;
	add.s64 	%rd1361, %rd20, %rd1360;
	add.s32 	%r3930, %r5020, %r11;
	mul.wide.s32 	%rd1362, %r3930, 4;
	add.s64 	%rd96, %rd21, %rd1362;
	ld.global.u32 	%r3931, [%rd96];
	mul.wide.s32 	%rd1363, %r3931, 20;
	add.s64 	%rd1364, %rd81, %rd1363;
	ld.u32 	%r3932, [%rd1364];
	ld.u32 	%r3933, [%rd1364+4];
	ld.u32 	%r3934, [%rd1364+8];
	ld.u32 	%r3935, [%rd1364+12];
	ld.u32 	%r3936, [%rd1364+16];
	st.global.u32 	[%rd1361], %r3932;
	st.global.u32 	[%rd1361+4], %r3933;
	st.global.u32 	[%rd1361+8], %r3934;
	st.global.u32 	[%rd1361+12], %r3935;
	st.global.u32 	[%rd1361+16], %r3936;
	setp.eq.s32 	%p1178, %r269, 1;
	@%p1178 bra 	$L__BB0_283;
	add.s32 	%r3937, %r274, 1;
	mul.wide.u32 	%rd1365, %r3937, 20;
	add.s64 	%rd1366, %rd20, %rd1365;
	ld.global.u32 	%r3938, [%rd96+4];
	mul.wide.s32 	%rd1367, %r3938, 20;
	add.s64 	%rd1368, %rd81, %rd1367;
	ld.u32 	%r3939, [%rd1368];
	ld.u32 	%r3940, [%rd1368+4];
	ld.u32 	%r3941, [%rd1368+8];
	ld.u32 	%r3942, [%rd1368+12];
	ld.u32 	%r3943, [%rd1368+16];
	st.global.u32 	[%rd1366], %r3939;
	st.global.u32 	[%rd1366+4], %r3940;
	st.global.u32 	[%rd1366+8], %r3941;
	st.global.u32 	[%rd1366+12], %r3942;
	st.global.u32 	[%rd1366+16], %r3943;
	setp.eq.s32 	%p1179, %r269, 2;
	@%p1179 bra 	$L__BB0_283;
	add.s32 	%r3944, %r274, 2;
	mul.wide.u32 	%rd1369, %r3944, 20;
	add.s64 	%rd1370, %rd20, %rd1369;
	ld.global.u32 	%r3945, [%rd96+8];
	mul.wide.s32 	%rd1371, %r3945, 20;
	add.s64 	%rd1372, %rd81, %rd1371;
	ld.u32 	%r3946, [%rd1372];
	ld.u32 	%r3947, [%rd1372+4];
	ld.u32 	%r3948, [%rd1372+8];
	ld.u32 	%r3949, [%rd1372+12];
	ld.u32 	%r3950, [%rd1372+16];
	st.global.u32 	[%rd1370], %r3946;
	st.global.u32 	[%rd1370+4], %r3947;
	st.global.u32 	[%rd1370+8], %r3948;
	st.global.u32 	[%rd1370+12], %r3949;
	st.global.u32 	[%rd1370+16], %r3950;
$L__BB0_283:
	ld.shared.u32 	%r3951, [%r8+45824];
	ld.shared.u32 	%r3952, [%r8+45696];
	setp.lt.s32 	%p1180, %r3951, %r3952;
	setp.lt.s32 	%p1181, %r5017, 1;
	or.pred  	%p1182, %p1180, %p1181;
	@%p1182 bra 	$L__BB0_291;
	sub.s32 	%r3954, %r10, %r5017;
	add.s32 	%r275, %r3954, %r267;
	and.b32  	%r276, %r5017, 3;
	setp.lt.u32 	%p1183, %r5017, 4;
	mov.b32 	%r5022, 0;
	@%p1183 bra 	$L__BB0_287;
	and.b32  	%r5022, %r5017, 2147483644;
	mov.b32 	%r5021, 0;
$L__BB0_286:
	add.s32 	%r3956, %r5021, %r11;
	mul.wide.s32 	%rd1373, %r3956, 4;
	add.s64 	%rd1374, %rd19, %rd1373;
	ld.global.u32 	%r3957, [%rd1374];
	mul.wide.s32 	%rd1375, %r3957, 20;
	add.s64 	%rd1376, %rd81, %rd1375;
	ld.u32 	%r3958, [%rd1376];
	add.s32 	%r3959, %r275, %r5021;
	mul.wide.u32 	%rd1377, %r3959, 4;
	add.s64 	%rd1378, %rd18, %rd1377;
	st.global.u32 	[%rd1378], %r3958;
	ld.global.u32 	%r3960, [%rd1374+4];
	mul.wide.s32 	%rd1379, %r3960, 20;
	add.s64 	%rd1380, %rd81, %rd1379;
	ld.u32 	%r3961, [%rd1380];
	add.s32 	%r3962, %r3959, 1;
	mul.wide.u32 	%rd1381, %r3962, 4;
	add.s64 	%rd1382, %rd18, %rd1381;
	st.global.u32 	[%rd1382], %r3961;
	ld.global.u32 	%r3963, [%rd1374+8];
	mul.wide.s32 	%rd1383, %r3963, 20;
	add.s64 	%rd1384, %rd81, %rd1383;
	ld.u32 	%r3964, [%rd1384];
	add.s32 	%r3965, %r3959, 2;
	mul.wide.u32 	%rd1385, %r3965, 4;
	add.s64 	%rd1386, %rd18, %rd1385;
	st.global.u32 	[%rd1386], %r3964;
	ld.global.u32 	%r3966, [%rd1374+12];
	mul.wide.s32 	%rd1387, %r3966, 20;
	add.s64 	%rd1388, %rd81, %rd1387;
	ld.u32 	%r3967, [%rd1388];
	add.s32 	%r3968, %r3959, 3;
	mul.wide.u32 	%rd1389, %r3968, 4;
	add.s64 	%rd1390, %rd18, %rd1389;
	st.global.u32 	[%rd1390], %r3967;
	add.s32 	%r5021, %r5021, 4;
	setp.ne.s32 	%p1184, %r5021, %r5022;
	@%p1184 bra 	$L__BB0_286;
$L__BB0_287:
	setp.eq.s32 	%p1185, %r276, 0;
	@%p1185 bra 	$L__BB0_291;
	add.s32 	%r3969, %r5022, %r11;
	mul.wide.s32 	%rd1391, %r3969, 4;
	add.s64 	%rd97, %rd19, %rd1391;
	ld.global.u32 	%r3970, [%rd97];
	mul.wide.s32 	%rd1392, %r3970, 20;
	add.s64 	%rd1393, %rd81, %rd1392;
	ld.u32 	%r3971, [%rd1393];
	add.s32 	%r281, %r275, %r5022;
	mul.wide.u32 	%rd1394, %r281, 4;
	add.s64 	%rd1395, %rd18, %rd1394;
	st.global.u32 	[%rd1395], %r3971;
	setp.eq.s32 	%p1186, %r276, 1;
	@%p1186 bra 	$L__BB0_291;
	ld.global.u32 	%r3972, [%rd97+4];
	mul.wide.s32 	%rd1396, %r3972, 20;
	add.s64 	%rd1397, %rd81, %rd1396;
	ld.u32 	%r3973, [%rd1397];
	add.s32 	%r3974, %r281, 1;
	mul.wide.u32 	%rd1398, %r3974, 4;
	add.s64 	%rd1399, %rd18, %rd1398;
	st.global.u32 	[%rd1399], %r3973;
	setp.eq.s32 	%p1187, %r276, 2;
	@%p1187 bra 	$L__BB0_291;
	ld.global.u32 	%r3975, [%rd97+8];
	mul.wide.s32 	%rd1400, %r3975, 20;
	add.s64 	%rd1401, %rd81, %rd1400;
	ld.u32 	%r3976, [%rd1401];
	add.s32 	%r3977, %r281, 2;
	mul.wide.u32 	%rd1402, %r3977, 4;
	add.s64 	%rd1403, %rd18, %rd1402;
	st.global.u32 	[%rd1403], %r3976;
$L__BB0_291:
	bar.warp.sync 	-1;
	ld.shared.u32 	%r5140, [%r8+45824];
	setp.lt.s32 	%p1188, %r5140, 1;
	mul.wide.u32 	%rd1404, %r10, 20;
	add.s64 	%rd98, %rd11, %rd1404;
	@%p1188 bra 	$L__BB0_549;
	ld.shared.u32 	%r5069, [%r8+45696];
$L__BB0_293:
	setp.lt.s32 	%p1189, %r5069, 1;
	@%p1189 bra 	$L__BB0_549;
	ld.shared.u32 	%r3978, [%r8+46080];
	and.b32  	%r3979, %r3978, 1;
	setp.eq.b32 	%p1190, %r3979, 1;
	@%p1190 bra 	$L__BB0_296;
	ld.shared.u32 	%r5062, [%r8+512];
	mul.wide.s32 	%rd1406, %r5062, 20;
	add.s64 	%rd2034, %rd81, %rd1406;
	mov.u64 	%rd2035, %rd98;
	bra.uni 	$L__BB0_297;
$L__BB0_296:
	ld.shared.u32 	%r5062, [%r8+512];
	mul.wide.s32 	%rd1405, %r5062, 20;
	add.s64 	%rd2035, %rd81, %rd1405;
	mov.u64 	%rd2034, %rd98;
$L__BB0_297:
	setp.lt.u32 	%p1191, %r5140, %r5069;
	@%p1191 bra 	$L__BB0_306;
	setp.ge.s32 	%p1192, %r3, %r5062;
	mov.u32 	%r5056, %r3;
	@%p1192 bra 	$L__BB0_299;
	bra.uni 	$L__BB0_333;
$L__BB0_299:
	setp.ge.s32 	%p1200, %r3, %r5140;
	mov.u32 	%r5068, %r3;
	@%p1200 bra 	$L__BB0_348;
$L__BB0_300:
	mul.wide.u32 	%rd1417, %r5068, 20;
	add.s64 	%rd109, %rd2035, %rd1417;
	ld.u32 	%r371, [%rd109];
	setp.lt.s32 	%p1201, %r5069, 1;
	@%p1201 bra 	$L__BB0_347;
	mov.b32 	%r5070, 0;
$L__BB0_302:
	add.s32 	%r3992, %r5070, %r10;
	mul.wide.u32 	%rd1418, %r3992, 4;
	add.s64 	%rd1419, %rd18, %rd1418;
	ld.global.u32 	%r3993, [%rd1419];
	mul.wide.s32 	%rd1420, %r3993, 8;
	add.s64 	%rd1421, %rd29, %rd1420;
	ld.global.u64 	%rd110, [%rd1421];
	ld.global.u64 	%rd1422, [%rd1421+8];
	cvt.u32.u64 	%r3994, %rd110;
	cvt.u32.u64 	%r3995, %rd1422;
	sub.s32 	%r374, %r3995, %r3994;
	setp.lt.s32 	%p1202, %r374, 1;
	@%p1202 bra 	$L__BB0_345;
	add.s32 	%r5071, %r374, -1;
	mov.b32 	%r5072, 0;
$L__BB0_304:
	add.s32 	%r3997, %r5071, %r5072;
	shr.u32 	%r378, %r3997, 1;
	cvt.u64.u32 	%rd1423, %r378;
	add.s64 	%rd1424, %rd110, %rd1423;
	shl.b64 	%rd1425, %rd1424, 2;
	add.s64 	%rd1426, %rd28, %rd1425;
	ld.global.u32 	%r379, [%rd1426];
	setp.eq.s32 	%p1203, %r379, %r371;
	@%p1203 bra 	$L__BB0_344;
	setp.gt.s32 	%p1204, %r379, %r371;
	add.s32 	%r3998, %r378, -1;
	add.s32 	%r3999, %r378, 1;
	selp.b32 	%r5072, %r5072, %r3999, %p1204;
	selp.b32 	%r5071, %r3998, %r5071, %p1204;
	setp.gt.s32 	%p1205, %r5072, %r5071;
	@%p1205 bra 	$L__BB0_345;
	bra.uni 	$L__BB0_304;
$L__BB0_306:
	setp.ge.s32 	%p1208, %r3, %r5062;
	mov.u32 	%r5027, %r3;
	@%p1208 bra 	$L__BB0_307;
	bra.uni 	$L__BB0_309;
$L__BB0_307:
	setp.ge.s32 	%p1210, %r3, %r5140;
	mov.u32 	%r5028, %r3;
	@%p1210 bra 	$L__BB0_311;
$L__BB0_308:
	mul.wide.u32 	%rd1429, %r5028, 20;
	add.s64 	%rd1430, %rd2035, %rd1429;
	mov.b32 	%r4004, 0;
	st.u32 	[%rd1430+12], %r4004;
	add.s32 	%r5028, %r5028, 32;
	ld.shared.u32 	%r4005, [%r8+45824];
	setp.lt.s32 	%p1211, %r5028, %r4005;
	@%p1211 bra 	$L__BB0_308;
	bra.uni 	$L__BB0_311;
$L__BB0_309:
	mul.wide.u32 	%rd1427, %r5027, 20;
	add.s64 	%rd1428, %rd81, %rd1427;
	mov.b32 	%r4002, 0;
	st.u32 	[%rd1428+12], %r4002;
	add.s32 	%r5027, %r5027, 32;
	ld.shared.u32 	%r4003, [%r8+512];
	setp.lt.s32 	%p1209, %r5027, %r4003;
	@%p1209 bra 	$L__BB0_309;
	ld.shared.u32 	%r5140, [%r8+45824];
	bra.uni 	$L__BB0_307;
$L__BB0_311:
	bar.warp.sync 	-1;
	ld.shared.u32 	%r5038, [%r8+512];
	setp.ge.s32 	%p1212, %r3, %r5038;
	ld.shared.u32 	%r5029, [%r8+45824];
	mov.u32 	%r5032, %r3;
	@%p1212 bra 	$L__BB0_312;
	bra.uni 	$L__BB0_320;
$L__BB0_312:
	setp.ge.s32 	%p1220, %r3, %r5029;
	mov.u32 	%r5042, %r3;
	@%p1220 bra 	$L__BB0_348;
$L__BB0_313:
	mul.wide.u32 	%rd1441, %r5042, 20;
	add.s64 	%rd105, %rd2035, %rd1441;
	ld.u32 	%r323, [%rd105];
	setp.lt.s32 	%p1221, %r5029, 1;
	@%p1221 bra 	$L__BB0_332;
	mov.b32 	%r5045, 0;
$L__BB0_315:
	setp.eq.s32 	%p1222, %r5045, %r5042;
	@%p1222 bra 	$L__BB0_331;
	mul.wide.u32 	%rd1442, %r5045, 20;
	add.s64 	%rd1443, %rd2035, %rd1442;
	ld.u32 	%r4017, [%rd1443];
	mul.wide.s32 	%rd1444, %r4017, 8;
	add.s64 	%rd1445, %rd29, %rd1444;
	ld.global.u64 	%rd106, [%rd1445];
	ld.global.u64 	%rd1446, [%rd1445+8];
	cvt.u32.u64 	%r4018, %rd106;
	cvt.u32.u64 	%r4019, %rd1446;
	sub.s32 	%r327, %r4019, %r4018;
	setp.lt.s32 	%p1223, %r327, 1;
	@%p1223 bra 	$L__BB0_331;
	add.s32 	%r5046, %r327, -1;
	mov.b32 	%r5047, 0;
$L__BB0_318:
	add.s32 	%r4021, %r5046, %r5047;
	shr.u32 	%r331, %r4021, 1;
	cvt.u64.u32 	%rd1447, %r331;
	add.s64 	%rd1448, %rd106, %rd1447;
	shl.b64 	%rd1449, %rd1448, 2;
	add.s64 	%rd1450, %rd28, %rd1449;
	ld.global.u32 	%r332, [%rd1450];
	setp.eq.s32 	%p1224, %r332, %r323;
	@%p1224 bra 	$L__BB0_330;
	setp.gt.s32 	%p1225, %r332, %r323;
	add.s32 	%r4022, %r331, -1;
	add.s32 	%r4023, %r331, 1;
	selp.b32 	%r5047, %r5047, %r4023, %p1225;
	selp.b32 	%r5046, %r4022, %r5046, %p1225;
	setp.gt.s32 	%p1226, %r5047, %r5046;
	@%p1226 bra 	$L__BB0_331;
	bra.uni 	$L__BB0_318;
$L__BB0_320:
	mul.wide.u32 	%rd1431, %r5032, 20;
	add.s64 	%rd103, %rd81, %rd1431;
	ld.u32 	%r302, [%rd103];
	setp.lt.s32 	%p1213, %r5029, 1;
	@%p1213 bra 	$L__BB0_329;
	mov.b32 	%r5034, 0;
$L__BB0_322:
	mul.wide.u32 	%rd1432, %r5034, 20;
	add.s64 	%rd1433, %rd2035, %rd1432;
	ld.u32 	%r4007, [%rd1433];
	mul.wide.s32 	%rd1434, %r4007, 8;
	add.s64 	%rd1435, %rd29, %rd1434;
	ld.global.u64 	%rd104, [%rd1435];
	ld.global.u64 	%rd1436, [%rd1435+8];
	cvt.u32.u64 	%r4008, %rd104;
	cvt.u32.u64 	%r4009, %rd1436;
	sub.s32 	%r305, %r4009, %r4008;
	setp.lt.s32 	%p1214, %r305, 1;
	@%p1214 bra 	$L__BB0_327;
	add.s32 	%r5035, %r305, -1;
	mov.b32 	%r5036, 0;
$L__BB0_324:
	add.s32 	%r4011, %r5035, %r5036;
	shr.u32 	%r309, %r4011, 1;
	cvt.u64.u32 	%rd1437, %r309;
	add.s64 	%rd1438, %rd104, %rd1437;
	shl.b64 	%rd1439, %rd1438, 2;
	add.s64 	%rd1440, %rd28, %rd1439;
	ld.global.u32 	%r310, [%rd1440];
	setp.eq.s32 	%p1215, %r310, %r302;
	@%p1215 bra 	$L__BB0_326;
	setp.gt.s32 	%p1216, %r310, %r302;
	add.s32 	%r4012, %r309, -1;
	add.s32 	%r4013, %r309, 1;
	selp.b32 	%r5036, %r5036, %r4013, %p1216;
	selp.b32 	%r5035, %r4012, %r5035, %p1216;
	setp.gt.s32 	%p1217, %r5036, %r5035;
	@%p1217 bra 	$L__BB0_327;
	bra.uni 	$L__BB0_324;
$L__BB0_326:
	ld.u32 	%r4014, [%rd103+12];
	add.s32 	%r4015, %r4014, 1;
	st.u32 	[%rd103+12], %r4015;
	ld.shared.u32 	%r5029, [%r8+45824];
$L__BB0_327:
	add.s32 	%r5034, %r5034, 1;
	setp.lt.s32 	%p1218, %r5034, %r5029;
	@%p1218 bra 	$L__BB0_322;
	ld.shared.u32 	%r5038, [%r8+512];
$L__BB0_329:
	add.s32 	%r5032, %r5032, 32;
	setp.lt.s32 	%p1219, %r5032, %r5038;
	@%p1219 bra 	$L__BB0_320;
	bra.uni 	$L__BB0_312;
$L__BB0_330:
	ld.u32 	%r4024, [%rd105+12];
	add.s32 	%r4025, %r4024, 1;
	st.u32 	[%rd105+12], %r4025;
	ld.shared.u32 	%r5029, [%r8+45824];
$L__BB0_331:
	add.s32 	%r5045, %r5045, 1;
	setp.lt.s32 	%p1227, %r5045, %r5029;
	@%p1227 bra 	$L__BB0_315;
$L__BB0_332:
	add.s32 	%r5042, %r5042, 32;
	setp.lt.s32 	%p1228, %r5042, %r5029;
	@%p1228 bra 	$L__BB0_313;
	bra.uni 	$L__BB0_348;
$L__BB0_333:
	mul.wide.u32 	%rd1407, %r5056, 20;
	add.s64 	%rd107, %rd81, %rd1407;
	ld.u32 	%r347, [%rd107];
	setp.lt.s32 	%p1193, %r5069, 1;
	@%p1193 bra 	$L__BB0_342;
	mov.b32 	%r5058, 0;
$L__BB0_335:
	add.s32 	%r3981, %r5058, %r10;
	mul.wide.u32 	%rd1408, %r3981, 4;
	add.s64 	%rd1409, %rd18, %rd1408;
	ld.global.u32 	%r3982, [%rd1409];
	mul.wide.s32 	%rd1410, %r3982, 8;
	add.s64 	%rd1411, %rd29, %rd1410;
	ld.global.u64 	%rd108, [%rd1411];
	ld.global.u64 	%rd1412, [%rd1411+8];
	cvt.u32.u64 	%r3983, %rd108;
	cvt.u32.u64 	%r3984, %rd1412;
	sub.s32 	%r350, %r3984, %r3983;
	setp.lt.s32 	%p1194, %r350, 1;
	@%p1194 bra 	$L__BB0_340;
	add.s32 	%r5059, %r350, -1;
	mov.b32 	%r5060, 0;
$L__BB0_337:
	add.s32 	%r3986, %r5059, %r5060;
	shr.u32 	%r354, %r3986, 1;
	cvt.u64.u32 	%rd1413, %r354;
	add.s64 	%rd1414, %rd108, %rd1413;
	shl.b64 	%rd1415, %rd1414, 2;
	add.s64 	%rd1416, %rd28, %rd1415;
	ld.global.u32 	%r355, [%rd1416];
	setp.eq.s32 	%p1195, %r355, %r347;
	@%p1195 bra 	$L__BB0_339;
	setp.gt.s32 	%p1196, %r355, %r347;
	add.s32 	%r3987, %r354, -1;
	add.s32 	%r3988, %r354, 1;
	selp.b32 	%r5060, %r5060, %r3988, %p1196;
	selp.b32 	%r5059, %r3987, %r5059, %p1196;
	setp.gt.s32 	%p1197, %r5060, %r5059;
	@%p1197 bra 	$L__BB0_340;
	bra.uni 	$L__BB0_337;
$L__BB0_339:
	ld.u32 	%r3989, [%rd107+12];
	add.s32 	%r3990, %r3989, -1;
	st.u32 	[%rd107+12], %r3990;
	ld.shared.u32 	%r5069, [%r8+45696];
$L__BB0_340:
	add.s32 	%r5058, %r5058, 1;
	setp.lt.s32 	%p1198, %r5058, %r5069;
	@%p1198 bra 	$L__BB0_335;
	ld.shared.u32 	%r5062, [%r8+512];
$L__BB0_342:
	add.s32 	%r5056, %r5056, 32;
	setp.lt.s32 	%p1199, %r5056, %r5062;
	@%p1199 bra 	$L__BB0_333;
	ld.shared.u32 	%r5140, [%r8+45824];
	bra.uni 	$L__BB0_299;
$L__BB0_344:
	ld.u32 	%r4000, [%rd109+12];
	add.s32 	%r4001, %r4000, -1;
	st.u32 	[%rd109+12], %r4001;
	ld.shared.u32 	%r5069, [%r8+45696];
$L__BB0_345:
	add.s32 	%r5070, %r5070, 1;
	setp.lt.s32 	%p1206, %r5070, %r5069;
	@%p1206 bra 	$L__BB0_302;
	ld.shared.u32 	%r5140, [%r8+45824];
$L__BB0_347:
	add.s32 	%r5068, %r5068, 32;
	setp.lt.s32 	%p1207, %r5068, %r5140;
	@%p1207 bra 	$L__BB0_300;
$L__BB0_348:
	bar.warp.sync 	-1;
	ld.shared.u32 	%r390, [%r8+45824];
	setp.ge.s32 	%p1229, %r3, %r390;
	mov.b32 	%r5080, 0;
	@%p1229 bra 	$L__BB0_359;
	mov.b32 	%r5080, 0;
	mov.u32 	%r5077, %r3;
$L__BB0_350:
	mul.wide.u32 	%rd1451, %r5077, 20;
	add.s64 	%rd1452, %rd2035, %rd1451;
	ld.u32 	%r394, [%rd1452+8];
	ld.u32 	%r395, [%rd1452+12];
	add.s32 	%r396, %r395, %r394;
	ld.global.u32 	%r397, [%rd27];
	mul.wide.s32 	%rd1453, %r397, 4;
	add.s64 	%rd1454, %rd26, %rd1453;
	ld.global.u32 	%r398, [%rd1454];
	setp.lt.s32 	%p1230, %r396, %r398;
	@%p1230 bra 	$L__BB0_358;
	ld.shared.u32 	%r399, [%r8+512];
	add.s32 	%r4028, %r395, %r399;
	add.s32 	%r400, %r4028, 1;
	setp.lt.s32 	%p1231, %r400, %r397;
	mov.u32 	%r5079, %r398;
	@%p1231 bra 	$L__BB0_353;
	mul.wide.s32 	%rd1455, %r400, 4;
	add.s64 	%rd1456, %rd26, %rd1455;
	ld.global.u32 	%r5079, [%rd1456];
$L__BB0_353:
	setp.lt.s32 	%p1232, %r396, %r5079;
	@%p1232 bra 	$L__BB0_358;
	ld.shared.u32 	%r4029, [%r8+46208];
	setp.lt.s32 	%p1233, %r396, %r4029;
	@%p1233 bra 	$L__BB0_358;
	ld.shared.u32 	%r4030, [%r8+46464];
	add.s32 	%r4031, %r4030, %r394;
	ld.shared.u32 	%r4032, [%r8+46336];
	add.s32 	%r403, %r4032, %r399;
	mul.wide.s32 	%rd1457, %r403, 4;
	add.s64 	%rd1458, %rd26, %rd1457;
	ld.global.u32 	%r404, [%rd1458];
	setp.le.s32 	%p1234, %r4031, %r404;
	@%p1234 bra 	$L__BB0_358;
	setp.lt.s32 	%p1235, %r403, %r397;
	selp.b32 	%r4033, %r398, %r404, %p1235;
	setp.lt.s32 	%p1236, %r396, %r4033;
	@%p1236 bra 	$L__BB0_358;
	add.s32 	%r405, %r5080, 1;
	add.s32 	%r4034, %r5080, %r11;
	mul.wide.s32 	%rd1459, %r4034, 4;
	add.s64 	%rd1460, %rd23, %rd1459;
	st.global.u32 	[%rd1460], %r394;
	mov.u32 	%r5080, %r405;
$L__BB0_358:
	add.s32 	%r5077, %r5077, 32;
	setp.lt.s32 	%p1237, %r5077, %r390;
	@%p1237 bra 	$L__BB0_350;
$L__BB0_359:
	setp.lt.u32 	%p1238, %r3, 16;
	setp.lt.u32 	%p1239, %r3, 8;
	setp.lt.u32 	%p1240, %r3, 4;
	setp.lt.u32 	%p1241, %r3, 2;
	setp.ne.s32 	%p1242, %r3, 31;
	setp.eq.s32 	%p1243, %r3, 0;
	bar.warp.sync 	-1;
	shfl.sync.up.b32	%r4035|%p1244, %r5080, 1, 0, -1;
	selp.b32 	%r4036, 0, %r4035, %p1243;
	add.s32 	%r4037, %r4036, %r5080;
	bar.warp.sync 	-1;
	shfl.sync.up.b32	%r4038|%p1245, %r4037, 2, 0, -1;
	selp.b32 	%r4039, 0, %r4038, %p1241;
	add.s32 	%r4040, %r4039, %r4037;
	bar.warp.sync 	-1;
	shfl.sync.up.b32	%r4041|%p1246, %r4040, 4, 0, -1;
	selp.b32 	%r4042, 0, %r4041, %p1240;
	add.s32 	%r4043, %r4042, %r4040;
	bar.warp.sync 	-1;
	shfl.sync.up.b32	%r4044|%p1247, %r4043, 8, 0, -1;
	selp.b32 	%r4045, 0, %r4044, %p1239;
	add.s32 	%r4046, %r4045, %r4043;
	bar.warp.sync 	-1;
	shfl.sync.up.b32	%r4047|%p1248, %r4046, 16, 0, -1;
	selp.b32 	%r4048, 0, %r4047, %p1238;
	add.s32 	%r410, %r4048, %r4046;
	bar.warp.sync 	-1;
	@%p1242 bra 	$L__BB0_361;
	st.shared.u32 	[%r8+45952], %r410;
$L__BB0_361:
	setp.lt.s32 	%p1249, %r5080, 1;
	@%p1249 bra 	$L__BB0_369;
	sub.s32 	%r4050, %r10, %r5080;
	add.s32 	%r411, %r4050, %r410;
	and.b32  	%r412, %r5080, 3;
	setp.lt.u32 	%p1250, %r5080, 4;
	mov.b32 	%r5083, 0;
	@%p1250 bra 	$L__BB0_365;
	and.b32  	%r5083, %r5080, 2147483644;
	mov.b32 	%r5082, 0;
$L__BB0_364:
	add.s32 	%r4052, %r5082, %r11;
	mul.wide.s32 	%rd1461, %r4052, 4;
	add.s64 	%rd1462, %rd23, %rd1461;
	ld.global.u32 	%r4053, [%rd1462];
	add.s32 	%r4054, %r411, %r5082;
	mul.wide.u32 	%rd1463, %r4054, 4;
	add.s64 	%rd1464, %rd22, %rd1463;
	st.global.u32 	[%rd1464], %r4053;
	ld.global.u32 	%r4055, [%rd1462+4];
	add.s32 	%r4056, %r4054, 1;
	mul.wide.u32 	%rd1465, %r4056, 4;
	add.s64 	%rd1466, %rd22, %rd1465;
	st.global.u32 	[%rd1466], %r4055;
	ld.global.u32 	%r4057, [%rd1462+8];
	add.s32 	%r4058, %r4054, 2;
	mul.wide.u32 	%rd1467, %r4058, 4;
	add.s64 	%rd1468, %rd22, %rd1467;
	st.global.u32 	[%rd1468], %r4057;
	ld.global.u32 	%r4059, [%rd1462+12];
	add.s32 	%r4060, %r4054, 3;
	mul.wide.u32 	%rd1469, %r4060, 4;
	add.s64 	%rd1470, %rd22, %rd1469;
	st.global.u32 	[%rd1470], %r4059;
	add.s32 	%r5082, %r5082, 4;
	setp.ne.s32 	%p1251, %r5082, %r5083;
	@%p1251 bra 	$L__BB0_364;
$L__BB0_365:
	setp.eq.s32 	%p1252, %r412, 0;
	@%p1252 bra 	$L__BB0_369;
	add.s32 	%r4061, %r5083, %r11;
	mul.wide.s32 	%rd1471, %r4061, 4;
	add.s64 	%rd111, %rd23, %rd1471;
	ld.global.u32 	%r4062, [%rd111];
	add.s32 	%r417, %r411, %r5083;
	mul.wide.u32 	%rd1472, %r417, 4;
	add.s64 	%rd1473, %rd22, %rd1472;
	st.global.u32 	[%rd1473], %r4062;
	setp.eq.s32 	%p1253, %r412, 1;
	@%p1253 bra 	$L__BB0_369;
	ld.global.u32 	%r4063, [%rd111+4];
	add.s32 	%r4064, %r417, 1;
	mul.wide.u32 	%rd1474, %r4064, 4;
	add.s64 	%rd1475, %rd22, %rd1474;
	st.global.u32 	[%rd1475], %r4063;
	setp.eq.s32 	%p1254, %r412, 2;
	@%p1254 bra 	$L__BB0_369;
	ld.global.u32 	%r4065, [%rd111+8];
	add.s32 	%r4066, %r417, 2;
	mul.wide.u32 	%rd1476, %r4066, 4;
	add.s64 	%rd1477, %rd22, %rd1476;
	st.global.u32 	[%rd1477], %r4065;
$L__BB0_369:
	bar.warp.sync 	-1;
	ld.shared.u32 	%r5122, [%r8+45952];
	setp.lt.s32 	%p1255, %r5122, 1;
	@%p1255 bra 	$L__BB0_377;
	add.s32 	%r419, %r5122, -1;
	mov.b32 	%r5084, 0;
$L__BB0_371:
	and.b32  	%r4068, %r5084, 1;
	add.s32 	%r5085, %r4068, %r12;
	setp.ge.s32 	%p1256, %r5085, %r419;
	@%p1256 bra 	$L__BB0_375;
$L__BB0_372:
	mul.wide.u32 	%rd1478, %r5085, 4;
	add.s64 	%rd112, %rd90, %rd1478;
	ld.global.u32 	%r423, [%rd112];
	ld.global.u32 	%r424, [%rd112+4];
	setp.le.s32 	%p1257, %r424, %r423;
	@%p1257 bra 	$L__BB0_374;
	st.global.u32 	[%rd112], %r424;
	st.global.u32 	[%rd112+4], %r423;
$L__BB0_374:
	add.s32 	%r5085, %r5085, 64;
	setp.lt.s32 	%p1258, %r5085, %r419;
	@%p1258 bra 	$L__BB0_372;
$L__BB0_375:
	bar.warp.sync 	-1;
	add.s32 	%r5084, %r5084, 1;
	setp.ne.s32 	%p1259, %r5084, %r5122;
	@%p1259 bra 	$L__BB0_371;
	ld.shared.u32 	%r5122, [%r8+45952];
$L__BB0_377:
	setp.ne.s32 	%p1260, %r3, 0;
	ld.u32 	%r5094, [%rd81+8];
	ld.u32 	%r5095, [%rd81+12];
	add.s32 	%r5098, %r5095, %r5094;
	@%p1260 bra 	$L__BB0_382;
	mov.b16 	%rs68, 0;
	st.shared.u8 	[%r9+47872], %rs68;
	mov.b32 	%r4069, 0;
	st.shared.u32 	[%r8+47232], %r4069;
	st.shared.u32 	[%r8+46592], %r4069;
	ld.u32 	%r4070, [%rd81+8];
	st.shared.u32 	[%r8+46720], %r4070;
	ld.u32 	%r4071, [%rd81+12];
	st.shared.u32 	[%r8+46848], %r4071;
	ld.u32 	%r4072, [%rd81+8];
	add.s32 	%r4073, %r4071, %r4072;
	st.shared.u32 	[%r8+46976], %r4073;
	ld.u32 	%r4074, [%rd81+8];
	st.shared.u32 	[%r8+47104], %r4074;
	ld.shared.u32 	%r432, [%r8+512];
	add.s32 	%r4075, %r432, 1;
	ld.global.u32 	%r433, [%rd27];
	setp.ge.s32 	%p1261, %r4075, %r433;
	@%p1261 bra 	$L__BB0_380;
	mul.wide.s32 	%rd1481, %r433, 4;
	add.s64 	%rd1482, %rd26, %rd1481;
	ld.global.u32 	%r5087, [%rd1482];
	bra.uni 	$L__BB0_381;
$L__BB0_380:
	mul.wide.s32 	%rd1479, %r432, 4;
	add.s64 	%rd1480, %rd26, %rd1479;
	ld.global.u32 	%r5087, [%rd1480+4];
$L__BB0_381:
	st.shared.u32 	[%r8+46208], %r5087;
$L__BB0_382:
	bar.warp.sync 	-1;
	ld.shared.u32 	%r437, [%r8+512];
	setp.ge.s32 	%p1262, %r13, %r437;
	mov.b32 	%r5099, 0;
	@%p1262 bra 	$L__BB0_390;
	mov.b32 	%r5099, 0;
	mov.u32 	%r5092, %r13;
$L__BB0_384:
	mul.wide.u32 	%rd1483, %r5092, 20;
	add.s64 	%rd1484, %rd81, %rd1483;
	add.s64 	%rd113, %rd1484, 8;
	ld.u32 	%r443, [%rd1484+8];
	add.s32 	%r5099, %r443, %r5099;
	setp.ge.s32 	%p1263, %r443, %r5094;
	@%p1263 bra 	$L__BB0_386;
	ld.u32 	%r5093, [%rd113+4];
	mov.u32 	%r5094, %r443;
	mov.u32 	%r5095, %r5093;
	bra.uni 	$L__BB0_389;
$L__BB0_386:
	setp.eq.s32 	%p1264, %r443, %r5094;
	@%p1264 bra 	$L__BB0_388;
	ld.u32 	%r5093, [%rd113+4];
	bra.uni 	$L__BB0_389;
$L__BB0_388:
	ld.u32 	%r5093, [%rd113+4];
	min.s32 	%r5095, %r5093, %r5095;
$L__BB0_389:
	add.s32 	%r4078, %r5093, %r443;
	min.s32 	%r5098, %r4078, %r5098;
	add.s32 	%r5092, %r5092, 32;
	setp.lt.s32 	%p1265, %r5092, %r437;
	@%p1265 bra 	$L__BB0_384;
$L__BB0_390:
	shfl.sync.bfly.b32	%r4079|%p1267, %r5099, 1, 31, -1;
	add.s32 	%r4080, %r4079, %r5099;
	shfl.sync.bfly.b32	%r4081|%p1268, %r4080, 2, 31, -1;
	add.s32 	%r4082, %r4081, %r4080;
	shfl.sync.bfly.b32	%r4083|%p1269, %r4082, 4, 31, -1;
	add.s32 	%r4084, %r4083, %r4082;
	shfl.sync.bfly.b32	%r4085|%p1270, %r4084, 8, 31, -1;
	add.s32 	%r4086, %r4085, %r4084;
	shfl.sync.bfly.b32	%r4087|%p1271, %r4086, 16, 31, -1;
	add.s32 	%r458, %r4087, %r4086;
	@%p1260 bra 	$L__BB0_392;
	ld.shared.u32 	%r4088, [%r8+47104];
	add.s32 	%r4089, %r4088, %r458;
	st.shared.u32 	[%r8+47104], %r4089;
$L__BB0_392:
	bar.warp.sync 	-1;
	mov.b32 	%r5100, 0;
$L__BB0_393:
	setp.ne.s32 	%p1272, %r3, %r5100;
	@%p1272 bra 	$L__BB0_401;
	ld.shared.u32 	%r460, [%r8+46720];
	setp.ge.s32 	%p1273, %r5094, %r460;
	@%p1273 bra 	$L__BB0_396;
	st.shared.u32 	[%r8+46720], %r5094;
	st.shared.u32 	[%r8+46848], %r5095;
	bra.uni 	$L__BB0_399;
$L__BB0_396:
	setp.ne.s32 	%p1274, %r5094, %r460;
	@%p1274 bra 	$L__BB0_399;
	ld.shared.u32 	%r4091, [%r8+46848];
	setp.ge.s32 	%p1275, %r5095, %r4091;
	@%p1275 bra 	$L__BB0_399;
	st.shared.u32 	[%r8+46848], %r5095;
$L__BB0_399:
	ld.shared.u32 	%r4092, [%r8+46976];
	setp.ge.s32 	%p1276, %r5098, %r4092;
	@%p1276 bra 	$L__BB0_401;
	st.shared.u32 	[%r8+46976], %r5098;
$L__BB0_401:
	bar.warp.sync 	-1;
	add.s32 	%r4093, %r5100, 1;
	setp.ne.s32 	%p1277, %r3, %r4093;
	@%p1277 bra 	$L__BB0_409;
	ld.shared.u32 	%r461, [%r8+46720];
	setp.lt.s32 	%p1278, %r5094, %r461;
	@%p1278 bra 	$L__BB0_406;
	setp.ne.s32 	%p1279, %r5094, %r461;
	@%p1279 bra 	$L__BB0_407;
	ld.shared.u32 	%r4094, [%r8+46848];
	setp.ge.s32 	%p1280, %r5095, %r4094;
	@%p1280 bra 	$L__BB0_407;
	st.shared.u32 	[%r8+46848], %r5095;
	bra.uni 	$L__BB0_407;
$L__BB0_406:
	st.shared.u32 	[%r8+46720], %r5094;
	st.shared.u32 	[%r8+46848], %r5095;
$L__BB0_407:
	ld.shared.u32 	%r4095, [%r8+46976];
	setp.ge.s32 	%p1281, %r5098, %r4095;
	@%p1281 bra 	$L__BB0_409;
	st.shared.u32 	[%r8+46976], %r5098;
$L__BB0_409:
	bar.warp.sync 	-1;
	add.s32 	%r4096, %r5100, 2;
	setp.ne.s32 	%p1282, %r3, %r4096;
	@%p1282 bra 	$L__BB0_417;
	ld.shared.u32 	%r462, [%r8+46720];
	setp.lt.s32 	%p1283, %r5094, %r462;
	@%p1283 bra 	$L__BB0_414;
	setp.ne.s32 	%p1284, %r5094, %r462;
	@%p1284 bra 	$L__BB0_415;
	ld.shared.u32 	%r4097, [%r8+46848];
	setp.ge.s32 	%p1285, %r5095, %r4097;
	@%p1285 bra 	$L__BB0_415;
	st.shared.u32 	[%r8+46848], %r5095;
	bra.uni 	$L__BB0_415;
$L__BB0_414:
	st.shared.u32 	[%r8+46720], %r5094;
	st.shared.u32 	[%r8+46848], %r5095;
$L__BB0_415:
	ld.shared.u32 	%r4098, [%r8+46976];
	setp.ge.s32 	%p1286, %r5098, %r4098;
	@%p1286 bra 	$L__BB0_417;
	st.shared.u32 	[%r8+46976], %r5098;
$L__BB0_417:
	bar.warp.sync 	-1;
	add.s32 	%r4099, %r5100, 3;
	setp.ne.s32 	%p1287, %r3, %r4099;
	@%p1287 bra 	$L__BB0_425;
	ld.shared.u32 	%r463, [%r8+46720];
	setp.lt.s32 	%p1288, %r5094, %r463;
	@%p1288 bra 	$L__BB0_422;
	setp.ne.s32 	%p1289, %r5094, %r463;
	@%p1289 bra 	$L__BB0_423;
	ld.shared.u32 	%r4100, [%r8+46848];
	setp.ge.s32 	%p1290, %r5095, %r4100;
	@%p1290 bra 	$L__BB0_423;
	st.shared.u32 	[%r8+46848], %r5095;
	bra.uni 	$L__BB0_423;
$L__BB0_422:
	st.shared.u32 	[%r8+46720], %r5094;
	st.shared.u32 	[%r8+46848], %r5095;
$L__BB0_423:
	ld.shared.u32 	%r4101, [%r8+46976];
	setp.ge.s32 	%p1291, %r5098, %r4101;
	@%p1291 bra 	$L__BB0_425;
	st.shared.u32 	[%r8+46976], %r5098;
$L__BB0_425:
	bar.warp.sync 	-1;
	add.s32 	%r4102, %r5100, 4;
	setp.ne.s32 	%p1292, %r3, %r4102;
	@%p1292 bra 	$L__BB0_433;
	ld.shared.u32 	%r464, [%r8+46720];
	setp.lt.s32 	%p1293, %r5094, %r464;
	@%p1293 bra 	$L__BB0_430;
	setp.ne.s32 	%p1294, %r5094, %r464;
	@%p1294 bra 	$L__BB0_431;
	ld.shared.u32 	%r4103, [%r8+46848];
	setp.ge.s32 	%p1295, %r5095, %r4103;
	@%p1295 bra 	$L__BB0_431;
	st.shared.u32 	[%r8+46848], %r5095;
	bra.uni 	$L__BB0_431;
$L__BB0_430:
	st.shared.u32 	[%r8+46720], %r5094;
	st.shared.u32 	[%r8+46848], %r5095;
$L__BB0_431:
	ld.shared.u32 	%r4104, [%r8+46976];
	setp.ge.s32 	%p1296, %r5098, %r4104;
	@%p1296 bra 	$L__BB0_433;
	st.shared.u32 	[%r8+46976], %r5098;
$L__BB0_433:
	bar.warp.sync 	-1;
	add.s32 	%r4105, %r5100, 5;
	setp.ne.s32 	%p1297, %r3, %r4105;
	@%p1297 bra 	$L__BB0_441;
	ld.shared.u32 	%r465, [%r8+46720];
	setp.lt.s32 	%p1298, %r5094, %r465;
	@%p1298 bra 	$L__BB0_438;
	setp.ne.s32 	%p1299, %r5094, %r465;
	@%p1299 bra 	$L__BB0_439;
	ld.shared.u32 	%r4106, [%r8+46848];
	setp.ge.s32 	%p1300, %r5095, %r4106;
	@%p1300 bra 	$L__BB0_439;
	st.shared.u32 	[%r8+46848], %r5095;
	bra.uni 	$L__BB0_439;
$L__BB0_438:
	st.shared.u32 	[%r8+46720], %r5094;
	st.shared.u32 	[%r8+46848], %r5095;
$L__BB0_439:
	ld.shared.u32 	%r4107, [%r8+46976];
	setp.ge.s32 	%p1301, %r5098, %r4107;
	@%p1301 bra 	$L__BB0_441;
	st.shared.u32 	[%r8+46976], %r5098;
$L__BB0_441:
	bar.warp.sync 	-1;
	add.s32 	%r4108, %r5100, 6;
	setp.ne.s32 	%p1302, %r3, %r4108;
	@%p1302 bra 	$L__BB0_449;
	ld.shared.u32 	%r466, [%r8+46720];
	setp.lt.s32 	%p1303, %r5094, %r466;
	@%p1303 bra 	$L__BB0_446;
	setp.ne.s32 	%p1304, %r5094, %r466;
	@%p1304 bra 	$L__BB0_447;
	ld.shared.u32 	%r4109, [%r8+46848];
	setp.ge.s32 	%p1305, %r5095, %r4109;
	@%p1305 bra 	$L__BB0_447;
	st.shared.u32 	[%r8+46848], %r5095;
	bra.uni 	$L__BB0_447;
$L__BB0_446:
	st.shared.u32 	[%r8+46720], %r5094;
	st.shared.u32 	[%r8+46848], %r5095;
$L__BB0_447:
	ld.shared.u32 	%r4110, [%r8+46976];
	setp.ge.s32 	%p1306, %r5098, %r4110;
	@%p1306 bra 	$L__BB0_449;
	st.shared.u32 	[%r8+46976], %r5098;
$L__BB0_449:
	bar.warp.sync 	-1;
	add.s32 	%r4111, %r5100, 7;
	setp.ne.s32 	%p1307, %r3, %r4111;
	@%p1307 bra 	$L__BB0_457;
	ld.shared.u32 	%r467, [%r8+46720];
	setp.lt.s32 	%p1308, %r5094, %r467;
	@%p1308 bra 	$L__BB0_454;
	setp.ne.s32 	%p1309, %r5094, %r467;
	@%p1309 bra 	$L__BB0_455;
	ld.shared.u32 	%r4112, [%r8+46848];
	setp.ge.s32 	%p1310, %r5095, %r4112;
	@%p1310 bra 	$L__BB0_455;
	st.shared.u32 	[%r8+46848], %r5095;
	bra.uni 	$L__BB0_455;
$L__BB0_454:
	st.shared.u32 	[%r8+46720], %r5094;
	st.shared.u32 	[%r8+46848], %r5095;
$L__BB0_455:
	ld.shared.u32 	%r4113, [%r8+46976];
	setp.ge.s32 	%p1311, %r5098, %r4113;
	@%p1311 bra 	$L__BB0_457;
	st.shared.u32 	[%r8+46976], %r5098;
$L__BB0_457:
	bar.warp.sync 	-1;
	add.s32 	%r5100, %r5100, 8;
	setp.ne.s32 	%p1312, %r5100, 32;
	@%p1312 bra 	$L__BB0_393;
	setp.ne.s32 	%p1313, %r3, 0;
	@%p1313 bra 	$L__BB0_495;
	ld.shared.u32 	%r469, [%r8+46720];
	ld.shared.u32 	%r470, [%r8+512];
	mul.wide.s32 	%rd1485, %r470, 4;
	add.s64 	%rd114, %rd26, %rd1485;
	ld.global.u32 	%r5101, [%rd114];
	setp.ge.s32 	%p1314, %r469, %r5101;
	@%p1314 bra 	$L__BB0_487;
	ld.global.u32 	%r5120, [%rd27];
	setp.ge.s32 	%p1317, %r470, %r5120;
	@%p1317 bra 	$L__BB0_462;
	mul.wide.s32 	%rd1488, %r5120, 4;
	add.s64 	%rd1489, %rd26, %rd1488;
	ld.global.u32 	%r5101, [%rd1489];
$L__BB0_462:
	sub.s32 	%r5121, %r5101, %r5094;
	st.shared.u32 	[%r8+46336], %r5121;
	ld.shared.u32 	%r476, [%r8+46848];
	setp.gt.s32 	%p1318, %r5121, %r476;
	@%p1318 bra 	$L__BB0_465;
$L__BB0_463:
	add.s32 	%r4116, %r5121, %r469;
	mul.wide.s32 	%rd1490, %r5121, 4;
	add.s64 	%rd1491, %rd114, %rd1490;
	ld.global.u32 	%r4117, [%rd1491];
	setp.ge.s32 	%p1319, %r4116, %r4117;
	@%p1319 bra 	$L__BB0_465;
	add.s32 	%r478, %r5121, 1;
	st.shared.u32 	[%r8+46336], %r478;
	setp.lt.s32 	%p1320, %r5121, %r476;
	mov.u32 	%r5121, %r478;
	@%p1320 bra 	$L__BB0_463;
$L__BB0_465:
	add.s32 	%r4118, %r5121, %r469;
	mul.wide.s32 	%rd1492, %r5121, 4;
	add.s64 	%rd1493, %rd114, %rd1492;
	ld.global.u32 	%r4119, [%rd1493];
	setp.ge.s32 	%p1321, %r4118, %r4119;
	@%p1321 bra 	$L__BB0_467;
	mov.b16 	%rs69, 1;
	st.shared.u8 	[%r9+47872], %rs69;
$L__BB0_467:
	ld.shared.u32 	%r4120, [%r8+46976];
	cvt.rn.f64.s32 	%fd36, %r4120;
	ld.global.f64 	%fd37, [%rd25];
	div.rn.f64 	%fd38, %fd36, %fd37;
	cvt.rmi.f64.f64 	%fd39, %fd38;
	add.f64 	%fd40, %fd39, 0d3FF0000000000000;
	cvt.rn.f64.s32 	%fd41, %r470;
	sub.f64 	%fd42, %fd40, %fd41;
	cvt.rzi.s32.f64 	%r4121, %fd42;
	min.s32 	%r5122, %r4121, %r5122;
	st.shared.u32 	[%r8+46464], %r5122;
	setp.ge.s32 	%p1322, %r5121, %r5122;
	@%p1322 bra 	$L__BB0_493;
	setp.lt.s32 	%p1323, %r5121, 1;
	ld.shared.u32 	%r5110, [%r8+47232];
	mov.b32 	%r5111, 0;
	@%p1323 bra 	$L__BB0_471;
	mov.b32 	%r5111, 0;
$L__BB0_470:
	add.s32 	%r4124, %r5111, %r10;
	mul.wide.u32 	%rd1494, %r4124, 4;
	add.s64 	%rd1495, %rd22, %rd1494;
	ld.global.u32 	%r4125, [%rd1495];
	add.s32 	%r5110, %r5110, %r4125;
	st.shared.u32 	[%r8+47232], %r5110;
	add.s32 	%r5111, %r5111, 1;
	setp.lt.s32 	%p1324, %r5111, %r5121;
	@%p1324 bra 	$L__BB0_470;
$L__BB0_471:
	setp.ge.s32 	%p1325, %r5111, %r5122;
	ld.shared.u32 	%r484, [%r8+47104];
	@%p1325 bra 	$L__BB0_474;
$L__BB0_472:
	add.s32 	%r4126, %r5110, %r484;
	mul.wide.s32 	%rd1496, %r5111, 4;
	add.s64 	%rd1497, %rd114, %rd1496;
	ld.global.u32 	%r4127, [%rd1497];
	mul.lo.s32 	%r4128, %r4127, %r470;
	setp.ge.s32 	%p1326, %r4126, %r4128;
	@%p1326 bra 	$L__BB0_474;
	add.s32 	%r4129, %r5111, %r10;
	mul.wide.u32 	%rd1498, %r4129, 4;
	add.s64 	%rd1499, %rd22, %rd1498;
	ld.global.u32 	%r4130, [%rd1499];
	add.s32 	%r5110, %r5110, %r4130;
	st.shared.u32 	[%r8+47232], %r5110;
	add.s32 	%r5111, %r5111, 1;
	setp.lt.s32 	%p1327, %r5111, %r5122;
	@%p1327 bra 	$L__BB0_472;
$L__BB0_474:
	add.s32 	%r4131, %r5110, %r484;
	mul.wide.s32 	%rd1500, %r5111, 4;
	add.s64 	%rd1501, %rd114, %rd1500;
	ld.global.u32 	%r5118, [%rd1501];
	mul.lo.s32 	%r4132, %r5118, %r470;
	setp.ge.s32 	%p1328, %r4131, %r4132;
	@%p1328 bra 	$L__BB0_476;
	mov.b16 	%rs70, 1;
	st.shared.u8 	[%r9+47872], %rs70;
	bra.uni 	$L__BB0_493;
$L__BB0_476:
	st.shared.u32 	[%r8+46336], %r5111;
	st.shared.u32 	[%r8+46592], %r5111;
	setp.ge.s32 	%p1329, %r5111, %r5122;
	mov.u32 	%r5115, %r5111;
	@%p1329 bra 	$L__BB0_481;
	mov.u32 	%r5115, %r5111;
	mov.u32 	%r5114, %r5111;
$L__BB0_478:
	add.s32 	%r4133, %r5114, %r10;
	mul.wide.u32 	%rd1502, %r4133, 4;
	add.s64 	%rd1503, %rd22, %rd1502;
	ld.global.u32 	%r4134, [%rd1503];
	add.s32 	%r5110, %r5110, %r4134;
	st.shared.u32 	[%r8+47232], %r5110;
	add.s32 	%r500, %r5114, 1;
	add.s32 	%r4135, %r484, %r5110;
	mul.wide.s32 	%rd1504, %r5114, 4;
	add.s64 	%rd1505, %rd114, %rd1504;
	ld.global.u32 	%r4136, [%rd1505+4];
	mul.lo.s32 	%r4137, %r4136, %r470;
	setp.lt.s32 	%p1330, %r4135, %r4137;
	@%p1330 bra 	$L__BB0_480;
	st.shared.u32 	[%r8+46592], %r500;
	mov.u32 	%r5115, %r500;
$L__BB0_480:
	setp.lt.s32 	%p1331, %r500, %r5122;
	mov.u32 	%r5114, %r500;
	@%p1331 bra 	$L__BB0_478;
$L__BB0_481:
	setp.le.s32 	%p1332, %r5122, %r5115;
	@%p1332 bra 	$L__BB0_483;
	st.shared.u32 	[%r8+46464], %r5115;
	mov.u32 	%r5122, %r5115;
$L__BB0_483:
	setp.lt.s32 	%p1333, %r5111, 2;
	mov.u32 	%r5121, %r5111;
	@%p1333 bra 	$L__BB0_493;
	add.s32 	%r4138, %r470, %r5111;
	setp.ge.s32 	%p1334, %r4138, %r5120;
	@%p1334 bra 	$L__BB0_486;
	mul.wide.s32 	%rd1506, %r5120, 4;
	add.s64 	%rd1507, %rd26, %rd1506;
	ld.global.u32 	%r5118, [%rd1507];
$L__BB0_486:
	st.shared.u32 	[%r8+46208], %r5118;
	mov.u32 	%r5121, %r5111;
	bra.uni 	$L__BB0_493;
$L__BB0_487:
	add.s32 	%r4114, %r470, 1;
	ld.global.u32 	%r5120, [%rd27];
	setp.ge.s32 	%p1315, %r4114, %r5120;
	@%p1315 bra 	$L__BB0_489;
	mul.wide.s32 	%rd1486, %r5120, 4;
	add.s64 	%rd1487, %rd26, %rd1486;
	ld.global.u32 	%r5119, [%rd1487];
	bra.uni 	$L__BB0_490;
$L__BB0_489:
	ld.global.u32 	%r5119, [%rd114+4];
$L__BB0_490:
	st.shared.u32 	[%r8+46208], %r5119;
	st.shared.u32 	[%r8+46464], %r5122;
	setp.le.s32 	%p1316, %r5120, %r470;
	@%p1316 bra 	$L__BB0_492;
	sub.s32 	%r5121, %r5120, %r470;
	st.shared.u32 	[%r8+46336], %r5121;
	bra.uni 	$L__BB0_493;
$L__BB0_492:
	mov.b32 	%r5121, 0;
	st.shared.u32 	[%r8+46336], %r5121;
$L__BB0_493:
	add.s32 	%r4139, %r5122, %r470;
	setp.ge.s32 	%p1335, %r4139, %r5120;
	max.s32 	%r4140, %r5121, 0;
	setp.le.s32 	%p1336, %r4140, %r5122;
	and.pred  	%p1337, %p1335, %p1336;
	@%p1337 bra 	$L__BB0_495;
	mov.b16 	%rs71, 1;
	st.shared.u8 	[%r9+47872], %rs71;
$L__BB0_495:
	bar.warp.sync 	-1;
	ld.shared.u8 	%rs72, [%r9+47872];
	setp.ne.s16 	%p1338, %rs72, 0;
	@%p1338 bra 	$L__BB0_564;
	ld.shared.u32 	%r514, [%r8+512];
	setp.ge.s32 	%p1339, %r3, %r514;
	@%p1339 bra 	$L__BB0_514;
	ld.shared.u8 	%rs73, [%r9+47904];
	setp.ne.s16 	%p1340, %rs73, 0;
	@%p1340 bra 	$L__BB0_514;
	ld.global.u32 	%r515, [%rd27];
	mul.wide.s32 	%rd1508, %r515, 4;
	add.s64 	%rd1509, %rd26, %rd1508;
	ld.global.u32 	%r516, [%rd1509];
	mov.u32 	%r5123, %r3;
	bra.uni 	$L__BB0_500;
$L__BB0_499:
	add.s32 	%r5123, %r5123, 32;
	setp.ge.s32 	%p1351, %r5123, %r514;
	@%p1351 bra 	$L__BB0_514;
$L__BB0_500:
	mul.wide.u32 	%rd1510, %r5123, 20;
	add.s64 	%rd1511, %rd81, %rd1510;
	ld.u32 	%r520, [%rd1511+8];
	ld.u32 	%r521, [%rd1511+12];
	add.s32 	%r522, %r521, %r520;
	setp.lt.s32 	%p1341, %r522, %r516;
	@%p1341 bra 	$L__BB0_513;
	add.s32 	%r523, %r514, %r521;
	setp.lt.s32 	%p1342, %r523, %r515;
	mul.wide.s32 	%rd1512, %r523, 4;
	add.s64 	%rd115, %rd26, %rd1512;
	mov.u32 	%r5124, %r516;
	@%p1342 bra 	$L__BB0_503;
	ld.global.u32 	%r5124, [%rd115];
$L__BB0_503:
	setp.lt.s32 	%p1343, %r522, %r5124;
	@%p1343 bra 	$L__BB0_513;
	ld.shared.u32 	%r4141, [%r8+46208];
	setp.lt.s32 	%p1344, %r522, %r4141;
	@%p1344 bra 	$L__BB0_513;
	setp.ne.s32 	%p1345, %r521, 0;
	@%p1345 bra 	$L__BB0_509;
	mov.u32 	%r5125, %r516;
	@%p1342 bra 	$L__BB0_508;
	ld.global.u32 	%r5125, [%rd115];
$L__BB0_508:
	setp.lt.s32 	%p1347, %r520, %r5125;
	@%p1347 bra 	$L__BB0_513;
$L__BB0_509:
	ld.shared.u32 	%r4142, [%r8+46464];
	add.s32 	%r4143, %r4142, %r520;
	add.s32 	%r4144, %r514, %r4142;
	mul.wide.s32 	%rd1513, %r4144, 4;
	add.s64 	%rd1514, %rd26, %rd1513;
	ld.global.u32 	%r4145, [%rd1514];
	setp.lt.s32 	%p1348, %r4143, %r4145;
	@%p1348 bra 	$L__BB0_513;
	ld.shared.u32 	%r4146, [%r8+46336];
	add.s32 	%r528, %r4146, %r514;
	setp.lt.s32 	%p1349, %r528, %r515;
	mov.u32 	%r5126, %r516;
	@%p1349 bra 	$L__BB0_512;
	mul.wide.s32 	%rd1515, %r528, 4;
	add.s64 	%rd1516, %rd26, %rd1515;
	ld.global.u32 	%r5126, [%rd1516];
$L__BB0_512:
	setp.ge.s32 	%p1350, %r522, %r5126;
	@%p1350 bra 	$L__BB0_499;
$L__BB0_513:
	mov.b16 	%rs74, 1;
	st.shared.u8 	[%r9+47904], %rs74;
$L__BB0_514:
	bar.warp.sync 	-1;
	ld.shared.u8 	%rs75, [%r9+47904];
	setp.ne.s16 	%p1352, %rs75, 0;
	@%p1352 bra 	$L__BB0_564;
	ld.shared.u32 	%r532, [%r8+45824];
	setp.ge.s32 	%p1363, %r3, %r532;
	mov.b32 	%r5133, 0;
	mov.u32 	%r5132, %r5133;
	@%p1363 bra 	$L__BB0_527;
	mov.b32 	%r5132, 0;
	mov.u32 	%r5127, %r3;
	mov.u32 	%r5129, %r5132;
$L__BB0_517:
	mul.wide.u32 	%rd1539, %r5127, 20;
	add.s64 	%rd1540, %rd2035, %rd1539;
	ld.u32 	%r536, [%rd1540+8];
	ld.u32 	%r537, [%rd1540+12];
	add.s32 	%r538, %r537, %r536;
	ld.global.u32 	%r539, [%rd27];
	mul.wide.s32 	%rd1541, %r539, 4;
	add.s64 	%rd1542, %rd26, %rd1541;
	ld.global.u32 	%r540, [%rd1542];
	setp.lt.s32 	%p1364, %r538, %r540;
	@%p1364 bra 	$L__BB0_525;
	ld.shared.u32 	%r541, [%r8+512];
	add.s32 	%r4160, %r537, %r541;
	add.s32 	%r542, %r4160, 1;
	setp.lt.s32 	%p1365, %r542, %r539;
	mov.u32 	%r5130, %r540;
	@%p1365 bra 	$L__BB0_520;
	mul.wide.s32 	%rd1543, %r542, 4;
	add.s64 	%rd1544, %rd26, %rd1543;
	ld.global.u32 	%r5130, [%rd1544];
$L__BB0_520:
	setp.lt.s32 	%p1366, %r538, %r5130;
	@%p1366 bra 	$L__BB0_525;
	ld.shared.u32 	%r4161, [%r8+46208];
	setp.lt.s32 	%p1367, %r538, %r4161;
	@%p1367 bra 	$L__BB0_525;
	ld.shared.u32 	%r4162, [%r8+46464];
	add.s32 	%r4163, %r4162, %r536;
	ld.shared.u32 	%r4164, [%r8+46336];
	add.s32 	%r545, %r4164, %r541;
	mul.wide.s32 	%rd1545, %r545, 4;
	add.s64 	%rd1546, %rd26, %rd1545;
	ld.global.u32 	%r546, [%rd1546];
	setp.le.s32 	%p1368, %r4163, %r546;
	@%p1368 bra 	$L__BB0_525;
	setp.lt.s32 	%p1369, %r545, %r539;
	selp.b32 	%r4165, %r540, %r546, %p1369;
	setp.lt.s32 	%p1370, %r538, %r4165;
	@%p1370 bra 	$L__BB0_525;
	add.s32 	%r547, %r5132, 1;
	add.s32 	%r4166, %r5132, %r11;
	mul.wide.s32 	%rd1547, %r4166, 4;
	add.s64 	%rd1548, %rd21, %rd1547;
	st.global.u32 	[%rd1548], %r5127;
	mov.u32 	%r5133, %r5129;
	mov.u32 	%r5132, %r547;
	bra.uni 	$L__BB0_526;
$L__BB0_525:
	add.s32 	%r5133, %r5129, 1;
	add.s32 	%r4167, %r5129, %r11;
	mul.wide.s32 	%rd1549, %r4167, 4;
	add.s64 	%rd1550, %rd19, %rd1549;
	st.global.u32 	[%rd1550], %r5127;
	mov.u32 	%r5129, %r5133;
$L__BB0_526:
	add.s32 	%r5127, %r5127, 32;
	setp.lt.s32 	%p1371, %r5127, %r532;
	@%p1371 bra 	$L__BB0_517;
$L__BB0_527:
	setp.lt.u32 	%p1372, %r3, 16;
	setp.lt.u32 	%p1373, %r3, 8;
	setp.lt.u32 	%p1374, %r3, 4;
	setp.lt.u32 	%p1375, %r3, 2;
	setp.ne.s32 	%p1376, %r3, 31;
	setp.eq.s32 	%p1377, %r3, 0;
	bar.warp.sync 	-1;
	shfl.sync.up.b32	%r4168|%p1378, %r5132, 1, 0, -1;
	selp.b32 	%r4169, 0, %r4168, %p1377;
	add.s32 	%r4170, %r4169, %r5132;
	shfl.sync.up.b32	%r4171|%p1379, %r5133, 1, 0, -1;
	selp.b32 	%r4172, 0, %r4171, %p1377;
	add.s32 	%r4173, %r4172, %r5133;
	bar.warp.sync 	-1;
	shfl.sync.up.b32	%r4174|%p1380, %r4170, 2, 0, -1;
	selp.b32 	%r4175, 0, %r4174, %p1375;
	add.s32 	%r4176, %r4175, %r4170;
	shfl.sync.up.b32	%r4177|%p1381, %r4173, 2, 0, -1;
	selp.b32 	%r4178, 0, %r4177, %p1375;
	add.s32 	%r4179, %r4178, %r4173;
	bar.warp.sync 	-1;
	shfl.sync.up.b32	%r4180|%p1382, %r4176, 4, 0, -1;
	selp.b32 	%r4181, 0, %r4180, %p1374;
	add.s32 	%r4182, %r4181, %r4176;
	shfl.sync.up.b32	%r4183|%p1383, %r4179, 4, 0, -1;
	selp.b32 	%r4184, 0, %r4183, %p1374;
	add.s32 	%r4185, %r4184, %r4179;
	bar.warp.sync 	-1;
	shfl.sync.up.b32	%r4186|%p1384, %r4182, 8, 0, -1;
	selp.b32 	%r4187, 0, %r4186, %p1373;
	add.s32 	%r4188, %r4187, %r4182;
	shfl.sync.up.b32	%r4189|%p1385, %r4185, 8, 0, -1;
	selp.b32 	%r4190, 0, %r4189, %p1373;
	add.s32 	%r4191, %r4190, %r4185;
	bar.warp.sync 	-1;
	shfl.sync.up.b32	%r4192|%p1386, %r4188, 16, 0, -1;
	selp.b32 	%r4193, 0, %r4192, %p1372;
	add.s32 	%r554, %r4193, %r4188;
	shfl.sync.up.b32	%r4194|%p1387, %r4191, 16, 0, -1;
	selp.b32 	%r4195, 0, %r4194, %p1372;
	add.s32 	%r555, %r4195, %r4191;
	bar.warp.sync 	-1;
	@%p1376 bra 	$L__BB0_529;
	st.shared.u32 	[%r8+45952], %r554;
	st.shared.u32 	[%r8+45696], %r555;
$L__BB0_529:
	sub.s32 	%r556, %r554, %r5132;
	setp.lt.s32 	%p1388, %r5132, 1;
	@%p1388 bra 	$L__BB0_537;
	and.b32  	%r557, %r5132, 3;
	setp.lt.u32 	%p1389, %r5132, 4;
	mov.b32 	%r5136, 0;
	@%p1389 bra 	$L__BB0_533;
	and.b32  	%r5136, %r5132, 2147483644;
	mov.b32 	%r5135, 0;
$L__BB0_532:
	add.s32 	%r4198, %r556, %r5135;
	mul.wide.s32 	%rd1551, %r4198, 20;
	add.s64 	%rd1552, %rd2034, %rd1551;
	add.s32 	%r4199, %r5135, %r11;
	mul.wide.s32 	%rd1553, %r4199, 4;
	add.s64 	%rd1554, %rd21, %rd1553;
	ld.global.u32 	%r4200, [%rd1554];
	mul.wide.s32 	%rd1555, %r4200, 20;
	add.s64 	%rd1556, %rd2035, %rd1555;
	ld.u32 	%r4201, [%rd1556];
	ld.u32 	%r4202, [%rd1556+4];
	ld.u32 	%r4203, [%rd1556+8];
	ld.u32 	%r4204, [%rd1556+12];
	ld.u32 	%r4205, [%rd1556+16];
	st.u32 	[%rd1552], %r4201;
	st.u32 	[%rd1552+4], %r4202;
	st.u32 	[%rd1552+8], %r4203;
	st.u32 	[%rd1552+12], %r4204;
	st.u32 	[%rd1552+16], %r4205;
	ld.global.u32 	%r4206, [%rd1554+4];
	mul.wide.s32 	%rd1557, %r4206, 20;
	add.s64 	%rd1558, %rd2035, %rd1557;
	ld.u32 	%r4207, [%rd1558];
	ld.u32 	%r4208, [%rd1558+4];
	ld.u32 	%r4209, [%rd1558+8];
	ld.u32 	%r4210, [%rd1558+12];
	ld.u32 	%r4211, [%rd1558+16];
	st.u32 	[%rd1552+20], %r4207;
	st.u32 	[%rd1552+24], %r4208;
	st.u32 	[%rd1552+28], %r4209;
	st.u32 	[%rd1552+32], %r4210;
	st.u32 	[%rd1552+36], %r4211;
	ld.global.u32 	%r4212, [%rd1554+8];
	mul.wide.s32 	%rd1559, %r4212, 20;
	add.s64 	%rd1560, %rd2035, %rd1559;
	ld.u32 	%r4213, [%rd1560];
	ld.u32 	%r4214, [%rd1560+4];
	ld.u32 	%r4215, [%rd1560+8];
	ld.u32 	%r4216, [%rd1560+12];
	ld.u32 	%r4217, [%rd1560+16];
	st.u32 	[%rd1552+40], %r4213;
	st.u32 	[%rd1552+44], %r4214;
	st.u32 	[%rd1552+48], %r4215;
	st.u32 	[%rd1552+52], %r4216;
	st.u32 	[%rd1552+56], %r4217;
	ld.global.u32 	%r4218, [%rd1554+12];
	mul.wide.s32 	%rd1561, %r4218, 20;
	add.s64 	%rd1562, %rd2035, %rd1561;
	ld.u32 	%r4219, [%rd1562];
	ld.u32 	%r4220, [%rd1562+4];
	ld.u32 	%r4221, [%rd1562+8];
	ld.u32 	%r4222, [%rd1562+12];
	ld.u32 	%r4223, [%rd1562+16];
	st.u32 	[%rd1552+60], %r4219;
	st.u32 	[%rd1552+64], %r4220;
	st.u32 	[%rd1552+68], %r4221;
	st.u32 	[%rd1552+72], %r4222;
	st.u32 	[%rd1552+76], %r4223;
	add.s32 	%r5135, %r5135, 4;
	setp.ne.s32 	%p1390, %r5135, %r5136;
	@%p1390 bra 	$L__BB0_532;
$L__BB0_533:
	setp.eq.s32 	%p1391, %r557, 0;
	@%p1391 bra 	$L__BB0_537;
	add.s32 	%r4224, %r556, %r5136;
	mul.wide.s32 	%rd1563, %r4224, 20;
	add.s64 	%rd116, %rd2034, %rd1563;
	add.s32 	%r4225, %r5136, %r11;
	mul.wide.s32 	%rd1564, %r4225, 4;
	add.s64 	%rd117, %rd21, %rd1564;
	ld.global.u32 	%r4226, [%rd117];
	mul.wide.s32 	%rd1565, %r4226, 20;
	add.s64 	%rd1566, %rd2035, %rd1565;
	ld.u32 	%r4227, [%rd1566];
	ld.u32 	%r4228, [%rd1566+4];
	ld.u32 	%r4229, [%rd1566+8];
	ld.u32 	%r4230, [%rd1566+12];
	ld.u32 	%r4231, [%rd1566+16];
	st.u32 	[%rd116], %r4227;
	st.u32 	[%rd116+4], %r4228;
	st.u32 	[%rd116+8], %r4229;
	st.u32 	[%rd116+12], %r4230;
	st.u32 	[%rd116+16], %r4231;
	setp.eq.s32 	%p1392, %r557, 1;
	@%p1392 bra 	$L__BB0_537;
	ld.global.u32 	%r4232, [%rd117+4];
	mul.wide.s32 	%rd1567, %r4232, 20;
	add.s64 	%rd1568, %rd2035, %rd1567;
	ld.u32 	%r4233, [%rd1568];
	ld.u32 	%r4234, [%rd1568+4];
	ld.u32 	%r4235, [%rd1568+8];
	ld.u32 	%r4236, [%rd1568+12];
	ld.u32 	%r4237, [%rd1568+16];
	st.u32 	[%rd116+20], %r4233;
	st.u32 	[%rd116+24], %r4234;
	st.u32 	[%rd116+28], %r4235;
	st.u32 	[%rd116+32], %r4236;
	st.u32 	[%rd116+36], %r4237;
	setp.eq.s32 	%p1393, %r557, 2;
	@%p1393 bra 	$L__BB0_537;
	ld.global.u32 	%r4238, [%rd117+8];
	mul.wide.s32 	%rd1569, %r4238, 20;
	add.s64 	%rd1570, %rd2035, %rd1569;
	ld.u32 	%r4239, [%rd1570];
	ld.u32 	%r4240, [%rd1570+4];
	ld.u32 	%r4241, [%rd1570+8];
	ld.u32 	%r4242, [%rd1570+12];
	ld.u32 	%r4243, [%rd1570+16];
	st.u32 	[%rd116+40], %r4239;
	st.u32 	[%rd116+44], %r4240;
	st.u32 	[%rd116+48], %r4241;
	st.u32 	[%rd116+52], %r4242;
	st.u32 	[%rd116+56], %r4243;
$L__BB0_537:
	ld.shared.u32 	%r5140, [%r8+45952];
	ld.shared.u32 	%r5069, [%r8+45696];
	setp.lt.s32 	%p1394, %r5140, %r5069;
	setp.lt.s32 	%p1395, %r5133, 1;
	or.pred  	%p1396, %p1394, %p1395;
	@%p1396 bra 	$L__BB0_545;
	sub.s32 	%r4245, %r10, %r5133;
	add.s32 	%r564, %r4245, %r555;
	and.b32  	%r565, %r5133, 3;
	setp.lt.u32 	%p1397, %r5133, 4;
	mov.b32 	%r5138, 0;
	@%p1397 bra 	$L__BB0_541;
	and.b32  	%r5138, %r5133, 2147483644;
	mov.b32 	%r5137, 0;
$L__BB0_540:
	add.s32 	%r4247, %r5137, %r11;
	mul.wide.s32 	%rd1571, %r4247, 4;
	add.s64 	%rd1572, %rd19, %rd1571;
	ld.global.u32 	%r4248, [%rd1572];
	mul.wide.s32 	%rd1573, %r4248, 20;
	add.s64 	%rd1574, %rd2035, %rd1573;
	ld.u32 	%r4249, [%rd1574];
	add.s32 	%r4250, %r564, %r5137;
	mul.wide.u32 	%rd1575, %r4250, 4;
	add.s64 	%rd1576, %rd18, %rd1575;
	st.global.u32 	[%rd1576], %r4249;
	ld.global.u32 	%r4251, [%rd1572+4];
	mul.wide.s32 	%rd1577, %r4251, 20;
	add.s64 	%rd1578, %rd2035, %rd1577;
	ld.u32 	%r4252, [%rd1578];
	add.s32 	%r4253, %r4250, 1;
	mul.wide.u32 	%rd1579, %r4253, 4;
	add.s64 	%rd1580, %rd18, %rd1579;
	st.global.u32 	[%rd1580], %r4252;
	ld.global.u32 	%r4254, [%rd1572+8];
	mul.wide.s32 	%rd1581, %r4254, 20;
	add.s64 	%rd1582, %rd2035, %rd1581;
	ld.u32 	%r4255, [%rd1582];
	add.s32 	%r4256, %r4250, 2;
	mul.wide.u32 	%rd1583, %r4256, 4;
	add.s64 	%rd1584, %rd18, %rd1583;
	st.global.u32 	[%rd1584], %r4255;
	ld.global.u32 	%r4257, [%rd1572+12];
	mul.wide.s32 	%rd1585, %r4257, 20;
	add.s64 	%rd1586, %rd2035, %rd1585;
	ld.u32 	%r4258, [%rd1586];
	add.s32 	%r4259, %r4250, 3;
	mul.wide.u32 	%rd1587, %r4259, 4;
	add.s64 	%rd1588, %rd18, %rd1587;
	st.global.u32 	[%rd1588], %r4258;
	add.s32 	%r5137, %r5137, 4;
	setp.ne.s32 	%p1398, %r5137, %r5138;
	@%p1398 bra 	$L__BB0_540;
$L__BB0_541:
	setp.eq.s32 	%p1399, %r565, 0;
	@%p1399 bra 	$L__BB0_545;
	add.s32 	%r4260, %r5138, %r11;
	mul.wide.s32 	%rd1589, %r4260, 4;
	add.s64 	%rd118, %rd19, %rd1589;
	ld.global.u32 	%r4261, [%rd118];
	mul.wide.s32 	%rd1590, %r4261, 20;
	add.s64 	%rd1591, %rd2035, %rd1590;
	ld.u32 	%r4262, [%rd1591];
	add.s32 	%r570, %r564, %r5138;
	mul.wide.u32 	%rd1592, %r570, 4;
	add.s64 	%rd1593, %rd18, %rd1592;
	st.global.u32 	[%rd1593], %r4262;
	setp.eq.s32 	%p1400, %r565, 1;
	@%p1400 bra 	$L__BB0_545;
	ld.global.u32 	%r4263, [%rd118+4];
	mul.wide.s32 	%rd1594, %r4263, 20;
	add.s64 	%rd1595, %rd2035, %rd1594;
	ld.u32 	%r4264, [%rd1595];
	add.s32 	%r4265, %r570, 1;
	mul.wide.u32 	%rd1596, %r4265, 4;
	add.s64 	%rd1597, %rd18, %rd1596;
	st.global.u32 	[%rd1597], %r4264;
	setp.eq.s32 	%p1401, %r565, 2;
	@%p1401 bra 	$L__BB0_545;
	ld.global.u32 	%r4266, [%rd118+8];
	mul.wide.s32 	%rd1598, %r4266, 20;
	add.s64 	%rd1599, %rd2035, %rd1598;
	ld.u32 	%r4267, [%rd1599];
	add.s32 	%r4268, %r570, 2;
	mul.wide.u32 	%rd1600, %r4268, 4;
	add.s64 	%rd1601, %rd18, %rd1600;
	st.global.u32 	[%rd1601], %r4267;
$L__BB0_545:
	@%p1377 bra 	$L__BB0_547;
	ld.shared.u32 	%r5140, [%r8+45824];
	bra.uni 	$L__BB0_548;
$L__BB0_547:
	st.shared.u32 	[%r8+45824], %r5140;
	ld.shared.u32 	%r4269, [%r8+46080];
	add.s32 	%r4270, %r4269, 1;
	st.shared.u32 	[%r8+46080], %r4270;
$L__BB0_548:
	setp.gt.s32 	%p1403, %r5140, 0;
	@%p1403 bra 	$L__BB0_293;
$L__BB0_549:
	ld.shared.u32 	%r4271, [%r8+46080];
	and.b32  	%r4272, %r4271, 1;
	setp.eq.b32 	%p1404, %r4272, 1;
	setp.ge.s32 	%p1405, %r3, %r5140;
	or.pred  	%p1406, %p1404, %p1405;
	@%p1406 bra 	$L__BB0_552;
	mov.u32 	%r5141, %r3;
$L__BB0_551:
	ld.shared.u32 	%r4273, [%r8+512];
	add.s32 	%r4274, %r4273, %r5141;
	mul.wide.s32 	%rd1602, %r4274, 20;
	add.s64 	%rd1603, %rd81, %rd1602;
	add.s32 	%r4275, %r5141, %r10;
	mul.wide.u32 	%rd1604, %r4275, 20;
	add.s64 	%rd1605, %rd20, %rd1604;
	ld.global.u32 	%r4276, [%rd1605];
	ld.global.u32 	%r4277, [%rd1605+4];
	ld.global.u32 	%r4278, [%rd1605+8];
	ld.global.u32 	%r4279, [%rd1605+12];
	ld.global.u32 	%r4280, [%rd1605+16];
	st.u32 	[%rd1603], %r4276;
	st.u32 	[%rd1603+4], %r4277;
	st.u32 	[%rd1603+8], %r4278;
	st.u32 	[%rd1603+12], %r4279;
	st.u32 	[%rd1603+16], %r4280;
	add.s32 	%r5141, %r5141, 32;
	ld.shared.u32 	%r5140, [%r8+45824];
	setp.lt.s32 	%p1407, %r5141, %r5140;
	@%p1407 bra 	$L__BB0_551;
$L__BB0_552:
	setp.ne.s32 	%p1408, %r3, 0;
	@%p1408 bra 	$L__BB0_554;
	ld.shared.u32 	%r4281, [%r8+768];
	ld.shared.u32 	%r4282, [%r8+640];
	sub.s32 	%r4283, %r4281, %r4282;
	add.s32 	%r4284, %r4283, %r5140;
	st.shared.u32 	[%r8+768], %r4284;
	st.shared.u32 	[%r8+640], %r5140;
$L__BB0_554:
	ld.shared.u32 	%r5152, [%r8+512];
	setp.lt.s32 	%p1409, %r5152, 1;
	@%p1409 bra 	$L__BB0_577;
	mov.b32 	%r5146, 0;
$L__BB0_556:
	mul.wide.u32 	%rd1606, %r5146, 20;
	add.s64 	%rd1607, %rd81, %rd1606;
	add.s64 	%rd123, %rd1607, 8;
	ld.u32 	%r4286, [%rd1607+8];
	ld.u32 	%r4287, [%rd1607+12];
	add.s32 	%r4288, %r4287, %r4286;
	ld.shared.u32 	%r4289, [%r8+46336];
	add.s32 	%r4290, %r4289, %r5152;
	mul.wide.s32 	%rd1608, %r4290, 4;
	add.s64 	%rd1609, %rd26, %rd1608;
	ld.global.u32 	%r4291, [%rd1609];
	setp.ne.s32 	%p1410, %r4288, %r4291;
	setp.lt.s32 	%p1411, %r4287, 1;
	or.pred  	%p1412, %p1410, %p1411;
	@%p1412 bra 	$L__BB0_576;
	add.s32 	%r5148, %r5152, %r3;
	ld.shared.u32 	%r5147, [%r8+768];
	setp.ge.s32 	%p1413, %r5148, %r5147;
	@%p1413 bra 	$L__BB0_576;
	ld.u32 	%r4292, [%rd123+-8];
	mul.wide.s32 	%rd1610, %r4292, 8;
	add.s64 	%rd124, %rd29, %rd1610;
$L__BB0_559:
	mul.wide.s32 	%rd1611, %r5148, 20;
	add.s64 	%rd1612, %rd81, %rd1611;
	add.s64 	%rd125, %rd1612, 4;
	ld.u32 	%r4293, [%rd1612+4];
	setp.eq.s32 	%p1414, %r4293, 4;
	@%p1414 bra 	$L__BB0_575;
	ld.global.u64 	%rd126, [%rd124];
	ld.global.u64 	%rd1613, [%rd124+8];
	cvt.u32.u64 	%r4294, %rd126;
	cvt.u32.u64 	%r4295, %rd1613;
	sub.s32 	%r590, %r4295, %r4294;
	ld.u32 	%r591, [%rd125+-4];
	setp.lt.s32 	%p1415, %r590, 1;
	@%p1415 bra 	$L__BB0_575;
	add.s32 	%r5149, %r590, -1;
	mov.b32 	%r5150, 0;
$L__BB0_562:
	add.s32 	%r4297, %r5149, %r5150;
	shr.u32 	%r595, %r4297, 1;
	cvt.u64.u32 	%rd1614, %r595;
	add.s64 	%rd1615, %rd126, %rd1614;
	shl.b64 	%rd1616, %rd1615, 2;
	add.s64 	%rd1617, %rd28, %rd1616;
	ld.global.u32 	%r596, [%rd1617];
	setp.eq.s32 	%p1416, %r596, %r591;
	@%p1416 bra 	$L__BB0_574;
	setp.gt.s32 	%p1417, %r596, %r591;
	add.s32 	%r4298, %r595, -1;
	add.s32 	%r4299, %r595, 1;
	selp.b32 	%r5150, %r5150, %r4299, %p1417;
	selp.b32 	%r5149, %r4298, %r5149, %p1417;
	setp.gt.s32 	%p1418, %r5150, %r5149;
	@%p1418 bra 	$L__BB0_575;
	bra.uni 	$L__BB0_562;
$L__BB0_564:
	ld.shared.u32 	%r4147, [%r8+512];
	cvt.s64.s32 	%rd119, %r4147;
	ld.global.u32 	%r4148, [%rd27];
	setp.lt.s32 	%p1353, %r4147, %r4148;
	@%p1353 bra 	$L__BB0_1118;
	cvt.u32.u64 	%r4149, %rd119;
	setp.ge.s32 	%p1355, %r3, %r4149;
	mov.pred 	%p1897, 0;
	@%p1355 bra 	$L__BB0_568;
	cvt.u32.u64 	%r4150, %rd119;
	mul.wide.s32 	%rd1517, %r4150, 4;
	add.s64 	%rd1518, %rd26, %rd1517;
	ld.global.u32 	%r578, [%rd1518];
	mov.u32 	%r5143, %r3;
$L__BB0_567:
	cvt.u32.u64 	%r4151, %rd119;
	mul.wide.u32 	%rd1520, %r5143, 20;
	add.s64 	%rd1521, %rd81, %rd1520;
	ld.u32 	%r4152, [%rd1521+8];
	setp.lt.s32 	%p1897, %r4152, %r578;
	setp.ge.s32 	%p1356, %r4152, %r578;
	add.s32 	%r5143, %r5143, 32;
	setp.lt.s32 	%p1357, %r5143, %r4151;
	and.pred  	%p1358, %p1356, %p1357;
	@%p1358 bra 	$L__BB0_567;
$L__BB0_568:
	mov.b32 	%r4153, -1;
	vote.sync.any.pred 	%p1359, %p1897, %r4153;
	@%p1359 bra 	$L__BB0_1118;
	cvt.u32.u64 	%r4155, %rd119;
	setp.ge.s32 	%p1360, %r3, %r4155;
	shl.b64 	%rd1522, %rd51, 3;
	add.s64 	%rd120, %rd32, %rd1522;
	ld.global.u64 	%rd1523, [%rd120];
	add.s64 	%rd1524, %rd1523, %rd50;
	shl.b64 	%rd1525, %rd1524, 3;
	add.s64 	%rd1526, %rd33, %rd1525;
	ld.global.u64 	%rd121, [%rd1526];
	@%p1360 bra 	$L__BB0_572;
	add.s64 	%rd122, %rd121, %rd49;
	mov.u32 	%r5144, %r3;
$L__BB0_571:
	cvt.u32.u64 	%r4156, %rd119;
	cvt.u64.u32 	%rd1527, %r5144;
	mul.wide.u32 	%rd1528, %r5144, 20;
	add.s64 	%rd1529, %rd81, %rd1528;
	ld.u32 	%r4157, [%rd1529];
	add.s64 	%rd1530, %rd122, %rd1527;
	shl.b64 	%rd1531, %rd1530, 2;
	add.s64 	%rd1532, %rd34, %rd1531;
	st.global.u32 	[%rd1532], %r4157;
	add.s32 	%r5144, %r5144, 32;
	setp.lt.s32 	%p1361, %r5144, %r4156;
	@%p1361 bra 	$L__BB0_571;
$L__BB0_572:
	setp.ne.s32 	%p1362, %r3, 0;
	@%p1362 bra 	$L__BB0_1118;
	ld.global.u64 	%rd1533, [%rd120];
	add.s64 	%rd1534, %rd1533, 1;
	st.global.u64 	[%rd120], %rd1534;
	add.s64 	%rd1535, %rd121, %rd119;
	add.s64 	%rd1536, %rd1533, %rd50;
	shl.b64 	%rd1537, %rd1536, 3;
	add.s64 	%rd1538, %rd33, %rd1537;
	st.global.u64 	[%rd1538+8], %rd1535;
	bra.uni 	$L__BB0_1118;
$L__BB0_574:
	mov.b32 	%r4300, 4;
	st.u32 	[%rd125], %r4300;
	ld.shared.u32 	%r5147, [%r8+768];
$L__BB0_575:
	add.s32 	%r5148, %r5148, 32;
	setp.lt.s32 	%p1419, %r5148, %r5147;
	@%p1419 bra 	$L__BB0_559;
$L__BB0_576:
	bar.warp.sync 	-1;
	add.s32 	%r5146, %r5146, 1;
	ld.shared.u32 	%r5152, [%r8+512];
	setp.lt.s32 	%p1420, %r5146, %r5152;
	@%p1420 bra 	$L__BB0_556;
$L__BB0_577:
	ld.shared.u32 	%r605, [%r8+640];
	setp.lt.s32 	%p1421, %r605, 1;
	@%p1421 bra 	$L__BB0_585;
	add.s32 	%r606, %r605, -1;
	cvt.s64.s32 	%rd127, %r5152;
	mov.b32 	%r5153, 0;
$L__BB0_579:
	and.b32  	%r4302, %r5153, 1;
	add.s32 	%r5154, %r4302, %r12;
	setp.ge.s32 	%p1422, %r5154, %r606;
	@%p1422 bra 	$L__BB0_583;
$L__BB0_580:
	cvt.u64.u32 	%rd1618, %r5154;
	add.s64 	%rd1619, %rd127, %rd1618;
	mad.lo.s64 	%rd128, %rd1619, 20, %rd81;
	ld.u32 	%r610, [%rd128+4];
	ld.u32 	%r4303, [%rd128+24];
	setp.eq.s32 	%p1423, %r610, 4;
	setp.ne.s32 	%p1424, %r4303, 4;
	or.pred  	%p1425, %p1423, %p1424;
	@%p1425 bra 	$L__BB0_582;
	ld.u32 	%r4305, [%rd128+36];
	ld.u32 	%r4306, [%rd128+32];
	ld.u32 	%r4307, [%rd128+28];
	ld.u32 	%r4308, [%rd128+20];
	ld.u32 	%r4309, [%rd128+16];
	ld.u32 	%r4310, [%rd128+12];
	ld.u32 	%r4311, [%rd128+8];
	ld.u32 	%r4312, [%rd128];
	st.u32 	[%rd128], %r4308;
	mov.b32 	%r4313, 4;
	st.u32 	[%rd128+4], %r4313;
	st.u32 	[%rd128+8], %r4307;
	st.u32 	[%rd128+12], %r4306;
	st.u32 	[%rd128+16], %r4305;
	st.u32 	[%rd128+20], %r4312;
	st.u32 	[%rd128+24], %r610;
	st.u32 	[%rd128+28], %r4311;
	st.u32 	[%rd128+32], %r4310;
	st.u32 	[%rd128+36], %r4309;
$L__BB0_582:
	add.s32 	%r5154, %r5154, 64;
	setp.lt.s32 	%p1426, %r5154, %r606;
	@%p1426 bra 	$L__BB0_580;
$L__BB0_583:
	bar.warp.sync 	-1;
	add.s32 	%r5153, %r5153, 1;
	setp.ne.s32 	%p1427, %r5153, %r605;
	@%p1427 bra 	$L__BB0_579;
	ld.shared.u32 	%r5152, [%r8+512];
$L__BB0_585:
	add.s32 	%r5156, %r5152, %r3;
	ld.shared.u32 	%r5173, [%r8+768];
	setp.ge.s32 	%p1428, %r5156, %r5173;
	mov.b32 	%r5158, 0;
	@%p1428 bra 	$L__BB0_589;
	mov.b32 	%r5158, 0;
$L__BB0_587:
	mul.wide.s32 	%rd1620, %r5156, 20;
	add.s64 	%rd1621, %rd81, %rd1620;
	ld.u32 	%r4316, [%rd1621+4];
	setp.ne.s32 	%p1429, %r4316, 4;
	@%p1429 bra 	$L__BB0_589;
	add.s32 	%r5158, %r5158, 1;
	add.s32 	%r5156, %r5156, 32;
	setp.lt.s32 	%p1430, %r5156, %r5173;
	@%p1430 bra 	$L__BB0_587;
$L__BB0_589:
	shfl.sync.bfly.b32	%r4317|%p1431, %r5158, 1, 31, -1;
	add.s32 	%r4318, %r4317, %r5158;
	shfl.sync.bfly.b32	%r4319|%p1432, %r4318, 2, 31, -1;
	add.s32 	%r4320, %r4319, %r4318;
	shfl.sync.bfly.b32	%r4321|%p1433, %r4320, 4, 31, -1;
	add.s32 	%r4322, %r4321, %r4320;
	shfl.sync.bfly.b32	%r4323|%p1434, %r4322, 8, 31, -1;
	add.s32 	%r4324, %r4323, %r4322;
	shfl.sync.bfly.b32	%r4325|%p1435, %r4324, 16, 31, -1;
	add.s32 	%r622, %r4325, %r4324;
	setp.ge.s32 	%p1436, %r3, %r5173;
	@%p1436 bra 	$L__BB0_592;
	mov.u32 	%r5159, %r3;
$L__BB0_591:
	add.s32 	%r4326, %r5159, %r10;
	mul.wide.u32 	%rd1622, %r4326, 4;
	add.s64 	%rd1623, %rd24, %rd1622;
	mov.b32 	%r4327, 0;
	st.global.u32 	[%rd1623], %r4327;
	add.s32 	%r5159, %r5159, 32;
	setp.lt.s32 	%p1437, %r5159, %r5173;
	@%p1437 bra 	$L__BB0_591;
$L__BB0_592:
	setp.lt.s32 	%p1438, %r622, 1;
	@%p1438 bra 	$L__BB0_621;
	@%p1436 bra 	$L__BB0_608;
	mov.u32 	%r5161, %r3;
$L__BB0_595:
	mul.wide.u32 	%rd1624, %r5161, 20;
	add.s64 	%rd129, %rd81, %rd1624;
	ld.u32 	%r4328, [%rd129];
	mul.wide.s32 	%rd1625, %r4328, 8;
	add.s64 	%rd130, %rd29, %rd1625;
	add.s64 	%rd131, %rd31, %rd1625;
	add.s32 	%r4329, %r5161, %r10;
	mul.wide.u32 	%rd1626, %r4329, 4;
	add.s64 	%rd132, %rd24, %rd1626;
$L__BB0_596:
	ld.global.u64 	%rd133, [%rd130];
	ld.global.u64 	%rd1627, [%rd130+8];
	cvt.u32.u64 	%r4330, %rd133;
	cvt.u32.u64 	%r4331, %rd1627;
	sub.s32 	%r628, %r4331, %r4330;
	mul.wide.s32 	%rd1628, %r5152, 20;
	add.s64 	%rd1629, %rd81, %rd1628;
	ld.u32 	%r629, [%rd1629];
	setp.lt.s32 	%p1440, %r628, 1;
	@%p1440 bra 	$L__BB0_601;
	add.s32 	%r5163, %r628, -1;
	mov.b32 	%r5164, 0;
$L__BB0_598:
	add.s32 	%r4333, %r5163, %r5164;
	shr.u32 	%r633, %r4333, 1;
	cvt.u64.u32 	%rd1630, %r633;
	add.s64 	%rd1631, %rd133, %rd1630;
	shl.b64 	%rd1632, %rd1631, 2;
	add.s64 	%rd1633, %rd28, %rd1632;
	ld.global.u32 	%r634, [%rd1633];
	setp.eq.s32 	%p1441, %r634, %r629;
	@%p1441 bra 	$L__BB0_600;
	setp.gt.s32 	%p1442, %r634, %r629;
	add.s32 	%r4334, %r633, -1;
	add.s32 	%r4335, %r633, 1;
	selp.b32 	%r5164, %r5164, %r4335, %p1442;
	selp.b32 	%r5163, %r4334, %r5163, %p1442;
	setp.gt.s32 	%p1443, %r5164, %r5163;
	@%p1443 bra 	$L__BB0_601;
	bra.uni 	$L__BB0_598;
$L__BB0_600:
	ld.u32 	%r4336, [%rd129+8];
	add.s32 	%r4337, %r4336, 1;
	st.u32 	[%rd129+8], %r4337;
	ld.u32 	%r4338, [%rd129+12];
	add.s32 	%r4339, %r4338, -1;
	st.u32 	[%rd129+12], %r4339;
$L__BB0_601:
	ld.global.u64 	%rd134, [%rd131];
	ld.global.u64 	%rd1634, [%rd131+8];
	cvt.u32.u64 	%r4340, %rd134;
	cvt.u32.u64 	%r4341, %rd1634;
	sub.s32 	%r637, %r4341, %r4340;
	setp.lt.s32 	%p1444, %r637, 1;
	@%p1444 bra 	$L__BB0_606;
	add.s32 	%r5165, %r637, -1;
	mov.b32 	%r5166, 0;
$L__BB0_603:
	add.s32 	%r4343, %r5165, %r5166;
	shr.u32 	%r641, %r4343, 1;
	cvt.u64.u32 	%rd1635, %r641;
	add.s64 	%rd1636, %rd134, %rd1635;
	shl.b64 	%rd1637, %rd1636, 2;
	add.s64 	%rd1638, %rd30, %rd1637;
	ld.global.u32 	%r642, [%rd1638];
	setp.eq.s32 	%p1445, %r642, %r629;
	@%p1445 bra 	$L__BB0_605;
	setp.gt.s32 	%p1446, %r642, %r629;
	add.s32 	%r4344, %r641, -1;
	add.s32 	%r4345, %r641, 1;
	selp.b32 	%r5166, %r5166, %r4345, %p1446;
	selp.b32 	%r5165, %r4344, %r5165, %p1446;
	setp.gt.s32 	%p1447, %r5166, %r5165;
	@%p1447 bra 	$L__BB0_606;
	bra.uni 	$L__BB0_603;
$L__BB0_605:
	ld.global.u32 	%r4346, [%rd132];
	add.s32 	%r4347, %r4346, 1;
	st.global.u32 	[%rd132], %r4347;
$L__BB0_606:
	add.s32 	%r5152, %r5152, 1;
	ld.shared.u32 	%r646, [%r8+512];
	add.s32 	%r4348, %r646, %r622;
	setp.lt.s32 	%p1448, %r5152, %r4348;
	@%p1448 bra 	$L__BB0_596;
	add.s32 	%r5161, %r5161, 32;
	ld.shared.u32 	%r4349, [%r8+768];
	setp.lt.s32 	%p1449, %r5161, %r4349;
	mov.u32 	%r5152, %r646;
	@%p1449 bra 	$L__BB0_595;
$L__BB0_608:
	bar.warp.sync 	-1;
	ld.shared.u32 	%r5170, [%r8+512];
	setp.ge.s32 	%p1451, %r3, %r5170;
	mov.pred 	%p1898, 0;
	@%p1451 bra 	$L__BB0_611;
	mov.u32 	%r5167, %r3;
$L__BB0_610:
	add.s32 	%r4350, %r5167, %r10;
	mul.wide.u32 	%rd1639, %r4350, 4;
	add.s64 	%rd1640, %rd24, %rd1639;
	ld.global.u32 	%r4351, [%rd1640];
	setp.ne.s32 	%p1898, %r4351, %r622;
	setp.eq.s32 	%p1452, %r4351, %r622;
	add.s32 	%r5167, %r5167, 32;
	setp.lt.s32 	%p1453, %r5167, %r5170;
	and.pred  	%p1454, %p1452, %p1453;
	@%p1454 bra 	$L__BB0_610;
$L__BB0_611:
	mov.b32 	%r4352, -1;
	vote.sync.any.pred 	%p1455, %p1898, %r4352;
	@%p1455 bra 	$L__BB0_1118;
	add.s32 	%r5169, %r5170, %r3;
	add.s32 	%r652, %r5170, %r622;
	setp.ge.s32 	%p1457, %r5169, %r652;
	mov.pred 	%p1899, 0;
	@%p1457 bra 	$L__BB0_615;
	add.s32 	%r653, %r622, -1;
	mov.u32 	%r5168, %r5169;
$L__BB0_614:
	add.s32 	%r4354, %r5168, %r10;
	mul.wide.u32 	%rd1641, %r4354, 4;
	add.s64 	%rd1642, %rd24, %rd1641;
	ld.global.u32 	%r4355, [%rd1642];
	setp.lt.s32 	%p1899, %r4355, %r653;
	setp.ge.s32 	%p1458, %r4355, %r653;
	add.s32 	%r5168, %r5168, 32;
	setp.lt.s32 	%p1459, %r5168, %r652;
	and.pred  	%p1460, %p1458, %p1459;
	@%p1460 bra 	$L__BB0_614;
$L__BB0_615:
	mov.b32 	%r4356, -1;
	vote.sync.any.pred 	%p1461, %p1899, %r4356;
	@%p1461 bra 	$L__BB0_1118;
	@%p1457 bra 	$L__BB0_618;
$L__BB0_617:
	mul.wide.s32 	%rd1643, %r5169, 20;
	add.s64 	%rd1644, %rd81, %rd1643;
	mov.b32 	%r4358, 1;
	st.u32 	[%rd1644+4], %r4358;
	add.s32 	%r5169, %r5169, 32;
	ld.shared.u32 	%r5170, [%r8+512];
	add.s32 	%r4359, %r5170, %r622;
	setp.lt.s32 	%p1463, %r5169, %r4359;
	@%p1463 bra 	$L__BB0_617;
$L__BB0_618:
	@%p1408 bra 	$L__BB0_620;
	add.s32 	%r4360, %r5170, %r622;
	st.shared.u32 	[%r8+512], %r4360;
	ld.shared.u32 	%r4361, [%r8+640];
	sub.s32 	%r4362, %r4361, %r622;
	st.shared.u32 	[%r8+640], %r4362;
$L__BB0_620:
	bar.warp.sync 	-1;
	ld.shared.u32 	%r5173, [%r8+768];
	ld.shared.u32 	%r5152, [%r8+512];
$L__BB0_621:
	add.s32 	%r5174, %r5152, %r3;
	setp.ge.s32 	%p1465, %r5174, %r5173;
	mov.b32 	%r5175, 0;
	@%p1465 bra 	$L__BB0_627;
	mov.b32 	%r5175, 0;
$L__BB0_623:
	add.s32 	%r4365, %r5174, %r10;
	mul.wide.u32 	%rd1645, %r4365, 4;
	add.s64 	%rd1646, %rd24, %rd1645;
	ld.global.u32 	%r4366, [%rd1646];
	setp.ne.s32 	%p1466, %r4366, %r622;
	@%p1466 bra 	$L__BB0_625;
	mul.wide.s32 	%rd1649, %r5174, 20;
	add.s64 	%rd1650, %rd81, %rd1649;
	ld.u32 	%r4368, [%rd1650+8];
	add.s32 	%r668, %r5175, 1;
	add.s32 	%r4369, %r5175, %r11;
	mul.wide.s32 	%rd1651, %r4369, 4;
	add.s64 	%rd1652, %rd23, %rd1651;
	st.global.u32 	[%rd1652], %r4368;
	mov.u32 	%r5175, %r668;
	bra.uni 	$L__BB0_626;
$L__BB0_625:
	mul.wide.s32 	%rd1647, %r5174, 20;
	add.s64 	%rd1648, %rd81, %rd1647;
	mov.b32 	%r4367, -1;
	st.u32 	[%rd1648+4], %r4367;
	ld.shared.u32 	%r5173, [%r8+768];
$L__BB0_626:
	add.s32 	%r5174, %r5174, 32;
	setp.lt.s32 	%p1467, %r5174, %r5173;
	@%p1467 bra 	$L__BB0_623;
$L__BB0_627:
	setp.lt.u32 	%p1468, %r3, 16;
	setp.lt.u32 	%p1469, %r3, 8;
	setp.lt.u32 	%p1470, %r3, 4;
	setp.lt.u32 	%p1471, %r3, 2;
	setp.ne.s32 	%p1472, %r3, 31;
	setp.eq.s32 	%p1473, %r3, 0;
	shfl.sync.up.b32	%r4370|%p1474, %r5175, 1, 0, -1;
	selp.b32 	%r4371, 0, %r4370, %p1473;
	add.s32 	%r4372, %r4371, %r5175;
	bar.warp.sync 	-1;
	shfl.sync.up.b32	%r4373|%p1475, %r4372, 2, 0, -1;
	selp.b32 	%r4374, 0, %r4373, %p1471;
	add.s32 	%r4375, %r4374, %r4372;
	bar.warp.sync 	-1;
	shfl.sync.up.b32	%r4376|%p1476, %r4375, 4, 0, -1;
	selp.b32 	%r4377, 0, %r4376, %p1470;
	add.s32 	%r4378, %r4377, %r4375;
	bar.warp.sync 	-1;
	shfl.sync.up.b32	%r4379|%p1477, %r4378, 8, 0, -1;
	selp.b32 	%r4380, 0, %r4379, %p1469;
	add.s32 	%r4381, %r4380, %r4378;
	bar.warp.sync 	-1;
	shfl.sync.up.b32	%r4382|%p1478, %r4381, 16, 0, -1;
	selp.b32 	%r4383, 0, %r4382, %p1468;
	add.s32 	%r674, %r4383, %r4381;
	bar.warp.sync 	-1;
	@%p1472 bra 	$L__BB0_629;
	st.shared.u32 	[%r8+45824], %r674;
$L__BB0_629:
	bar.warp.sync 	-1;
	setp.lt.s32 	%p1479, %r5175, 1;
	@%p1479 bra 	$L__BB0_637;
	sub.s32 	%r4385, %r10, %r5175;
	add.s32 	%r675, %r4385, %r674;
	and.b32  	%r676, %r5175, 3;
	setp.lt.u32 	%p1480, %r5175, 4;
	mov.b32 	%r5180, 0;
	@%p1480 bra 	$L__BB0_633;
	and.b32  	%r5180, %r5175, 2147483644;
	mov.b32 	%r5179, 0;
$L__BB0_632:
	add.s32 	%r4387, %r5179, %r11;
	mul.wide.s32 	%rd1653, %r4387, 4;
	add.s64 	%rd1654, %rd23, %rd1653;
	ld.global.u32 	%r4388, [%rd1654];
	add.s32 	%r4389, %r675, %r5179;
	mul.wide.u32 	%rd1655, %r4389, 4;
	add.s64 	%rd1656, %rd22, %rd1655;
	st.global.u32 	[%rd1656], %r4388;
	ld.global.u32 	%r4390, [%rd1654+4];
	add.s32 	%r4391, %r4389, 1;
	mul.wide.u32 	%rd1657, %r4391, 4;
	add.s64 	%rd1658, %rd22, %rd1657;
	st.global.u32 	[%rd1658], %r4390;
	ld.global.u32 	%r4392, [%rd1654+8];
	add.s32 	%r4393, %r4389, 2;
	mul.wide.u32 	%rd1659, %r4393, 4;
	add.s64 	%rd1660, %rd22, %rd1659;
	st.global.u32 	[%rd1660], %r4392;
	ld.global.u32 	%r4394, [%rd1654+12];
	add.s32 	%r4395, %r4389, 3;
	mul.wide.u32 	%rd1661, %r4395, 4;
	add.s64 	%rd1662, %rd22, %rd1661;
	st.global.u32 	[%rd1662], %r4394;
	add.s32 	%r5179, %r5179, 4;
	setp.ne.s32 	%p1481, %r5179, %r5180;
	@%p1481 bra 	$L__BB0_632;
$L__BB0_633:
	setp.eq.s32 	%p1482, %r676, 0;
	@%p1482 bra 	$L__BB0_637;
	add.s32 	%r4396, %r5180, %r11;
	mul.wide.s32 	%rd1663, %r4396, 4;
	add.s64 	%rd135, %rd23, %rd1663;
	ld.global.u32 	%r4397, [%rd135];
	add.s32 	%r681, %r675, %r5180;
	mul.wide.u32 	%rd1664, %r681, 4;
	add.s64 	%rd1665, %rd22, %rd1664;
	st.global.u32 	[%rd1665], %r4397;
	setp.eq.s32 	%p1483, %r676, 1;
	@%p1483 bra 	$L__BB0_637;
	ld.global.u32 	%r4398, [%rd135+4];
	add.s32 	%r4399, %r681, 1;
	mul.wide.u32 	%rd1666, %r4399, 4;
	add.s64 	%rd1667, %rd22, %rd1666;
	st.global.u32 	[%rd1667], %r4398;
	setp.eq.s32 	%p1484, %r676, 2;
	@%p1484 bra 	$L__BB0_637;
	ld.global.u32 	%r4400, [%rd135+8];
	add.s32 	%r4401, %r681, 2;
	mul.wide.u32 	%rd1668, %r4401, 4;
	add.s64 	%rd1669, %rd22, %rd1668;
	st.global.u32 	[%rd1669], %r4400;
$L__BB0_637:
	bar.warp.sync 	-1;
	ld.shared.u32 	%r5219, [%r8+45824];
	setp.lt.s32 	%p1485, %r5219, 1;
	@%p1485 bra 	$L__BB0_645;
	add.s32 	%r683, %r5219, -1;
	mov.b32 	%r5181, 0;
$L__BB0_639:
	and.b32  	%r4403, %r5181, 1;
	add.s32 	%r5182, %r4403, %r12;
	setp.ge.s32 	%p1486, %r5182, %r683;
	@%p1486 bra 	$L__BB0_643;
$L__BB0_640:
	mul.wide.u32 	%rd1670, %r5182, 4;
	add.s64 	%rd136, %rd90, %rd1670;
	ld.global.u32 	%r687, [%rd136];
	ld.global.u32 	%r688, [%rd136+4];
	setp.le.s32 	%p1487, %r688, %r687;
	@%p1487 bra 	$L__BB0_642;
	st.global.u32 	[%rd136], %r688;
	st.global.u32 	[%rd136+4], %r687;
$L__BB0_642:
	add.s32 	%r5182, %r5182, 64;
	setp.lt.s32 	%p1488, %r5182, %r683;
	@%p1488 bra 	$L__BB0_640;
$L__BB0_643:
	bar.warp.sync 	-1;
	add.s32 	%r5181, %r5181, 1;
	setp.ne.s32 	%p1489, %r5181, %r5219;
	@%p1489 bra 	$L__BB0_639;
	ld.shared.u32 	%r5219, [%r8+45824];
$L__BB0_645:
	setp.ne.s32 	%p1490, %r3, 0;
	ld.u32 	%r5191, [%rd81+8];
	ld.u32 	%r5192, [%rd81+12];
	add.s32 	%r5195, %r5192, %r5191;
	@%p1490 bra 	$L__BB0_650;
	mov.b16 	%rs76, 0;
	st.shared.u8 	[%r9+47872], %rs76;
	mov.b32 	%r4404, 0;
	st.shared.u32 	[%r8+47232], %r4404;
	st.shared.u32 	[%r8+46592], %r4404;
	ld.u32 	%r4405, [%rd81+8];
	st.shared.u32 	[%r8+46720], %r4405;
	ld.u32 	%r4406, [%rd81+12];
	st.shared.u32 	[%r8+46848], %r4406;
	ld.u32 	%r4407, [%rd81+8];
	add.s32 	%r4408, %r4406, %r4407;
	st.shared.u32 	[%r8+46976], %r4408;
	ld.u32 	%r4409, [%rd81+8];
	st.shared.u32 	[%r8+47104], %r4409;
	ld.shared.u32 	%r696, [%r8+512];
	add.s32 	%r4410, %r696, 1;
	ld.global.u32 	%r697, [%rd27];
	setp.ge.s32 	%p1491, %r4410, %r697;
	@%p1491 bra 	$L__BB0_648;
	mul.wide.s32 	%rd1673, %r697, 4;
	add.s64 	%rd1674, %rd26, %rd1673;
	ld.global.u32 	%r5184, [%rd1674];
	bra.uni 	$L__BB0_649;
$L__BB0_648:
	mul.wide.s32 	%rd1671, %r696, 4;
	add.s64 	%rd1672, %rd26, %rd1671;
	ld.global.u32 	%r5184, [%rd1672+4];
$L__BB0_649:
	st.shared.u32 	[%r8+46208], %r5184;
$L__BB0_650:
	bar.warp.sync 	-1;
	ld.shared.u32 	%r701, [%r8+512];
	setp.ge.s32 	%p1492, %r13, %r701;
	mov.b32 	%r5196, 0;
	@%p1492 bra 	$L__BB0_658;
	mov.b32 	%r5196, 0;
	mov.u32 	%r5189, %r13;
$L__BB0_652:
	mul.wide.u32 	%rd1675, %r5189, 20;
	add.s64 	%rd1676, %rd81, %rd1675;
	add.s64 	%rd137, %rd1676, 8;
	ld.u32 	%r707, [%rd1676+8];
	add.s32 	%r5196, %r707, %r5196;
	setp.ge.s32 	%p1493, %r707, %r5191;
	@%p1493 bra 	$L__BB0_654;
	ld.u32 	%r5190, [%rd137+4];
	mov.u32 	%r5191, %r707;
	mov.u32 	%r5192, %r5190;
	bra.uni 	$L__BB0_657;
$L__BB0_654:
	setp.eq.s32 	%p1494, %r707, %r5191;
	@%p1494 bra 	$L__BB0_656;
	ld.u32 	%r5190, [%rd137+4];
	bra.uni 	$L__BB0_657;
$L__BB0_656:
	ld.u32 	%r5190, [%rd137+4];
	min.s32 	%r5192, %r5190, %r5192;
$L__BB0_657:
	add.s32 	%r4413, %r5190, %r707;
	min.s32 	%r5195, %r4413, %r5195;
	add.s32 	%r5189, %r5189, 32;
	setp.lt.s32 	%p1495, %r5189, %r701;
	@%p1495 bra 	$L__BB0_652;
$L__BB0_658:
	shfl.sync.bfly.b32	%r4414|%p1497, %r5196, 1, 31, -1;
	add.s32 	%r4415, %r4414, %r5196;
	shfl.sync.bfly.b32	%r4416|%p1498, %r4415, 2, 31, -1;
	add.s32 	%r4417, %r4416, %r4415;
	shfl.sync.bfly.b32	%r4418|%p1499, %r4417, 4, 31, -1;
	add.s32 	%r4419, %r4418, %r4417;
	shfl.sync.bfly.b32	%r4420|%p1500, %r4419, 8, 31, -1;
	add.s32 	%r4421, %r4420, %r4419;
	shfl.sync.bfly.b32	%r4422|%p1501, %r4421, 16, 31, -1;
	add.s32 	%r722, %r4422, %r4421;
	@%p1490 bra 	$L__BB0_660;
	ld.shared.u32 	%r4423, [%r8+47104];
	add.s32 	%r4424, %r4423, %r722;
	st.shared.u32 	[%r8+47104], %r4424;
$L__BB0_660:
	bar.warp.sync 	-1;
	mov.b32 	%r5197, 0;
$L__BB0_661:
	setp.ne.s32 	%p1502, %r3, %r5197;
	@%p1502 bra 	$L__BB0_669;
	ld.shared.u32 	%r724, [%r8+46720];
	setp.ge.s32 	%p1503, %r5191, %r724;
	@%p1503 bra 	$L__BB0_664;
	st.shared.u32 	[%r8+46720], %r5191;
	st.shared.u32 	[%r8+46848], %r5192;
	bra.uni 	$L__BB0_667;
$L__BB0_664:
	setp.ne.s32 	%p1504, %r5191, %r724;
	@%p1504 bra 	$L__BB0_667;
	ld.shared.u32 	%r4426, [%r8+46848];
	setp.ge.s32 	%p1505, %r5192, %r4426;
	@%p1505 bra 	$L__BB0_667;
	st.shared.u32 	[%r8+46848], %r5192;
$L__BB0_667:
	ld.shared.u32 	%r4427, [%r8+46976];
	setp.ge.s32 	%p1506, %r5195, %r4427;
	@%p1506 bra 	$L__BB0_669;
	st.shared.u32 	[%r8+46976], %r5195;
$L__BB0_669:
	bar.warp.sync 	-1;
	add.s32 	%r4428, %r5197, 1;
	setp.ne.s32 	%p1507, %r3, %r4428;
	@%p1507 bra 	$L__BB0_677;
	ld.shared.u32 	%r725, [%r8+46720];
	setp.lt.s32 	%p1508, %r5191, %r725;
	@%p1508 bra 	$L__BB0_674;
	setp.ne.s32 	%p1509, %r5191, %r725;
	@%p1509 bra 	$L__BB0_675;
	ld.shared.u32 	%r4429, [%r8+46848];
	setp.ge.s32 	%p1510, %r5192, %r4429;
	@%p1510 bra 	$L__BB0_675;
	st.shared.u32 	[%r8+46848], %r5192;
	bra.uni 	$L__BB0_675;
$L__BB0_674:
	st.shared.u32 	[%r8+46720], %r5191;
	st.shared.u32 	[%r8+46848], %r5192;
$L__BB0_675:
	ld.shared.u32 	%r4430, [%r8+46976];
	setp.ge.s32 	%p1511, %r5195, %r4430;
	@%p1511 bra 	$L__BB0_677;
	st.shared.u32 	[%r8+46976], %r5195;
$L__BB0_677:
	bar.warp.sync 	-1;
	add.s32 	%r4431, %r5197, 2;
	setp.ne.s32 	%p1512, %r3, %r4431;
	@%p1512 bra 	$L__BB0_685;
	ld.shared.u32 	%r726, [%r8+46720];
	setp.lt.s32 	%p1513, %r5191, %r726;
	@%p1513 bra 	$L__BB0_682;
	setp.ne.s32 	%p1514, %r5191, %r726;
	@%p1514 bra 	$L__BB0_683;
	ld.shared.u32 	%r4432, [%r8+46848];
	setp.ge.s32 	%p1515, %r5192, %r4432;
	@%p1515 bra 	$L__BB0_683;
	st.shared.u32 	[%r8+46848], %r5192;
	bra.uni 	$L__BB0_683;
$L__BB0_682:
	st.shared.u32 	[%r8+46720], %r5191;
	st.shared.u32 	[%r8+46848], %r5192;
$L__BB0_683:
	ld.shared.u32 	%r4433, [%r8+46976];
	setp.ge.s32 	%p1516, %r5195, %r4433;
	@%p1516 bra 	$L__BB0_685;
	st.shared.u32 	[%r8+46976], %r5195;
$L__BB0_685:
	bar.warp.sync 	-1;
	add.s32 	%r4434, %r5197, 3;
	setp.ne.s32 	%p1517, %r3, %r4434;
	@%p1517 bra 	$L__BB0_693;
	ld.shared.u32 	%r727, [%r8+46720];
	setp.lt.s32 	%p1518, %r5191, %r727;
	@%p1518 bra 	$L__BB0_690;
	setp.ne.s32 	%p1519, %r5191, %r727;
	@%p1519 bra 	$L__BB0_691;
	ld.shared.u32 	%r4435, [%r8+46848];
	setp.ge.s32 	%p1520, %r5192, %r4435;
	@%p1520 bra 	$L__BB0_691;
	st.shared.u32 	[%r8+46848], %r5192;
	bra.uni 	$L__BB0_691;
$L__BB0_690:
	st.shared.u32 	[%r8+46720], %r5191;
	st.shared.u32 	[%r8+46848], %r5192;
$L__BB0_691:
	ld.shared.u32 	%r4436, [%r8+46976];
	setp.ge.s32 	%p1521, %r5195, %r4436;
	@%p1521 bra 	$L__BB0_693;
	st.shared.u32 	[%r8+46976], %r5195;
$L__BB0_693:
	bar.warp.sync 	-1;
	add.s32 	%r4437, %r5197, 4;
	setp.ne.s32 	%p1522, %r3, %r4437;
	@%p1522 bra 	$L__BB0_701;
	ld.shared.u32 	%r728, [%r8+46720];
	setp.lt.s32 	%p1523, %r5191, %r728;
	@%p1523 bra 	$L__BB0_698;
	setp.ne.s32 	%p1524, %r5191, %r728;
	@%p1524 bra 	$L__BB0_699;
	ld.shared.u32 	%r4438, [%r8+46848];
	setp.ge.s32 	%p1525, %r5192, %r4438;
	@%p1525 bra 	$L__BB0_699;
	st.shared.u32 	[%r8+46848], %r5192;
	bra.uni 	$L__BB0_699;
$L__BB0_698:
	st.shared.u32 	[%r8+46720], %r5191;
	st.shared.u32 	[%r8+46848], %r5192;
$L__BB0_699:
	ld.shared.u32 	%r4439, [%r8+46976];
	setp.ge.s32 	%p1526, %r5195, %r4439;
	@%p1526 bra 	$L__BB0_701;
	st.shared.u32 	[%r8+46976], %r5195;
$L__BB0_701:
	bar.warp.sync 	-1;
	add.s32 	%r4440, %r5197, 5;
	setp.ne.s32 	%p1527, %r3, %r4440;
	@%p1527 bra 	$L__BB0_709;
	ld.shared.u32 	%r729, [%r8+46720];
	setp.lt.s32 	%p1528, %r5191, %r729;
	@%p1528 bra 	$L__BB0_706;
	setp.ne.s32 	%p1529, %r5191, %r729;
	@%p1529 bra 	$L__BB0_707;
	ld.shared.u32 	%r4441, [%r8+46848];
	setp.ge.s32 	%p1530, %r5192, %r4441;
	@%p1530 bra 	$L__BB0_707;
	st.shared.u32 	[%r8+46848], %r5192;
	bra.uni 	$L__BB0_707;
$L__BB0_706:
	st.shared.u32 	[%r8+46720], %r5191;
	st.shared.u32 	[%r8+46848], %r5192;
$L__BB0_707:
	ld.shared.u32 	%r4442, [%r8+46976];
	setp.ge.s32 	%p1531, %r5195, %r4442;
	@%p1531 bra 	$L__BB0_709;
	st.shared.u32 	[%r8+46976], %r5195;
$L__BB0_709:
	bar.warp.sync 	-1;
	add.s32 	%r4443, %r5197, 6;
	setp.ne.s32 	%p1532, %r3, %r4443;
	@%p1532 bra 	$L__BB0_717;
	ld.shared.u32 	%r730, [%r8+46720];
	setp.lt.s32 	%p1533, %r5191, %r730;
	@%p1533 bra 	$L__BB0_714;
	setp.ne.s32 	%p1534, %r5191, %r730;
	@%p1534 bra 	$L__BB0_715;
	ld.shared.u32 	%r4444, [%r8+46848];
	setp.ge.s32 	%p1535, %r5192, %r4444;
	@%p1535 bra 	$L__BB0_715;
	st.shared.u32 	[%r8+46848], %r5192;
	bra.uni 	$L__BB0_715;
$L__BB0_714:
	st.shared.u32 	[%r8+46720], %r5191;
	st.shared.u32 	[%r8+46848], %r5192;
$L__BB0_715:
	ld.shared.u32 	%r4445, [%r8+46976];
	setp.ge.s32 	%p1536, %r5195, %r4445;
	@%p1536 bra 	$L__BB0_717;
	st.shared.u32 	[%r8+46976], %r5195;
$L__BB0_717:
	bar.warp.sync 	-1;
	add.s32 	%r4446, %r5197, 7;
	setp.ne.s32 	%p1537, %r3, %r4446;
	@%p1537 bra 	$L__BB0_725;
	ld.shared.u32 	%r731, [%r8+46720];
	setp.lt.s32 	%p1538, %r5191, %r731;
	@%p1538 bra 	$L__BB0_722;
	setp.ne.s32 	%p1539, %r5191, %r731;
	@%p1539 bra 	$L__BB0_723;
	ld.shared.u32 	%r4447, [%r8+46848];
	setp.ge.s32 	%p1540, %r5192, %r4447;
	@%p1540 bra 	$L__BB0_723;
	st.shared.u32 	[%r8+46848], %r5192;
	bra.uni 	$L__BB0_723;
$L__BB0_722:
	st.shared.u32 	[%r8+46720], %r5191;
	st.shared.u32 	[%r8+46848], %r5192;
$L__BB0_723:
	ld.shared.u32 	%r4448, [%r8+46976];
	setp.ge.s32 	%p1541, %r5195, %r4448;
	@%p1541 bra 	$L__BB0_725;
	st.shared.u32 	[%r8+46976], %r5195;
$L__BB0_725:
	bar.warp.sync 	-1;
	add.s32 	%r5197, %r5197, 8;
	setp.ne.s32 	%p1542, %r5197, 32;
	@%p1542 bra 	$L__BB0_661;
	setp.ne.s32 	%p1543, %r3, 0;
	@%p1543 bra 	$L__BB0_763;
	ld.shared.u32 	%r733, [%r8+46720];
	ld.shared.u32 	%r734, [%r8+512];
	mul.wide.s32 	%rd1677, %r734, 4;
	add.s64 	%rd138, %rd26, %rd1677;
	ld.global.u32 	%r5198, [%rd138];
	setp.ge.s32 	%p1544, %r733, %r5198;
	@%p1544 bra 	$L__BB0_755;
	ld.global.u32 	%r5217, [%rd27];
	setp.ge.s32 	%p1547, %r734, %r5217;
	@%p1547 bra 	$L__BB0_730;
	mul.wide.s32 	%rd1680, %r5217, 4;
	add.s64 	%rd1681, %rd26, %rd1680;
	ld.global.u32 	%r5198, [%rd1681];
$L__BB0_730:
	sub.s32 	%r5218, %r5198, %r5191;
	st.shared.u32 	[%r8+46336], %r5218;
	ld.shared.u32 	%r740, [%r8+46848];
	setp.gt.s32 	%p1548, %r5218, %r740;
	@%p1548 bra 	$L__BB0_733;
$L__BB0_731:
	add.s32 	%r4451, %r5218, %r733;
	mul.wide.s32 	%rd1682, %r5218, 4;
	add.s64 	%rd1683, %rd138, %rd1682;
	ld.global.u32 	%r4452, [%rd1683];
	setp.ge.s32 	%p1549, %r4451, %r4452;
	@%p1549 bra 	$L__BB0_733;
	add.s32 	%r742, %r5218, 1;
	st.shared.u32 	[%r8+46336], %r742;
	setp.lt.s32 	%p1550, %r5218, %r740;
	mov.u32 	%r5218, %r742;
	@%p1550 bra 	$L__BB0_731;
$L__BB0_733:
	add.s32 	%r4453, %r5218, %r733;
	mul.wide.s32 	%rd1684, %r5218, 4;
	add.s64 	%rd1685, %rd138, %rd1684;
	ld.global.u32 	%r4454, [%rd1685];
	setp.ge.s32 	%p1551, %r4453, %r4454;
	@%p1551 bra 	$L__BB0_735;
	mov.b16 	%rs77, 1;
	st.shared.u8 	[%r9+47872], %rs77;
$L__BB0_735:
	ld.shared.u32 	%r4455, [%r8+46976];
	cvt.rn.f64.s32 	%fd43, %r4455;
	ld.global.f64 	%fd44, [%rd25];
	div.rn.f64 	%fd45, %fd43, %fd44;
	cvt.rmi.f64.f64 	%fd46, %fd45;
	add.f64 	%fd47, %fd46, 0d3FF0000000000000;
	cvt.rn.f64.s32 	%fd48, %r734;
	sub.f64 	%fd49, %fd47, %fd48;
	cvt.rzi.s32.f64 	%r4456, %fd49;
	min.s32 	%r5219, %r4456, %r5219;
	st.shared.u32 	[%r8+46464], %r5219;
	setp.ge.s32 	%p1552, %r5218, %r5219;
	@%p1552 bra 	$L__BB0_761;
	setp.lt.s32 	%p1553, %r5218, 1;
	ld.shared.u32 	%r5207, [%r8+47232];
	mov.b32 	%r5208, 0;
	@%p1553 bra 	$L__BB0_739;
	mov.b32 	%r5208, 0;
$L__BB0_738:
	add.s32 	%r4459, %r5208, %r10;
	mul.wide.u32 	%rd1686, %r4459, 4;
	add.s64 	%rd1687, %rd22, %rd1686;
	ld.global.u32 	%r4460, [%rd1687];
	add.s32 	%r5207, %r5207, %r4460;
	st.shared.u32 	[%r8+47232], %r5207;
	add.s32 	%r5208, %r5208, 1;
	setp.lt.s32 	%p1554, %r5208, %r5218;
	@%p1554 bra 	$L__BB0_738;
$L__BB0_739:
	setp.ge.s32 	%p1555, %r5208, %r5219;
	ld.shared.u32 	%r748, [%r8+47104];
	@%p1555 bra 	$L__BB0_742;
$L__BB0_740:
	add.s32 	%r4461, %r5207, %r748;
	mul.wide.s32 	%rd1688, %r5208, 4;
	add.s64 	%rd1689, %rd138, %rd1688;
	ld.global.u32 	%r4462, [%rd1689];
	mul.lo.s32 	%r4463, %r4462, %r734;
	setp.ge.s32 	%p1556, %r4461, %r4463;
	@%p1556 bra 	$L__BB0_742;
	add.s32 	%r4464, %r5208, %r10;
	mul.wide.u32 	%rd1690, %r4464, 4;
	add.s64 	%rd1691, %rd22, %rd1690;
	ld.global.u32 	%r4465, [%rd1691];
	add.s32 	%r5207, %r5207, %r4465;
	st.shared.u32 	[%r8+47232], %r5207;
	add.s32 	%r5208, %r5208, 1;
	setp.lt.s32 	%p1557, %r5208, %r5219;
	@%p1557 bra 	$L__BB0_740;
$L__BB0_742:
	add.s32 	%r4466, %r5207, %r748;
	mul.wide.s32 	%rd1692, %r5208, 4;
	add.s64 	%rd1693, %rd138, %rd1692;
	ld.global.u32 	%r5215, [%rd1693];
	mul.lo.s32 	%r4467, %r5215, %r734;
	setp.ge.s32 	%p1558, %r4466, %r4467;
	@%p1558 bra 	$L__BB0_744;
	mov.b16 	%rs78, 1;
	st.shared.u8 	[%r9+47872], %rs78;
	bra.uni 	$L__BB0_761;
$L__BB0_744:
	st.shared.u32 	[%r8+46336], %r5208;
	st.shared.u32 	[%r8+46592], %r5208;
	setp.ge.s32 	%p1559, %r5208, %r5219;
	mov.u32 	%r5212, %r5208;
	@%p1559 bra 	$L__BB0_749;
	mov.u32 	%r5212, %r5208;
	mov.u32 	%r5211, %r5208;
$L__BB0_746:
	add.s32 	%r4468, %r5211, %r10;
	mul.wide.u32 	%rd1694, %r4468, 4;
	add.s64 	%rd1695, %rd22, %rd1694;
	ld.global.u32 	%r4469, [%rd1695];
	add.s32 	%r5207, %r5207, %r4469;
	st.shared.u32 	[%r8+47232], %r5207;
	add.s32 	%r764, %r5211, 1;
	add.s32 	%r4470, %r748, %r5207;
	mul.wide.s32 	%rd1696, %r5211, 4;
	add.s64 	%rd1697, %rd138, %rd1696;
	ld.global.u32 	%r4471, [%rd1697+4];
	mul.lo.s32 	%r4472, %r4471, %r734;
	setp.lt.s32 	%p1560, %r4470, %r4472;
	@%p1560 bra 	$L__BB0_748;
	st.shared.u32 	[%r8+46592], %r764;
	mov.u32 	%r5212, %r764;
$L__BB0_748:
	setp.lt.s32 	%p1561, %r764, %r5219;
	mov.u32 	%r5211, %r764;
	@%p1561 bra 	$L__BB0_746;
$L__BB0_749:
	setp.le.s32 	%p1562, %r5219, %r5212;
	@%p1562 bra 	$L__BB0_751;
	st.shared.u32 	[%r8+46464], %r5212;
	mov.u32 	%r5219, %r5212;
$L__BB0_751:
	setp.lt.s32 	%p1563, %r5208, 2;
	mov.u32 	%r5218, %r5208;
	@%p1563 bra 	$L__BB0_761;
	add.s32 	%r4473, %r734, %r5208;
	setp.ge.s32 	%p1564, %r4473, %r5217;
	@%p1564 bra 	$L__BB0_754;
	mul.wide.s32 	%rd1698, %r5217, 4;
	add.s64 	%rd1699, %rd26, %rd1698;
	ld.global.u32 	%r5215, [%rd1699];
$L__BB0_754:
	st.shared.u32 	[%r8+46208], %r5215;
	mov.u32 	%r5218, %r5208;
	bra.uni 	$L__BB0_761;
$L__BB0_755:
	add.s32 	%r4449, %r734, 1;
	ld.global.u32 	%r5217, [%rd27];
	setp.ge.s32 	%p1545, %r4449, %r5217;
	@%p1545 bra 	$L__BB0_757;
	mul.wide.s32 	%rd1678, %r5217, 4;
	add.s64 	%rd1679, %rd26, %rd1678;
	ld.global.u32 	%r5216, [%rd1679];
	bra.uni 	$L__BB0_758;
$L__BB0_757:
	ld.global.u32 	%r5216, [%rd138+4];
$L__BB0_758:
	st.shared.u32 	[%r8+46208], %r5216;
	st.shared.u32 	[%r8+46464], %r5219;
	setp.le.s32 	%p1546, %r5217, %r734;
	@%p1546 bra 	$L__BB0_760;
	sub.s32 	%r5218, %r5217, %r734;
	st.shared.u32 	[%r8+46336], %r5218;
	bra.uni 	$L__BB0_761;
$L__BB0_760:
	mov.b32 	%r5218, 0;
	st.shared.u32 	[%r8+46336], %r5218;
$L__BB0_761:
	add.s32 	%r4474, %r5219, %r734;
	setp.ge.s32 	%p1565, %r4474, %r5217;
	max.s32 	%r4475, %r5218, 0;
	setp.le.s32 	%p1566, %r4475, %r5219;
	and.pred  	%p1567, %p1565, %p1566;
	@%p1567 bra 	$L__BB0_763;
	mov.b16 	%rs79, 1;
	st.shared.u8 	[%r9+47872], %rs79;
$L__BB0_763:
	bar.warp.sync 	-1;
	ld.shared.u8 	%rs80, [%r9+47872];
	setp.ne.s16 	%p1569, %rs80, 0;
	mov.pred 	%p1900, -1;
	@%p1569 bra 	$L__BB0_1081;
	@%p1543 bra 	$L__BB0_766;
	mov.b16 	%rs81, 0;
	st.shared.u8 	[%r9+47904], %rs81;
$L__BB0_766:
	bar.warp.sync 	-1;
	ld.shared.u32 	%r778, [%r8+512];
	setp.ge.s32 	%p1571, %r3, %r778;
	@%p1571 bra 	$L__BB0_784;
	ld.shared.u8 	%rs82, [%r9+47904];
	setp.ne.s16 	%p1572, %rs82, 0;
	@%p1572 bra 	$L__BB0_784;
	ld.global.u32 	%r779, [%rd27];
	mul.wide.s32 	%rd1700, %r779, 4;
	add.s64 	%rd1701, %rd26, %rd1700;
	ld.global.u32 	%r780, [%rd1701];
	mov.u32 	%r5220, %r3;
	bra.uni 	$L__BB0_770;
$L__BB0_769:
	add.s32 	%r5220, %r5220, 32;
	setp.ge.s32 	%p1583, %r5220, %r778;
	@%p1583 bra 	$L__BB0_784;
$L__BB0_770:
	mul.wide.u32 	%rd1702, %r5220, 20;
	add.s64 	%rd1703, %rd81, %rd1702;
	ld.u32 	%r784, [%rd1703+8];
	ld.u32 	%r785, [%rd1703+12];
	add.s32 	%r786, %r785, %r784;
	setp.lt.s32 	%p1573, %r786, %r780;
	@%p1573 bra 	$L__BB0_783;
	add.s32 	%r787, %r778, %r785;
	setp.lt.s32 	%p1574, %r787, %r779;
	mul.wide.s32 	%rd1704, %r787, 4;
	add.s64 	%rd139, %rd26, %rd1704;
	mov.u32 	%r5221, %r780;
	@%p1574 bra 	$L__BB0_773;
	ld.global.u32 	%r5221, [%rd139];
$L__BB0_773:
	setp.lt.s32 	%p1575, %r786, %r5221;
	@%p1575 bra 	$L__BB0_783;
	ld.shared.u32 	%r4476, [%r8+46208];
	setp.lt.s32 	%p1576, %r786, %r4476;
	@%p1576 bra 	$L__BB0_783;
	setp.ne.s32 	%p1577, %r785, 0;
	@%p1577 bra 	$L__BB0_779;
	mov.u32 	%r5222, %r780;
	@%p1574 bra 	$L__BB0_778;
	ld.global.u32 	%r5222, [%rd139];
$L__BB0_778:
	setp.lt.s32 	%p1579, %r784, %r5222;
	@%p1579 bra 	$L__BB0_783;
$L__BB0_779:
	ld.shared.u32 	%r4477, [%r8+46464];
	add.s32 	%r4478, %r4477, %r784;
	add.s32 	%r4479, %r778, %r4477;
	mul.wide.s32 	%rd1705, %r4479, 4;
	add.s64 	%rd1706, %rd26, %rd1705;
	ld.global.u32 	%r4480, [%rd1706];
	setp.lt.s32 	%p1580, %r4478, %r4480;
	@%p1580 bra 	$L__BB0_783;
	ld.shared.u32 	%r4481, [%r8+46336];
	add.s32 	%r792, %r4481, %r778;
	setp.lt.s32 	%p1581, %r792, %r779;
	mov.u32 	%r5223, %r780;
	@%p1581 bra 	$L__BB0_782;
	mul.wide.s32 	%rd1707, %r792, 4;
	add.s64 	%rd1708, %rd26, %rd1707;
	ld.global.u32 	%r5223, [%rd1708];
$L__BB0_782:
	setp.ge.s32 	%p1582, %r786, %r5223;
	@%p1582 bra 	$L__BB0_769;
$L__BB0_783:
	mov.b16 	%rs83, 1;
	st.shared.u8 	[%r9+47904], %rs83;
$L__BB0_784:
	bar.warp.sync 	-1;
	ld.shared.u8 	%rs84, [%r9+47904];
	setp.ne.s16 	%p1585, %rs84, 0;
	@%p1585 bra 	$L__BB0_1081;
	@%p1543 bra 	$L__BB0_787;
	mov.b32 	%r4482, 0;
	st.shared.u32 	[%r8+45824], %r4482;
	st.shared.u32 	[%r8+45696], %r4482;
	st.shared.u32 	[%r8+46080], %r4482;
$L__BB0_787:
	ld.shared.u32 	%r796, [%r8+512];
	add.s32 	%r5226, %r796, %r3;
	ld.shared.u32 	%r798, [%r8+768];
	setp.ge.s32 	%p1587, %r5226, %r798;
	mov.b32 	%r5230, 0;
	mov.u32 	%r5229, %r5230;
	@%p1587 bra 	$L__BB0_800;
	mov.b32 	%r5229, 0;
	mov.u32 	%r5225, %r5229;
$L__BB0_789:
	mul.wide.s32 	%rd1709, %r5226, 20;
	add.s64 	%rd1710, %rd81, %rd1709;
	add.s64 	%rd140, %rd1710, 4;
	ld.u32 	%r4485, [%rd1710+4];
	setp.ne.s32 	%p1588, %r4485, 0;
	@%p1588 bra 	$L__BB0_798;
	ld.u32 	%r802, [%rd140+4];
	ld.u32 	%r803, [%rd140+8];
	add.s32 	%r804, %r803, %r802;
	ld.global.u32 	%r805, [%rd27];
	mul.wide.s32 	%rd1711, %r805, 4;
	add.s64 	%rd1712, %rd26, %rd1711;
	ld.global.u32 	%r806, [%rd1712];
	setp.lt.s32 	%p1589, %r804, %r806;
	@%p1589 bra 	$L__BB0_798;
	add.s32 	%r4486, %r803, %r796;
	add.s32 	%r807, %r4486, 1;
	setp.lt.s32 	%p1590, %r807, %r805;
	mov.u32 	%r5227, %r806;
	@%p1590 bra 	$L__BB0_793;
	mul.wide.s32 	%rd1713, %r807, 4;
	add.s64 	%rd1714, %rd26, %rd1713;
	ld.global.u32 	%r5227, [%rd1714];
$L__BB0_793:
	setp.lt.s32 	%p1591, %r804, %r5227;
	@%p1591 bra 	$L__BB0_798;
	ld.shared.u32 	%r4487, [%r8+46208];
	setp.lt.s32 	%p1592, %r804, %r4487;
	@%p1592 bra 	$L__BB0_798;
	ld.shared.u32 	%r4488, [%r8+46464];
	add.s32 	%r4489, %r4488, %r802;
	ld.shared.u32 	%r4490, [%r8+46336];
	add.s32 	%r810, %r4490, %r796;
	mul.wide.s32 	%rd1715, %r810, 4;
	add.s64 	%rd1716, %rd26, %rd1715;
	ld.global.u32 	%r811, [%rd1716];
	setp.le.s32 	%p1593, %r4489, %r811;
	@%p1593 bra 	$L__BB0_798;
	setp.lt.s32 	%p1594, %r810, %r805;
	selp.b32 	%r4491, %r806, %r811, %p1594;
	setp.lt.s32 	%p1595, %r804, %r4491;
	@%p1595 bra 	$L__BB0_798;
	add.s32 	%r812, %r5229, 1;
	add.s32 	%r4492, %r5229, %r11;
	mul.wide.s32 	%rd1717, %r4492, 4;
	add.s64 	%rd1718, %rd21, %rd1717;
	st.global.u32 	[%rd1718], %r5226;
	mov.u32 	%r5230, %r5225;
	mov.u32 	%r5229, %r812;
	bra.uni 	$L__BB0_799;
$L__BB0_798:
	add.s32 	%r5230, %r5225, 1;
	add.s32 	%r4493, %r5225, %r11;
	mul.wide.s32 	%rd1719, %r4493, 4;
	add.s64 	%rd1720, %rd19, %rd1719;
	st.global.u32 	[%rd1720], %r5226;
	mov.u32 	%r5225, %r5230;
$L__BB0_799:
	add.s32 	%r5226, %r5226, 32;
	setp.lt.s32 	%p1596, %r5226, %r798;
	@%p1596 bra 	$L__BB0_789;
$L__BB0_800:
	setp.lt.u32 	%p1597, %r3, 16;
	setp.lt.u32 	%p1598, %r3, 8;
	setp.lt.u32 	%p1599, %r3, 4;
	setp.lt.u32 	%p1600, %r3, 2;
	setp.ne.s32 	%p1601, %r3, 31;
	setp.eq.s32 	%p1602, %r3, 0;
	bar.warp.sync 	-1;
	shfl.sync.up.b32	%r4494|%p1603, %r5229, 1, 0, -1;
	selp.b32 	%r4495, 0, %r4494, %p1602;
	add.s32 	%r4496, %r4495, %r5229;
	shfl.sync.up.b32	%r4497|%p1604, %r5230, 1, 0, -1;
	selp.b32 	%r4498, 0, %r4497, %p1602;
	add.s32 	%r4499, %r4498, %r5230;
	bar.warp.sync 	-1;
	shfl.sync.up.b32	%r4500|%p1605, %r4496, 2, 0, -1;
	selp.b32 	%r4501, 0, %r4500, %p1600;
	add.s32 	%r4502, %r4501, %r4496;
	shfl.sync.up.b32	%r4503|%p1606, %r4499, 2, 0, -1;
	selp.b32 	%r4504, 0, %r4503, %p1600;
	add.s32 	%r4505, %r4504, %r4499;
	bar.warp.sync 	-1;
	shfl.sync.up.b32	%r4506|%p1607, %r4502, 4, 0, -1;
	selp.b32 	%r4507, 0, %r4506, %p1599;
	add.s32 	%r4508, %r4507, %r4502;
	shfl.sync.up.b32	%r4509|%p1608, %r4505, 4, 0, -1;
	selp.b32 	%r4510, 0, %r4509, %p1599;
	add.s32 	%r4511, %r4510, %r4505;
	bar.warp.sync 	-1;
	shfl.sync.up.b32	%r4512|%p1609, %r4508, 8, 0, -1;
	selp.b32 	%r4513, 0, %r4512, %p1598;
	add.s32 	%r4514, %r4513, %r4508;
	shfl.sync.up.b32	%r4515|%p1610, %r4511, 8, 0, -1;
	selp.b32 	%r4516, 0, %r4515, %p1598;
	add.s32 	%r4517, %r4516, %r4511;
	bar.warp.sync 	-1;
	shfl.sync.up.b32	%r4518|%p1611, %r4514, 16, 0, -1;
	selp.b32 	%r4519, 0, %r4518, %p1597;
	add.s32 	%r819, %r4519, %r4514;
	shfl.sync.up.b32	%r4520|%p1612, %r4517, 16, 0, -1;
	selp.b32 	%r4521, 0, %r4520, %p1597;
	add.s32 	%r820, %r4521, %r4517;
	bar.warp.sync 	-1;
	@%p1601 bra 	$L__BB0_802;
	st.shared.u32 	[%r8+45824], %r819;
	st.shared.u32 	[%r8+45696], %r820;
$L__BB0_802:
	setp.lt.s32 	%p1613, %r5229, 1;
	@%p1613 bra 	$L__BB0_810;
	sub.s32 	%r4523, %r10, %r5229;
	add.s32 	%r821, %r4523, %r819;
	and.b32  	%r822, %r5229, 3;
	setp.lt.u32 	%p1614, %r5229, 4;
	mov.b32 	%r5233, 0;
	@%p1614 bra 	$L__BB0_806;
	and.b32  	%r5233, %r5229, 2147483644;
	mov.b32 	%r5232, 0;
$L__BB0_805:
	add.s32 	%r4525, %r821, %r5232;
	mul.wide.u32 	%rd1721, %r4525, 20;
	add.s64 	%rd1722, %rd20, %rd1721;
	add.s32 	%r4526, %r5232, %r11;
	mul.wide.s32 	%rd1723, %r4526, 4;
	add.s64 	%rd1724, %rd21, %rd1723;
	ld.global.u32 	%r4527, [%rd1724];
	mul.wide.s32 	%rd1725, %r4527, 20;
	add.s64 	%rd1726, %rd81, %rd1725;
	ld.u32 	%r4528, [%rd1726];
	ld.u32 	%r4529, [%rd1726+4];
	ld.u32 	%r4530, [%rd1726+8];
	ld.u32 	%r4531, [%rd1726+12];
	ld.u32 	%r4532, [%rd1726+16];
	st.global.u32 	[%rd1722], %r4528;
	st.global.u32 	[%rd1722+4], %r4529;
	st.global.u32 	[%rd1722+8], %r4530;
	st.global.u32 	[%rd1722+12], %r4531;
	st.global.u32 	[%rd1722+16], %r4532;
	add.s32 	%r4533, %r4525, 1;
	mul.wide.u32 	%rd1727, %r4533, 20;
	add.s64 	%rd1728, %rd20, %rd1727;
	ld.global.u32 	%r4534, [%rd1724+4];
	mul.wide.s32 	%rd1729, %r4534, 20;
	add.s64 	%rd1730, %rd81, %rd1729;
	ld.u32 	%r4535, [%rd1730];
	ld.u32 	%r4536, [%rd1730+4];
	ld.u32 	%r4537, [%rd1730+8];
	ld.u32 	%r4538, [%rd1730+12];
	ld.u32 	%r4539, [%rd1730+16];
	st.global.u32 	[%rd1728], %r4535;
	st.global.u32 	[%rd1728+4], %r4536;
	st.global.u32 	[%rd1728+8], %r4537;
	st.global.u32 	[%rd1728+12], %r4538;
	st.global.u32 	[%rd1728+16], %r4539;
	add.s32 	%r4540, %r4525, 2;
	mul.wide.u32 	%rd1731, %r4540, 20;
	add.s64 	%rd1732, %rd20, %rd1731;
	ld.global.u32 	%r4541, [%rd1724+8];
	mul.wide.s32 	%rd1733, %r4541, 20;
	add.s64 	%rd1734, %rd81, %rd1733;
	ld.u32 	%r4542, [%rd1734];
	ld.u32 	%r4543, [%rd1734+4];
	ld.u32 	%r4544, [%rd1734+8];
	ld.u32 	%r4545, [%rd1734+12];
	ld.u32 	%r4546, [%rd1734+16];
	st.global.u32 	[%rd1732], %r4542;
	st.global.u32 	[%rd1732+4], %r4543;
	st.global.u32 	[%rd1732+8], %r4544;
	st.global.u32 	[%rd1732+12], %r4545;
	st.global.u32 	[%rd1732+16], %r4546;
	add.s32 	%r4547, %r4525, 3;
	mul.wide.u32 	%rd1735, %r4547, 20;
	add.s64 	%rd1736, %rd20, %rd1735;
	ld.global.u32 	%r4548, [%rd1724+12];
	mul.wide.s32 	%rd1737, %r4548, 20;
	add.s64 	%rd1738, %rd81, %rd1737;
	ld.u32 	%r4549, [%rd1738];
	ld.u32 	%r4550, [%rd1738+4];
	ld.u32 	%r4551, [%rd1738+8];
	ld.u32 	%r4552, [%rd1738+12];
	ld.u32 	%r4553, [%rd1738+16];
	st.global.u32 	[%rd1736], %r4549;
	st.global.u32 	[%rd1736+4], %r4550;
	st.global.u32 	[%rd1736+8], %r4551;
	st.global.u32 	[%rd1736+12], %r4552;
	st.global.u32 	[%rd1736+16], %r4553;
	add.s32 	%r5232, %r5232, 4;
	setp.ne.s32 	%p1615, %r5232, %r5233;
	@%p1615 bra 	$L__BB0_805;
$L__BB0_806:
	setp.eq.s32 	%p1616, %r822, 0;
	@%p1616 bra 	$L__BB0_810;
	add.s32 	%r827, %r821, %r5233;
	mul.wide.u32 	%rd1739, %r827, 20;
	add.s64 	%rd1740, %rd20, %rd1739;
	add.s32 	%r4554, %r5233, %r11;
	mul.wide.s32 	%rd1741, %r4554, 4;
	add.s64 	%rd141, %rd21, %rd1741;
	ld.global.u32 	%r4555, [%rd141];
	mul.wide.s32 	%rd1742, %r4555, 20;
	add.s64 	%rd1743, %rd81, %rd1742;
	ld.u32 	%r4556, [%rd1743];
	ld.u32 	%r4557, [%rd1743+4];
	ld.u32 	%r4558, [%rd1743+8];
	ld.u32 	%r4559, [%rd1743+12];
	ld.u32 	%r4560, [%rd1743+16];
	st.global.u32 	[%rd1740], %r4556;
	st.global.u32 	[%rd1740+4], %r4557;
	st.global.u32 	[%rd1740+8], %r4558;
	st.global.u32 	[%rd1740+12], %r4559;
	st.global.u32 	[%rd1740+16], %r4560;
	setp.eq.s32 	%p1617, %r822, 1;
	@%p1617 bra 	$L__BB0_810;
	add.s32 	%r4561, %r827, 1;
	mul.wide.u32 	%rd1744, %r4561, 20;
	add.s64 	%rd1745, %rd20, %rd1744;
	ld.global.u32 	%r4562, [%rd141+4];
	mul.wide.s32 	%rd1746, %r4562, 20;
	add.s64 	%rd1747, %rd81, %rd1746;
	ld.u32 	%r4563, [%rd1747];
	ld.u32 	%r4564, [%rd1747+4];
	ld.u32 	%r4565, [%rd1747+8];
	ld.u32 	%r4566, [%rd1747+12];
	ld.u32 	%r4567, [%rd1747+16];
	st.global.u32 	[%rd1745], %r4563;
	st.global.u32 	[%rd1745+4], %r4564;
	st.global.u32 	[%rd1745+8], %r4565;
	st.global.u32 	[%rd1745+12], %r4566;
	st.global.u32 	[%rd1745+16], %r4567;
	setp.eq.s32 	%p1618, %r822, 2;
	@%p1618 bra 	$L__BB0_810;
	add.s32 	%r4568, %r827, 2;
	mul.wide.u32 	%rd1748, %r4568, 20;
	add.s64 	%rd1749, %rd20, %rd1748;
	ld.global.u32 	%r4569, [%rd141+8];
	mul.wide.s32 	%rd1750, %r4569, 20;
	add.s64 	%rd1751, %rd81, %rd1750;
	ld.u32 	%r4570, [%rd1751];
	ld.u32 	%r4571, [%rd1751+4];
	ld.u32 	%r4572, [%rd1751+8];
	ld.u32 	%r4573, [%rd1751+12];
	ld.u32 	%r4574, [%rd1751+16];
	st.global.u32 	[%rd1749], %r4570;
	st.global.u32 	[%rd1749+4], %r4571;
	st.global.u32 	[%rd1749+8], %r4572;
	st.global.u32 	[%rd1749+12], %r4573;
	st.global.u32 	[%rd1749+16], %r4574;
$L__BB0_810:
	ld.shared.u32 	%r4575, [%r8+45824];
	ld.shared.u32 	%r4576, [%r8+45696];
	setp.lt.s32 	%p1619, %r4575, %r4576;
	setp.lt.s32 	%p1620, %r5230, 1;
	or.pred  	%p1621, %p1619, %p1620;
	@%p1621 bra 	$L__BB0_818;
	sub.s32 	%r4578, %r10, %r5230;
	add.s32 	%r828, %r4578, %r820;
	and.b32  	%r829, %r5230, 3;
	setp.lt.u32 	%p1622, %r5230, 4;
	mov.b32 	%r5235, 0;
	@%p1622 bra 	$L__BB0_814;
	and.b32  	%r5235, %r5230, 2147483644;
	mov.b32 	%r5234, 0;
$L__BB0_813:
	add.s32 	%r4580, %r5234, %r11;
	mul.wide.s32 	%rd1752, %r4580, 4;
	add.s64 	%rd1753, %rd19, %rd1752;
	ld.global.u32 	%r4581, [%rd1753];
	mul.wide.s32 	%rd1754, %r4581, 20;
	add.s64 	%rd1755, %rd81, %rd1754;
	ld.u32 	%r4582, [%rd1755];
	add.s32 	%r4583, %r828, %r5234;
	mul.wide.u32 	%rd1756, %r4583, 4;
	add.s64 	%rd1757, %rd18, %rd1756;
	st.global.u32 	[%rd1757], %r4582;
	ld.global.u32 	%r4584, [%rd1753+4];
	mul.wide.s32 	%rd1758, %r4584, 20;
	add.s64 	%rd1759, %rd81, %rd1758;
	ld.u32 	%r4585, [%rd1759];
	add.s32 	%r4586, %r4583, 1;
	mul.wide.u32 	%rd1760, %r4586, 4;
	add.s64 	%rd1761, %rd18, %rd1760;
	st.global.u32 	[%rd1761], %r4585;
	ld.global.u32 	%r4587, [%rd1753+8];
	mul.wide.s32 	%rd1762, %r4587, 20;
	add.s64 	%rd1763, %rd81, %rd1762;
	ld.u32 	%r4588, [%rd1763];
	add.s32 	%r4589, %r4583, 2;
	mul.wide.u32 	%rd1764, %r4589, 4;
	add.s64 	%rd1765, %rd18, %rd1764;
	st.global.u32 	[%rd1765], %r4588;
	ld.global.u32 	%r4590, [%rd1753+12];
	mul.wide.s32 	%rd1766, %r4590, 20;
	add.s64 	%rd1767, %rd81, %rd1766;
	ld.u32 	%r4591, [%rd1767];
	add.s32 	%r4592, %r4583, 3;
	mul.wide.u32 	%rd1768, %r4592, 4;
	add.s64 	%rd1769, %rd18, %rd1768;
	st.global.u32 	[%rd1769], %r4591;
	add.s32 	%r5234, %r5234, 4;
	setp.ne.s32 	%p1623, %r5234, %r5235;
	@%p1623 bra 	$L__BB0_813;
$L__BB0_814:
	setp.eq.s32 	%p1624, %r829, 0;
	@%p1624 bra 	$L__BB0_818;
	add.s32 	%r4593, %r5235, %r11;
	mul.wide.s32 	%rd1770, %r4593, 4;
	add.s64 	%rd142, %rd19, %rd1770;
	ld.global.u32 	%r4594, [%rd142];
	mul.wide.s32 	%rd1771, %r4594, 20;
	add.s64 	%rd1772, %rd81, %rd1771;
	ld.u32 	%r4595, [%rd1772];
	add.s32 	%r834, %r828, %r5235;
	mul.wide.u32 	%rd1773, %r834, 4;
	add.s64 	%rd1774, %rd18, %rd1773;
	st.global.u32 	[%rd1774], %r4595;
	setp.eq.s32 	%p1625, %r829, 1;
	@%p1625 bra 	$L__BB0_818;
	ld.global.u32 	%r4596, [%rd142+4];
	mul.wide.s32 	%rd1775, %r4596, 20;
	add.s64 	%rd1776, %rd81, %rd1775;
	ld.u32 	%r4597, [%rd1776];
	add.s32 	%r4598, %r834, 1;
	mul.wide.u32 	%rd1777, %r4598, 4;
	add.s64 	%rd1778, %rd18, %rd1777;
	st.global.u32 	[%rd1778], %r4597;
	setp.eq.s32 	%p1626, %r829, 2;
	@%p1626 bra 	$L__BB0_818;
	ld.global.u32 	%r4599, [%rd142+8];
	mul.wide.s32 	%rd1779, %r4599, 20;
	add.s64 	%rd1780, %rd81, %rd1779;
	ld.u32 	%r4600, [%rd1780];
	add.s32 	%r4601, %r834, 2;
	mul.wide.u32 	%rd1781, %r4601, 4;
	add.s64 	%rd1782, %rd18, %rd1781;
	st.global.u32 	[%rd1782], %r4600;
$L__BB0_818:
	bar.warp.sync 	-1;
	ld.shared.u32 	%r5353, [%r8+45824];
	setp.lt.s32 	%p1627, %r5353, 1;
	@%p1627 bra 	$L__BB0_1076;
	ld.shared.u32 	%r5282, [%r8+45696];
$L__BB0_820:
	setp.lt.s32 	%p1628, %r5282, 1;
	@%p1628 bra 	$L__BB0_1076;
	ld.shared.u32 	%r4602, [%r8+46080];
	and.b32  	%r4603, %r4602, 1;
	setp.eq.b32 	%p1629, %r4603, 1;
	@%p1629 bra 	$L__BB0_823;
	ld.shared.u32 	%r5275, [%r8+512];
	mul.wide.s32 	%rd1784, %r5275, 20;
	add.s64 	%rd2036, %rd81, %rd1784;
	mov.u64 	%rd2037, %rd98;
	bra.uni 	$L__BB0_824;
$L__BB0_823:
	ld.shared.u32 	%r5275, [%r8+512];
	mul.wide.s32 	%rd1783, %r5275, 20;
	add.s64 	%rd2037, %rd81, %rd1783;
	mov.u64 	%rd2036, %rd98;
$L__BB0_824:
	setp.lt.u32 	%p1630, %r5353, %r5282;
	@%p1630 bra 	$L__BB0_833;
	setp.ge.s32 	%p1631, %r3, %r5275;
	mov.u32 	%r5269, %r3;
	@%p1631 bra 	$L__BB0_826;
	bra.uni 	$L__BB0_860;
$L__BB0_826:
	setp.ge.s32 	%p1639, %r3, %r5353;
	mov.u32 	%r5281, %r3;
	@%p1639 bra 	$L__BB0_875;
$L__BB0_827:
	mul.wide.u32 	%rd1795, %r5281, 20;
	add.s64 	%rd153, %rd2037, %rd1795;
	ld.u32 	%r924, [%rd153];
	setp.lt.s32 	%p1640, %r5282, 1;
	@%p1640 bra 	$L__BB0_874;
	mov.b32 	%r5283, 0;
$L__BB0_829:
	add.s32 	%r4616, %r5283, %r10;
	mul.wide.u32 	%rd1796, %r4616, 4;
	add.s64 	%rd1797, %rd18, %rd1796;
	ld.global.u32 	%r4617, [%rd1797];
	mul.wide.s32 	%rd1798, %r4617, 8;
	add.s64 	%rd1799, %rd29, %rd1798;
	ld.global.u64 	%rd154, [%rd1799];
	ld.global.u64 	%rd1800, [%rd1799+8];
	cvt.u32.u64 	%r4618, %rd154;
	cvt.u32.u64 	%r4619, %rd1800;
	sub.s32 	%r927, %r4619, %r4618;
	setp.lt.s32 	%p1641, %r927, 1;
	@%p1641 bra 	$L__BB0_872;
	add.s32 	%r5284, %r927, -1;
	mov.b32 	%r5285, 0;
$L__BB0_831:
	add.s32 	%r4621, %r5284, %r5285;
	shr.u32 	%r931, %r4621, 1;
	cvt.u64.u32 	%rd1801, %r931;
	add.s64 	%rd1802, %rd154, %rd1801;
	shl.b64 	%rd1803, %rd1802, 2;
	add.s64 	%rd1804, %rd28, %rd1803;
	ld.global.u32 	%r932, [%rd1804];
	setp.eq.s32 	%p1642, %r932, %r924;
	@%p1642 bra 	$L__BB0_871;
	setp.gt.s32 	%p1643, %r932, %r924;
	add.s32 	%r4622, %r931, -1;
	add.s32 	%r4623, %r931, 1;
	selp.b32 	%r5285, %r5285, %r4623, %p1643;
	selp.b32 	%r5284, %r4622, %r5284, %p1643;
	setp.gt.s32 	%p1644, %r5285, %r5284;
	@%p1644 bra 	$L__BB0_872;
	bra.uni 	$L__BB0_831;
$L__BB0_833:
	setp.ge.s32 	%p1647, %r3, %r5275;
	mov.u32 	%r5240, %r3;
	@%p1647 bra 	$L__BB0_834;
	bra.uni 	$L__BB0_836;
$L__BB0_834:
	setp.ge.s32 	%p1649, %r3, %r5353;
	mov.u32 	%r5241, %r3;
	@%p1649 bra 	$L__BB0_838;
$L__BB0_835:
	mul.wide.u32 	%rd1807, %r5241, 20;
	add.s64 	%rd1808, %rd2037, %rd1807;
	mov.b32 	%r4628, 0;
	st.u32 	[%rd1808+12], %r4628;
	add.s32 	%r5241, %r5241, 32;
	ld.shared.u32 	%r4629, [%r8+45824];
	setp.lt.s32 	%p1650, %r5241, %r4629;
	@%p1650 bra 	$L__BB0_835;
	bra.uni 	$L__BB0_838;
$L__BB0_836:
	mul.wide.u32 	%rd1805, %r5240, 20;
	add.s64 	%rd1806, %rd81, %rd1805;
	mov.b32 	%r4626, 0;
	st.u32 	[%rd1806+12], %r4626;
	add.s32 	%r5240, %r5240, 32;
	ld.shared.u32 	%r4627, [%r8+512];
	setp.lt.s32 	%p1648, %r5240, %r4627;
	@%p1648 bra 	$L__BB0_836;
	ld.shared.u32 	%r5353, [%r8+45824];
	bra.uni 	$L__BB0_834;
$L__BB0_838:
	bar.warp.sync 	-1;
	ld.shared.u32 	%r5251, [%r8+512];
	setp.ge.s32 	%p1651, %r3, %r5251;
	ld.shared.u32 	%r5242, [%r8+45824];
	mov.u32 	%r5245, %r3;
	@%p1651 bra 	$L__BB0_839;
	bra.uni 	$L__BB0_847;
$L__BB0_839:
	setp.ge.s32 	%p1659, %r3, %r5242;
	mov.u32 	%r5255, %r3;
	@%p1659 bra 	$L__BB0_875;
$L__BB0_840:
	mul.wide.u32 	%rd1819, %r5255, 20;
	add.s64 	%rd149, %rd2037, %rd1819;
	ld.u32 	%r876, [%rd149];
	setp.lt.s32 	%p1660, %r5242, 1;
	@%p1660 bra 	$L__BB0_859;
	mov.b32 	%r5258, 0;
$L__BB0_842:
	setp.eq.s32 	%p1661, %r5258, %r5255;
	@%p1661 bra 	$L__BB0_858;
	mul.wide.u32 	%rd1820, %r5258, 20;
	add.s64 	%rd1821, %rd2037, %rd1820;
	ld.u32 	%r4641, [%rd1821];
	mul.wide.s32 	%rd1822, %r4641, 8;
	add.s64 	%rd1823, %rd29, %rd1822;
	ld.global.u64 	%rd150, [%rd1823];
	ld.global.u64 	%rd1824, [%rd1823+8];
	cvt.u32.u64 	%r4642, %rd150;
	cvt.u32.u64 	%r4643, %rd1824;
	sub.s32 	%r880, %r4643, %r4642;
	setp.lt.s32 	%p1662, %r880, 1;
	@%p1662 bra 	$L__BB0_858;
	add.s32 	%r5259, %r880, -1;
	mov.b32 	%r5260, 0;
$L__BB0_845:
	add.s32 	%r4645, %r5259, %r5260;
	shr.u32 	%r884, %r4645, 1;
	cvt.u64.u32 	%rd1825, %r884;
	add.s64 	%rd1826, %rd150, %rd1825;
	shl.b64 	%rd1827, %rd1826, 2;
	add.s64 	%rd1828, %rd28, %rd1827;
	ld.global.u32 	%r885, [%rd1828];
	setp.eq.s32 	%p1663, %r885, %r876;
	@%p1663 bra 	$L__BB0_857;
	setp.gt.s32 	%p1664, %r885, %r876;
	add.s32 	%r4646, %r884, -1;
	add.s32 	%r4647, %r884, 1;
	selp.b32 	%r5260, %r5260, %r4647, %p1664;
	selp.b32 	%r5259, %r4646, %r5259, %p1664;
	setp.gt.s32 	%p1665, %r5260, %r5259;
	@%p1665 bra 	$L__BB0_858;
	bra.uni 	$L__BB0_845;
$L__BB0_847:
	mul.wide.u32 	%rd1809, %r5245, 20;
	add.s64 	%rd147, %rd81, %rd1809;
	ld.u32 	%r855, [%rd147];
	setp.lt.s32 	%p1652, %r5242, 1;
	@%p1652 bra 	$L__BB0_856;
	mov.b32 	%r5247, 0;
$L__BB0_849:
	mul.wide.u32 	%rd1810, %r5247, 20;
	add.s64 	%rd1811, %rd2037, %rd1810;
	ld.u32 	%r4631, [%rd1811];
	mul.wide.s32 	%rd1812, %r4631, 8;
	add.s64 	%rd1813, %rd29, %rd1812;
	ld.global.u64 	%rd148, [%rd1813];
	ld.global.u64 	%rd1814, [%rd1813+8];
	cvt.u32.u64 	%r4632, %rd148;
	cvt.u32.u64 	%r4633, %rd1814;
	sub.s32 	%r858, %r4633, %r4632;
	setp.lt.s32 	%p1653, %r858, 1;
	@%p1653 bra 	$L__BB0_854;
	add.s32 	%r5248, %r858, -1;
	mov.b32 	%r5249, 0;
$L__BB0_851:
	add.s32 	%r4635, %r5248, %r5249;
	shr.u32 	%r862, %r4635, 1;
	cvt.u64.u32 	%rd1815, %r862;
	add.s64 	%rd1816, %rd148, %rd1815;
	shl.b64 	%rd1817, %rd1816, 2;
	add.s64 	%rd1818, %rd28, %rd1817;
	ld.global.u32 	%r863, [%rd1818];
	setp.eq.s32 	%p1654, %r863, %r855;
	@%p1654 bra 	$L__BB0_853;
	setp.gt.s32 	%p1655, %r863, %r855;
	add.s32 	%r4636, %r862, -1;
	add.s32 	%r4637, %r862, 1;
	selp.b32 	%r5249, %r5249, %r4637, %p1655;
	selp.b32 	%r5248, %r4636, %r5248, %p1655;
	setp.gt.s32 	%p1656, %r5249, %r5248;
	@%p1656 bra 	$L__BB0_854;
	bra.uni 	$L__BB0_851;
$L__BB0_853:
	ld.u32 	%r4638, [%rd147+12];
	add.s32 	%r4639, %r4638, 1;
	st.u32 	[%rd147+12], %r4639;
	ld.shared.u32 	%r5242, [%r8+45824];
$L__BB0_854:
	add.s32 	%r5247, %r5247, 1;
	setp.lt.s32 	%p1657, %r5247, %r5242;
	@%p1657 bra 	$L__BB0_849;
	ld.shared.u32 	%r5251, [%r8+512];
$L__BB0_856:
	add.s32 	%r5245, %r5245, 32;
	setp.lt.s32 	%p1658, %r5245, %r5251;
	@%p1658 bra 	$L__BB0_847;
	bra.uni 	$L__BB0_839;
$L__BB0_857:
	ld.u32 	%r4648, [%rd149+12];
	add.s32 	%r4649, %r4648, 1;
	st.u32 	[%rd149+12], %r4649;
	ld.shared.u32 	%r5242, [%r8+45824];
$L__BB0_858:
	add.s32 	%r5258, %r5258, 1;
	setp.lt.s32 	%p1666, %r5258, %r5242;
	@%p1666 bra 	$L__BB0_842;
$L__BB0_859:
	add.s32 	%r5255, %r5255, 32;
	setp.lt.s32 	%p1667, %r5255, %r5242;
	@%p1667 bra 	$L__BB0_840;
	bra.uni 	$L__BB0_875;
$L__BB0_860:
	mul.wide.u32 	%rd1785, %r5269, 20;
	add.s64 	%rd151, %rd81, %rd1785;
	ld.u32 	%r900, [%rd151];
	setp.lt.s32 	%p1632, %r5282, 1;
	@%p1632 bra 	$L__BB0_869;
	mov.b32 	%r5271, 0;
$L__BB0_862:
	add.s32 	%r4605, %r5271, %r10;
	mul.wide.u32 	%rd1786, %r4605, 4;
	add.s64 	%rd1787, %rd18, %rd1786;
	ld.global.u32 	%r4606, [%rd1787];
	mul.wide.s32 	%rd1788, %r4606, 8;
	add.s64 	%rd1789, %rd29, %rd1788;
	ld.global.u64 	%rd152, [%rd1789];
	ld.global.u64 	%rd1790, [%rd1789+8];
	cvt.u32.u64 	%r4607, %rd152;
	cvt.u32.u64 	%r4608, %rd1790;
	sub.s32 	%r903, %r4608, %r4607;
	setp.lt.s32 	%p1633, %r903, 1;
	@%p1633 bra 	$L__BB0_867;
	add.s32 	%r5272, %r903, -1;
	mov.b32 	%r5273, 0;
$L__BB0_864:
	add.s32 	%r4610, %r5272, %r5273;
	shr.u32 	%r907, %r4610, 1;
	cvt.u64.u32 	%rd1791, %r907;
	add.s64 	%rd1792, %rd152, %rd1791;
	shl.b64 	%rd1793, %rd1792, 2;
	add.s64 	%rd1794, %rd28, %rd1793;
	ld.global.u32 	%r908, [%rd1794];
	setp.eq.s32 	%p1634, %r908, %r900;
	@%p1634 bra 	$L__BB0_866;
	setp.gt.s32 	%p1635, %r908, %r900;
	add.s32 	%r4611, %r907, -1;
	add.s32 	%r4612, %r907, 1;
	selp.b32 	%r5273, %r5273, %r4612, %p1635;
	selp.b32 	%r5272, %r4611, %r5272, %p1635;
	setp.gt.s32 	%p1636, %r5273, %r5272;
	@%p1636 bra 	$L__BB0_867;
	bra.uni 	$L__BB0_864;
$L__BB0_866:
	ld.u32 	%r4613, [%rd151+12];
	add.s32 	%r4614, %r4613, -1;
	st.u32 	[%rd151+12], %r4614;
	ld.shared.u32 	%r5282, [%r8+45696];
$L__BB0_867:
	add.s32 	%r5271, %r5271, 1;
	setp.lt.s32 	%p1637, %r5271, %r5282;
	@%p1637 bra 	$L__BB0_862;
	ld.shared.u32 	%r5275, [%r8+512];
$L__BB0_869:
	add.s32 	%r5269, %r5269, 32;
	setp.lt.s32 	%p1638, %r5269, %r5275;
	@%p1638 bra 	$L__BB0_860;
	ld.shared.u32 	%r5353, [%r8+45824];
	bra.uni 	$L__BB0_826;
$L__BB0_871:
	ld.u32 	%r4624, [%rd153+12];
	add.s32 	%r4625, %r4624, -1;
	st.u32 	[%rd153+12], %r4625;
	ld.shared.u32 	%r5282, [%r8+45696];
$L__BB0_872:
	add.s32 	%r5283, %r5283, 1;
	setp.lt.s32 	%p1645, %r5283, %r5282;
	@%p1645 bra 	$L__BB0_829;
	ld.shared.u32 	%r5353, [%r8+45824];
$L__BB0_874:
	add.s32 	%r5281, %r5281, 32;
	setp.lt.s32 	%p1646, %r5281, %r5353;
	@%p1646 bra 	$L__BB0_827;
$L__BB0_875:
	bar.warp.sync 	-1;
	ld.shared.u32 	%r943, [%r8+45824];
	setp.ge.s32 	%p1668, %r3, %r943;
	mov.b32 	%r5293, 0;
	@%p1668 bra 	$L__BB0_886;
	mov.b32 	%r5293, 0;
	mov.u32 	%r5290, %r3;
$L__BB0_877:
	mul.wide.u32 	%rd1829, %r5290, 20;
	add.s64 	%rd1830, %rd2037, %rd1829;
	ld.u32 	%r947, [%rd1830+8];
	ld.u32 	%r948, [%rd1830+12];
	add.s32 	%r949, %r948, %r947;
	ld.global.u32 	%r950, [%rd27];
	mul.wide.s32 	%rd1831, %r950, 4;
	add.s64 	%rd1832, %rd26, %rd1831;
	ld.global.u32 	%r951, [%rd1832];
	setp.lt.s32 	%p1669, %r949, %r951;
	@%p1669 bra 	$L__BB0_885;
	ld.shared.u32 	%r952, [%r8+512];
	add.s32 	%r4652, %r948, %r952;
	add.s32 	%r953, %r4652, 1;
	setp.lt.s32 	%p1670, %r953, %r950;
	mov.u32 	%r5292, %r951;
	@%p1670 bra 	$L__BB0_880;
	mul.wide.s32 	%rd1833, %r953, 4;
	add.s64 	%rd1834, %rd26, %rd1833;
	ld.global.u32 	%r5292, [%rd1834];
$L__BB0_880:
	setp.lt.s32 	%p1671, %r949, %r5292;
	@%p1671 bra 	$L__BB0_885;
	ld.shared.u32 	%r4653, [%r8+46208];
	setp.lt.s32 	%p1672, %r949, %r4653;
	@%p1672 bra 	$L__BB0_885;
	ld.shared.u32 	%r4654, [%r8+46464];
	add.s32 	%r4655, %r4654, %r947;
	ld.shared.u32 	%r4656, [%r8+46336];
	add.s32 	%r956, %r4656, %r952;
	mul.wide.s32 	%rd1835, %r956, 4;
	add.s64 	%rd1836, %rd26, %rd1835;
	ld.global.u32 	%r957, [%rd1836];
	setp.le.s32 	%p1673, %r4655, %r957;
	@%p1673 bra 	$L__BB0_885;
	setp.lt.s32 	%p1674, %r956, %r950;
	selp.b32 	%r4657, %r951, %r957, %p1674;
	setp.lt.s32 	%p1675, %r949, %r4657;
	@%p1675 bra 	$L__BB0_885;
	add.s32 	%r958, %r5293, 1;
	add.s32 	%r4658, %r5293, %r11;
	mul.wide.s32 	%rd1837, %r4658, 4;
	add.s64 	%rd1838, %rd23, %rd1837;
	st.global.u32 	[%rd1838], %r947;
	mov.u32 	%r5293, %r958;
$L__BB0_885:
	add.s32 	%r5290, %r5290, 32;
	setp.lt.s32 	%p1676, %r5290, %r943;
	@%p1676 bra 	$L__BB0_877;
$L__BB0_886:
	setp.lt.u32 	%p1677, %r3, 16;
	setp.lt.u32 	%p1678, %r3, 8;
	setp.lt.u32 	%p1679, %r3, 4;
	setp.lt.u32 	%p1680, %r3, 2;
	setp.ne.s32 	%p1681, %r3, 31;
	setp.eq.s32 	%p1682, %r3, 0;
	bar.warp.sync 	-1;
	shfl.sync.up.b32	%r4659|%p1683, %r5293, 1, 0, -1;
	selp.b32 	%r4660, 0, %r4659, %p1682;
	add.s32 	%r4661, %r4660, %r5293;
	bar.warp.sync 	-1;
	shfl.sync.up.b32	%r4662|%p1684, %r4661, 2, 0, -1;
	selp.b32 	%r4663, 0, %r4662, %p1680;
	add.s32 	%r4664, %r4663, %r4661;
	bar.warp.sync 	-1;
	shfl.sync.up.b32	%r4665|%p1685, %r4664, 4, 0, -1;
	selp.b32 	%r4666, 0, %r4665, %p1679;
	add.s32 	%r4667, %r4666, %r4664;
	bar.warp.sync 	-1;
	shfl.sync.up.b32	%r4668|%p1686, %r4667, 8, 0, -1;
	selp.b32 	%r4669, 0, %r4668, %p1678;
	add.s32 	%r4670, %r4669, %r4667;
	bar.warp.sync 	-1;
	shfl.sync.up.b32	%r4671|%p1687, %r4670, 16, 0, -1;
	selp.b32 	%r4672, 0, %r4671, %p1677;
	add.s32 	%r963, %r4672, %r4670;
	bar.warp.sync 	-1;
	@%p1681 bra 	$L__BB0_888;
	st.shared.u32 	[%r8+45952], %r963;
$L__BB0_888:
	setp.lt.s32 	%p1688, %r5293, 1;
	@%p1688 bra 	$L__BB0_896;
	sub.s32 	%r4674, %r10, %r5293;
	add.s32 	%r964, %r4674, %r963;
	and.b32  	%r965, %r5293, 3;
	setp.lt.u32 	%p1689, %r5293, 4;
	mov.b32 	%r5296, 0;
	@%p1689 bra 	$L__BB0_892;
	and.b32  	%r5296, %r5293, 2147483644;
	mov.b32 	%r5295, 0;
$L__BB0_891:
	add.s32 	%r4676, %r5295, %r11;
	mul.wide.s32 	%rd1839, %r4676, 4;
	add.s64 	%rd1840, %rd23, %rd1839;
	ld.global.u32 	%r4677, [%rd1840];
	add.s32 	%r4678, %r964, %r5295;
	mul.wide.u32 	%rd1841, %r4678, 4;
	add.s64 	%rd1842, %rd22, %rd1841;
	st.global.u32 	[%rd1842], %r4677;
	ld.global.u32 	%r4679, [%rd1840+4];
	add.s32 	%r4680, %r4678, 1;
	mul.wide.u32 	%rd1843, %r4680, 4;
	add.s64 	%rd1844, %rd22, %rd1843;
	st.global.u32 	[%rd1844], %r4679;
	ld.global.u32 	%r4681, [%rd1840+8];
	add.s32 	%r4682, %r4678, 2;
	mul.wide.u32 	%rd1845, %r4682, 4;
	add.s64 	%rd1846, %rd22, %rd1845;
	st.global.u32 	[%rd1846], %r4681;
	ld.global.u32 	%r4683, [%rd1840+12];
	add.s32 	%r4684, %r4678, 3;
	mul.wide.u32 	%rd1847, %r4684, 4;
	add.s64 	%rd1848, %rd22, %rd1847;
	st.global.u32 	[%rd1848], %r4683;
	add.s32 	%r5295, %r5295, 4;
	setp.ne.s32 	%p1690, %r5295, %r5296;
	@%p1690 bra 	$L__BB0_891;
$L__BB0_892:
	setp.eq.s32 	%p1691, %r965, 0;
	@%p1691 bra 	$L__BB0_896;
	add.s32 	%r4685, %r5296, %r11;
	mul.wide.s32 	%rd1849, %r4685, 4;
	add.s64 	%rd155, %rd23, %rd1849;
	ld.global.u32 	%r4686, [%rd155];
	add.s32 	%r970, %r964, %r5296;
	mul.wide.u32 	%rd1850, %r970, 4;
	add.s64 	%rd1851, %rd22, %rd1850;
	st.global.u32 	[%rd1851], %r4686;
	setp.eq.s32 	%p1692, %r965, 1;
	@%p1692 bra 	$L__BB0_896;
	ld.global.u32 	%r4687, [%rd155+4];
	add.s32 	%r4688, %r970, 1;
	mul.wide.u32 	%rd1852, %r4688, 4;
	add.s64 	%rd1853, %rd22, %rd1852;
	st.global.u32 	[%rd1853], %r4687;
	setp.eq.s32 	%p1693, %r965, 2;
	@%p1693 bra 	$L__BB0_896;
	ld.global.u32 	%r4689, [%rd155+8];
	add.s32 	%r4690, %r970, 2;
	mul.wide.u32 	%rd1854, %r4690, 4;
	add.s64 	%rd1855, %rd22, %rd1854;
	st.global.u32 	[%rd1855], %r4689;
$L__BB0_896:
	bar.warp.sync 	-1;
	ld.shared.u32 	%r5335, [%r8+45952];
	setp.lt.s32 	%p1694, %r5335, 1;
	@%p1694 bra 	$L__BB0_904;
	add.s32 	%r972, %r5335, -1;
	mov.b32 	%r5297, 0;
$L__BB0_898:
	and.b32  	%r4692, %r5297, 1;
	add.s32 	%r5298, %r4692, %r12;
	setp.ge.s32 	%p1695, %r5298, %r972;
	@%p1695 bra 	$L__BB0_902;
$L__BB0_899:
	mul.wide.u32 	%rd1856, %r5298, 4;
	add.s64 	%rd156, %rd90, %rd1856;
	ld.global.u32 	%r976, [%rd156];
	ld.global.u32 	%r977, [%rd156+4];
	setp.le.s32 	%p1696, %r977, %r976;
	@%p1696 bra 	$L__BB0_901;
	st.global.u32 	[%rd156], %r977;
	st.global.u32 	[%rd156+4], %r976;
$L__BB0_901:
	add.s32 	%r5298, %r5298, 64;
	setp.lt.s32 	%p1697, %r5298, %r972;
	@%p1697 bra 	$L__BB0_899;
$L__BB0_902:
	bar.warp.sync 	-1;
	add.s32 	%r5297, %r5297, 1;
	setp.ne.s32 	%p1698, %r5297, %r5335;
	@%p1698 bra 	$L__BB0_898;
	ld.shared.u32 	%r5335, [%r8+45952];
$L__BB0_904:
	setp.ne.s32 	%p1699, %r3, 0;
	ld.u32 	%r5307, [%rd81+8];
	ld.u32 	%r5308, [%rd81+12];
	add.s32 	%r5311, %r5308, %r5307;
	@%p1699 bra 	$L__BB0_909;
	mov.b16 	%rs85, 0;
	st.shared.u8 	[%r9+47872], %rs85;
	mov.b32 	%r4693, 0;
	st.shared.u32 	[%r8+47232], %r4693;
	st.shared.u32 	[%r8+46592], %r4693;
	ld.u32 	%r4694, [%rd81+8];
	st.shared.u32 	[%r8+46720], %r4694;
	ld.u32 	%r4695, [%rd81+12];
	st.shared.u32 	[%r8+46848], %r4695;
	ld.u32 	%r4696, [%rd81+8];
	add.s32 	%r4697, %r4695, %r4696;
	st.shared.u32 	[%r8+46976], %r4697;
	ld.u32 	%r4698, [%rd81+8];
	st.shared.u32 	[%r8+47104], %r4698;
	ld.shared.u32 	%r985, [%r8+512];
	add.s32 	%r4699, %r985, 1;
	ld.global.u32 	%r986, [%rd27];
	setp.ge.s32 	%p1700, %r4699, %r986;
	@%p1700 bra 	$L__BB0_907;
	mul.wide.s32 	%rd1859, %r986, 4;
	add.s64 	%rd1860, %rd26, %rd1859;
	ld.global.u32 	%r5300, [%rd1860];
	bra.uni 	$L__BB0_908;
$L__BB0_907:
	mul.wide.s32 	%rd1857, %r985, 4;
	add.s64 	%rd1858, %rd26, %rd1857;
	ld.global.u32 	%r5300, [%rd1858+4];
$L__BB0_908:
	st.shared.u32 	[%r8+46208], %r5300;
$L__BB0_909:
	bar.warp.sync 	-1;
	ld.shared.u32 	%r990, [%r8+512];
	setp.ge.s32 	%p1701, %r13, %r990;
	mov.b32 	%r5312, 0;
	@%p1701 bra 	$L__BB0_917;
	mov.b32 	%r5312, 0;
	mov.u32 	%r5305, %r13;
$L__BB0_911:
	mul.wide.u32 	%rd1861, %r5305, 20;
	add.s64 	%rd1862, %rd81, %rd1861;
	add.s64 	%rd157, %rd1862, 8;
	ld.u32 	%r996, [%rd1862+8];
	add.s32 	%r5312, %r996, %r5312;
	setp.ge.s32 	%p1702, %r996, %r5307;
	@%p1702 bra 	$L__BB0_913;
	ld.u32 	%r5306, [%rd157+4];
	mov.u32 	%r5307, %r996;
	mov.u32 	%r5308, %r5306;
	bra.uni 	$L__BB0_916;
$L__BB0_913:
	setp.eq.s32 	%p1703, %r996, %r5307;
	@%p1703 bra 	$L__BB0_915;
	ld.u32 	%r5306, [%rd157+4];
	bra.uni 	$L__BB0_916;
$L__BB0_915:
	ld.u32 	%r5306, [%rd157+4];
	min.s32 	%r5308, %r5306, %r5308;
$L__BB0_916:
	add.s32 	%r4702, %r5306, %r996;
	min.s32 	%r5311, %r4702, %r5311;
	add.s32 	%r5305, %r5305, 32;
	setp.lt.s32 	%p1704, %r5305, %r990;
	@%p1704 bra 	$L__BB0_911;
$L__BB0_917:
	shfl.sync.bfly.b32	%r4703|%p1706, %r5312, 1, 31, -1;
	add.s32 	%r4704, %r4703, %r5312;
	shfl.sync.bfly.b32	%r4705|%p1707, %r4704, 2, 31, -1;
	add.s32 	%r4706, %r4705, %r4704;
	shfl.sync.bfly.b32	%r4707|%p1708, %r4706, 4, 31, -1;
	add.s32 	%r4708, %r4707, %r4706;
	shfl.sync.bfly.b32	%r4709|%p1709, %r4708, 8, 31, -1;
	add.s32 	%r4710, %r4709, %r4708;
	shfl.sync.bfly.b32	%r4711|%p1710, %r4710, 16, 31, -1;
	add.s32 	%r1011, %r4711, %r4710;
	@%p1699 bra 	$L__BB0_919;
	ld.shared.u32 	%r4712, [%r8+47104];
	add.s32 	%r4713, %r4712, %r1011;
	st.shared.u32 	[%r8+47104], %r4713;
$L__BB0_919:
	bar.warp.sync 	-1;
	mov.b32 	%r5313, 0;
$L__BB0_920:
	setp.ne.s32 	%p1711, %r3, %r5313;
	@%p1711 bra 	$L__BB0_928;
	ld.shared.u32 	%r1013, [%r8+46720];
	setp.ge.s32 	%p1712, %r5307, %r1013;
	@%p1712 bra 	$L__BB0_923;
	st.shared.u32 	[%r8+46720], %r5307;
	st.shared.u32 	[%r8+46848], %r5308;
	bra.uni 	$L__BB0_926;
$L__BB0_923:
	setp.ne.s32 	%p1713, %r5307, %r1013;
	@%p1713 bra 	$L__BB0_926;
	ld.shared.u32 	%r4715, [%r8+46848];
	setp.ge.s32 	%p1714, %r5308, %r4715;
	@%p1714 bra 	$L__BB0_926;
	st.shared.u32 	[%r8+46848], %r5308;
$L__BB0_926:
	ld.shared.u32 	%r4716, [%r8+46976];
	setp.ge.s32 	%p1715, %r5311, %r4716;
	@%p1715 bra 	$L__BB0_928;
	st.shared.u32 	[%r8+46976], %r5311;
$L__BB0_928:
	bar.warp.sync 	-1;
	add.s32 	%r4717, %r5313, 1;
	setp.ne.s32 	%p1716, %r3, %r4717;
	@%p1716 bra 	$L__BB0_936;
	ld.shared.u32 	%r1014, [%r8+46720];
	setp.lt.s32 	%p1717, %r5307, %r1014;
	@%p1717 bra 	$L__BB0_933;
	setp.ne.s32 	%p1718, %r5307, %r1014;
	@%p1718 bra 	$L__BB0_934;
	ld.shared.u32 	%r4718, [%r8+46848];
	setp.ge.s32 	%p1719, %r5308, %r4718;
	@%p1719 bra 	$L__BB0_934;
	st.shared.u32 	[%r8+46848], %r5308;
	bra.uni 	$L__BB0_934;
$L__BB0_933:
	st.shared.u32 	[%r8+46720], %r5307;
	st.shared.u32 	[%r8+46848], %r5308;
$L__BB0_934:
	ld.shared.u32 	%r4719, [%r8+46976];
	setp.ge.s32 	%p1720, %r5311, %r4719;
	@%p1720 bra 	$L__BB0_936;
	st.shared.u32 	[%r8+46976], %r5311;
$L__BB0_936:
	bar.warp.sync 	-1;
	add.s32 	%r4720, %r5313, 2;
	setp.ne.s32 	%p1721, %r3, %r4720;
	@%p1721 bra 	$L__BB0_944;
	ld.shared.u32 	%r1015, [%r8+46720];
	setp.lt.s32 	%p1722, %r5307, %r1015;
	@%p1722 bra 	$L__BB0_941;
	setp.ne.s32 	%p1723, %r5307, %r1015;
	@%p1723 bra 	$L__BB0_942;
	ld.shared.u32 	%r4721, [%r8+46848];
	setp.ge.s32 	%p1724, %r5308, %r4721;
	@%p1724 bra 	$L__BB0_942;
	st.shared.u32 	[%r8+46848], %r5308;
	bra.uni 	$L__BB0_942;
$L__BB0_941:
	st.shared.u32 	[%r8+46720], %r5307;
	st.shared.u32 	[%r8+46848], %r5308;
$L__BB0_942:
	ld.shared.u32 	%r4722, [%r8+46976];
	setp.ge.s32 	%p1725, %r5311, %r4722;
	@%p1725 bra 	$L__BB0_944;
	st.shared.u32 	[%r8+46976], %r5311;
$L__BB0_944:
	bar.warp.sync 	-1;
	add.s32 	%r4723, %r5313, 3;
	setp.ne.s32 	%p1726, %r3, %r4723;
	@%p1726 bra 	$L__BB0_952;
	ld.shared.u32 	%r1016, [%r8+46720];
	setp.lt.s32 	%p1727, %r5307, %r1016;
	@%p1727 bra 	$L__BB0_949;
	setp.ne.s32 	%p1728, %r5307, %r1016;
	@%p1728 bra 	$L__BB0_950;
	ld.shared.u32 	%r4724, [%r8+46848];
	setp.ge.s32 	%p1729, %r5308, %r4724;
	@%p1729 bra 	$L__BB0_950;
	st.shared.u32 	[%r8+46848], %r5308;
	bra.uni 	$L__BB0_950;
$L__BB0_949:
	st.shared.u32 	[%r8+46720], %r5307;
	st.shared.u32 	[%r8+46848], %r5308;
$L__BB0_950:
	ld.shared.u32 	%r4725, [%r8+46976];
	setp.ge.s32 	%p1730, %r5311, %r4725;
	@%p1730 bra 	$L__BB0_952;
	st.shared.u32 	[%r8+46976], %r5311;
$L__BB0_952:
	bar.warp.sync 	-1;
	add.s32 	%r4726, %r5313, 4;
	setp.ne.s32 	%p1731, %r3, %r4726;
	@%p1731 bra 	$L__BB0_960;
	ld.shared.u32 	%r1017, [%r8+46720];
	setp.lt.s32 	%p1732, %r5307, %r1017;
	@%p1732 bra 	$L__BB0_957;
	setp.ne.s32 	%p1733, %r5307, %r1017;
	@%p1733 bra 	$L__BB0_958;
	ld.shared.u32 	%r4727, [%r8+46848];
	setp.ge.s32 	%p1734, %r5308, %r4727;
	@%p1734 bra 	$L__BB0_958;
	st.shared.u32 	[%r8+46848], %r5308;
	bra.uni 	$L__BB0_958;
$L__BB0_957:
	st.shared.u32 	[%r8+46720], %r5307;
	st.shared.u32 	[%r8+46848], %r5308;
$L__BB0_958:
	ld.shared.u32 	%r4728, [%r8+46976];
	setp.ge.s32 	%p1735, %r5311, %r4728;
	@%p1735 bra 	$L__BB0_960;
	st.shared.u32 	[%r8+46976], %r5311;
$L__BB0_960:
	bar.warp.sync 	-1;
	add.s32 	%r4729, %r5313, 5;
	setp.ne.s32 	%p1736, %r3, %r4729;
	@%p1736 bra 	$L__BB0_968;
	ld.shared.u32 	%r1018, [%r8+46720];
	setp.lt.s32 	%p1737, %r5307, %r1018;
	@%p1737 bra 	$L__BB0_965;
	setp.ne.s32 	%p1738, %r5307, %r1018;
	@%p1738 bra 	$L__BB0_966;
	ld.shared.u32 	%r4730, [%r8+46848];
	setp.ge.s32 	%p1739, %r5308, %r4730;
	@%p1739 bra 	$L__BB0_966;
	st.shared.u32 	[%r8+46848], %r5308;
	bra.uni 	$L__BB0_966;
$L__BB0_965:
	st.shared.u32 	[%r8+46720], %r5307;
	st.shared.u32 	[%r8+46848], %r5308;
$L__BB0_966:
	ld.shared.u32 	%r4731, [%r8+46976];
	setp.ge.s32 	%p1740, %r5311, %r4731;
	@%p1740 bra 	$L__BB0_968;
	st.shared.u32 	[%r8+46976], %r5311;
$L__BB0_968:
	bar.warp.sync 	-1;
	add.s32 	%r4732, %r5313, 6;
	setp.ne.s32 	%p1741, %r3, %r4732;
	@%p1741 bra 	$L__BB0_976;
	ld.shared.u32 	%r1019, [%r8+46720];
	setp.lt.s32 	%p1742, %r5307, %r1019;
	@%p1742 bra 	$L__BB0_973;
	setp.ne.s32 	%p1743, %r5307, %r1019;
	@%p1743 bra 	$L__BB0_974;
	ld.shared.u32 	%r4733, [%r8+46848];
	setp.ge.s32 	%p1744, %r5308, %r4733;
	@%p1744 bra 	$L__BB0_974;
	st.shared.u32 	[%r8+46848], %r5308;
	bra.uni 	$L__BB0_974;
$L__BB0_973:
	st.shared.u32 	[%r8+46720], %r5307;
	st.shared.u32 	[%r8+46848], %r5308;
$L__BB0_974:
	ld.shared.u32 	%r4734, [%r8+46976];
	setp.ge.s32 	%p1745, %r5311, %r4734;
	@%p1745 bra 	$L__BB0_976;
	st.shared.u32 	[%r8+46976], %r5311;
$L__BB0_976:
	bar.warp.sync 	-1;
	add.s32 	%r4735, %r5313, 7;
	setp.ne.s32 	%p1746, %r3, %r4735;
	@%p1746 bra 	$L__BB0_984;
	ld.shared.u32 	%r1020, [%r8+46720];
	setp.lt.s32 	%p1747, %r5307, %r1020;
	@%p1747 bra 	$L__BB0_981;
	setp.ne.s32 	%p1748, %r5307, %r1020;
	@%p1748 bra 	$L__BB0_982;
	ld.shared.u32 	%r4736, [%r8+46848];
	setp.ge.s32 	%p1749, %r5308, %r4736;
	@%p1749 bra 	$L__BB0_982;
	st.shared.u32 	[%r8+46848], %r5308;
	bra.uni 	$L__BB0_982;
$L__BB0_981:
	st.shared.u32 	[%r8+46720], %r5307;
	st.shared.u32 	[%r8+46848], %r5308;
$L__BB0_982:
	ld.shared.u32 	%r4737, [%r8+46976];
	setp.ge.s32 	%p1750, %r5311, %r4737;
	@%p1750 bra 	$L__BB0_984;
	st.shared.u32 	[%r8+46976], %r5311;
$L__BB0_984:
	bar.warp.sync 	-1;
	add.s32 	%r5313, %r5313, 8;
	setp.ne.s32 	%p1751, %r5313, 32;
	@%p1751 bra 	$L__BB0_920;
	setp.ne.s32 	%p1752, %r3, 0;
	@%p1752 bra 	$L__BB0_1022;
	ld.shared.u32 	%r1022, [%r8+46720];
	ld.shared.u32 	%r1023, [%r8+512];
	mul.wide.s32 	%rd1863, %r1023, 4;
	add.s64 	%rd158, %rd26, %rd1863;
	ld.global.u32 	%r5314, [%rd158];
	setp.ge.s32 	%p1753, %r1022, %r5314;
	@%p1753 bra 	$L__BB0_1014;
	ld.global.u32 	%r5333, [%rd27];
	setp.ge.s32 	%p1756, %r1023, %r5333;
	@%p1756 bra 	$L__BB0_989;
	mul.wide.s32 	%rd1866, %r5333, 4;
	add.s64 	%rd1867, %rd26, %rd1866;
	ld.global.u32 	%r5314, [%rd1867];
$L__BB0_989:
	sub.s32 	%r5334, %r5314, %r5307;
	st.shared.u32 	[%r8+46336], %r5334;
	ld.shared.u32 	%r1029, [%r8+46848];
	setp.gt.s32 	%p1757, %r5334, %r1029;
	@%p1757 bra 	$L__BB0_992;
$L__BB0_990:
	add.s32 	%r4740, %r5334, %r1022;
	mul.wide.s32 	%rd1868, %r5334, 4;
	add.s64 	%rd1869, %rd158, %rd1868;
	ld.global.u32 	%r4741, [%rd1869];
	setp.ge.s32 	%p1758, %r4740, %r4741;
	@%p1758 bra 	$L__BB0_992;
	add.s32 	%r1031, %r5334, 1;
	st.shared.u32 	[%r8+46336], %r1031;
	setp.lt.s32 	%p1759, %r5334, %r1029;
	mov.u32 	%r5334, %r1031;
	@%p1759 bra 	$L__BB0_990;
$L__BB0_992:
	add.s32 	%r4742, %r5334, %r1022;
	mul.wide.s32 	%rd1870, %r5334, 4;
	add.s64 	%rd1871, %rd158, %rd1870;
	ld.global.u32 	%r4743, [%rd1871];
	setp.ge.s32 	%p1760, %r4742, %r4743;
	@%p1760 bra 	$L__BB0_994;
	mov.b16 	%rs86, 1;
	st.shared.u8 	[%r9+47872], %rs86;
$L__BB0_994:
	ld.shared.u32 	%r4744, [%r8+46976];
	cvt.rn.f64.s32 	%fd50, %r4744;
	ld.global.f64 	%fd51, [%rd25];
	div.rn.f64 	%fd52, %fd50, %fd51;
	cvt.rmi.f64.f64 	%fd53, %fd52;
	add.f64 	%fd54, %fd53, 0d3FF0000000000000;
	cvt.rn.f64.s32 	%fd55, %r1023;
	sub.f64 	%fd56, %fd54, %fd55;
	cvt.rzi.s32.f64 	%r4745, %fd56;
	min.s32 	%r5335, %r4745, %r5335;
	st.shared.u32 	[%r8+46464], %r5335;
	setp.ge.s32 	%p1761, %r5334, %r5335;
	@%p1761 bra 	$L__BB0_1020;
	setp.lt.s32 	%p1762, %r5334, 1;
	ld.shared.u32 	%r5323, [%r8+47232];
	mov.b32 	%r5324, 0;
	@%p1762 bra 	$L__BB0_998;
	mov.b32 	%r5324, 0;
$L__BB0_997:
	add.s32 	%r4748, %r5324, %r10;
	mul.wide.u32 	%rd1872, %r4748, 4;
	add.s64 	%rd1873, %rd22, %rd1872;
	ld.global.u32 	%r4749, [%rd1873];
	add.s32 	%r5323, %r5323, %r4749;
	st.shared.u32 	[%r8+47232], %r5323;
	add.s32 	%r5324, %r5324, 1;
	setp.lt.s32 	%p1763, %r5324, %r5334;
	@%p1763 bra 	$L__BB0_997;
$L__BB0_998:
	setp.ge.s32 	%p1764, %r5324, %r5335;
	ld.shared.u32 	%r1037, [%r8+47104];
	@%p1764 bra 	$L__BB0_1001;
$L__BB0_999:
	add.s32 	%r4750, %r5323, %r1037;
	mul.wide.s32 	%rd1874, %r5324, 4;
	add.s64 	%rd1875, %rd158, %rd1874;
	ld.global.u32 	%r4751, [%rd1875];
	mul.lo.s32 	%r4752, %r4751, %r1023;
	setp.ge.s32 	%p1765, %r4750, %r4752;
	@%p1765 bra 	$L__BB0_1001;
	add.s32 	%r4753, %r5324, %r10;
	mul.wide.u32 	%rd1876, %r4753, 4;
	add.s64 	%rd1877, %rd22, %rd1876;
	ld.global.u32 	%r4754, [%rd1877];
	add.s32 	%r5323, %r5323, %r4754;
	st.shared.u32 	[%r8+47232], %r5323;
	add.s32 	%r5324, %r5324, 1;
	setp.lt.s32 	%p1766, %r5324, %r5335;
	@%p1766 bra 	$L__BB0_999;
$L__BB0_1001:
	add.s32 	%r4755, %r5323, %r1037;
	mul.wide.s32 	%rd1878, %r5324, 4;
	add.s64 	%rd1879, %rd158, %rd1878;
	ld.global.u32 	%r5331, [%rd1879];
	mul.lo.s32 	%r4756, %r5331, %r1023;
	setp.ge.s32 	%p1767, %r4755, %r4756;
	@%p1767 bra 	$L__BB0_1003;
	mov.b16 	%rs87, 1;
	st.shared.u8 	[%r9+47872], %rs87;
	bra.uni 	$L__BB0_1020;
$L__BB0_1003:
	st.shared.u32 	[%r8+46336], %r5324;
	st.shared.u32 	[%r8+46592], %r5324;
	setp.ge.s32 	%p1768, %r5324, %r5335;
	mov.u32 	%r5328, %r5324;
	@%p1768 bra 	$L__BB0_1008;
	mov.u32 	%r5328, %r5324;
	mov.u32 	%r5327, %r5324;
$L__BB0_1005:
	add.s32 	%r4757, %r5327, %r10;
	mul.wide.u32 	%rd1880, %r4757, 4;
	add.s64 	%rd1881, %rd22, %rd1880;
	ld.global.u32 	%r4758, [%rd1881];
	add.s32 	%r5323, %r5323, %r4758;
	st.shared.u32 	[%r8+47232], %r5323;
	add.s32 	%r1053, %r5327, 1;
	add.s32 	%r4759, %r1037, %r5323;
	mul.wide.s32 	%rd1882, %r5327, 4;
	add.s64 	%rd1883, %rd158, %rd1882;
	ld.global.u32 	%r4760, [%rd1883+4];
	mul.lo.s32 	%r4761, %r4760, %r1023;
	setp.lt.s32 	%p1769, %r4759, %r4761;
	@%p1769 bra 	$L__BB0_1007;
	st.shared.u32 	[%r8+46592], %r1053;
	mov.u32 	%r5328, %r1053;
$L__BB0_1007:
	setp.lt.s32 	%p1770, %r1053, %r5335;
	mov.u32 	%r5327, %r1053;
	@%p1770 bra 	$L__BB0_1005;
$L__BB0_1008:
	setp.le.s32 	%p1771, %r5335, %r5328;
	@%p1771 bra 	$L__BB0_1010;
	st.shared.u32 	[%r8+46464], %r5328;
	mov.u32 	%r5335, %r5328;
$L__BB0_1010:
	setp.lt.s32 	%p1772, %r5324, 2;
	mov.u32 	%r5334, %r5324;
	@%p1772 bra 	$L__BB0_1020;
	add.s32 	%r4762, %r1023, %r5324;
	setp.ge.s32 	%p1773, %r4762, %r5333;
	@%p1773 bra 	$L__BB0_1013;
	mul.wide.s32 	%rd1884, %r5333, 4;
	add.s64 	%rd1885, %rd26, %rd1884;
	ld.global.u32 	%r5331, [%rd1885];
$L__BB0_1013:
	st.shared.u32 	[%r8+46208], %r5331;
	mov.u32 	%r5334, %r5324;
	bra.uni 	$L__BB0_1020;
$L__BB0_1014:
	add.s32 	%r4738, %r1023, 1;
	ld.global.u32 	%r5333, [%rd27];
	setp.ge.s32 	%p1754, %r4738, %r5333;
	@%p1754 bra 	$L__BB0_1016;
	mul.wide.s32 	%rd1864, %r5333, 4;
	add.s64 	%rd1865, %rd26, %rd1864;
	ld.global.u32 	%r5332, [%rd1865];
	bra.uni 	$L__BB0_1017;
$L__BB0_1016:
	ld.global.u32 	%r5332, [%rd158+4];
$L__BB0_1017:
	st.shared.u32 	[%r8+46208], %r5332;
	st.shared.u32 	[%r8+46464], %r5335;
	setp.le.s32 	%p1755, %r5333, %r1023;
	@%p1755 bra 	$L__BB0_1019;
	sub.s32 	%r5334, %r5333, %r1023;
	st.shared.u32 	[%r8+46336], %r5334;
	bra.uni 	$L__BB0_1020;
$L__BB0_1019:
	mov.b32 	%r5334, 0;
	st.shared.u32 	[%r8+46336], %r5334;
$L__BB0_1020:
	add.s32 	%r4763, %r5335, %r1023;
	setp.ge.s32 	%p1774, %r4763, %r5333;
	max.s32 	%r4764, %r5334, 0;
	setp.le.s32 	%p1775, %r4764, %r5335;
	and.pred  	%p1776, %p1774, %p1775;
	@%p1776 bra 	$L__BB0_1022;
	mov.b16 	%rs88, 1;
	st.shared.u8 	[%r9+47872], %rs88;
$L__BB0_1022:
	bar.warp.sync 	-1;
	ld.shared.u8 	%rs89, [%r9+47872];
	setp.ne.s16 	%p1778, %rs89, 0;
	@%p1778 bra 	$L__BB0_1081;
	ld.shared.u32 	%r1067, [%r8+512];
	setp.ge.s32 	%p1779, %r3, %r1067;
	@%p1779 bra 	$L__BB0_1041;
	ld.shared.u8 	%rs90, [%r9+47904];
	setp.ne.s16 	%p1780, %rs90, 0;
	@%p1780 bra 	$L__BB0_1041;
	ld.global.u32 	%r1068, [%rd27];
	mul.wide.s32 	%rd1886, %r1068, 4;
	add.s64 	%rd1887, %rd26, %rd1886;
	ld.global.u32 	%r1069, [%rd1887];
	mov.u32 	%r5336, %r3;
	bra.uni 	$L__BB0_1027;
$L__BB0_1026:
	add.s32 	%r5336, %r5336, 32;
	setp.ge.s32 	%p1791, %r5336, %r1067;
	@%p1791 bra 	$L__BB0_1041;
$L__BB0_1027:
	mul.wide.u32 	%rd1888, %r5336, 20;
	add.s64 	%rd1889, %rd81, %rd1888;
	ld.u32 	%r1073, [%rd1889+8];
	ld.u32 	%r1074, [%rd1889+12];
	add.s32 	%r1075, %r1074, %r1073;
	setp.lt.s32 	%p1781, %r1075, %r1069;
	@%p1781 bra 	$L__BB0_1040;
	add.s32 	%r1076, %r1067, %r1074;
	setp.lt.s32 	%p1782, %r1076, %r1068;
	mul.wide.s32 	%rd1890, %r1076, 4;
	add.s64 	%rd159, %rd26, %rd1890;
	mov.u32 	%r5337, %r1069;
	@%p1782 bra 	$L__BB0_1030;
	ld.global.u32 	%r5337, [%rd159];
$L__BB0_1030:
	setp.lt.s32 	%p1783, %r1075, %r5337;
	@%p1783 bra 	$L__BB0_1040;
	ld.shared.u32 	%r4765, [%r8+46208];
	setp.lt.s32 	%p1784, %r1075, %r4765;
	@%p1784 bra 	$L__BB0_1040;
	setp.ne.s32 	%p1785, %r1074, 0;
	@%p1785 bra 	$L__BB0_1036;
	mov.u32 	%r5338, %r1069;
	@%p1782 bra 	$L__BB0_1035;
	ld.global.u32 	%r5338, [%rd159];
$L__BB0_1035:
	setp.lt.s32 	%p1787, %r1073, %r5338;
	@%p1787 bra 	$L__BB0_1040;
$L__BB0_1036:
	ld.shared.u32 	%r4766, [%r8+46464];
	add.s32 	%r4767, %r4766, %r1073;
	add.s32 	%r4768, %r1067, %r4766;
	mul.wide.s32 	%rd1891, %r4768, 4;
	add.s64 	%rd1892, %rd26, %rd1891;
	ld.global.u32 	%r4769, [%rd1892];
	setp.lt.s32 	%p1788, %r4767, %r4769;
	@%p1788 bra 	$L__BB0_1040;
	ld.shared.u32 	%r4770, [%r8+46336];
	add.s32 	%r1081, %r4770, %r1067;
	setp.lt.s32 	%p1789, %r1081, %r1068;
	mov.u32 	%r5339, %r1069;
	@%p1789 bra 	$L__BB0_1039;
	mul.wide.s32 	%rd1893, %r1081, 4;
	add.s64 	%rd1894, %rd26, %rd1893;
	ld.global.u32 	%r5339, [%rd1894];
$L__BB0_1039:
	setp.ge.s32 	%p1790, %r1075, %r5339;
	@%p1790 bra 	$L__BB0_1026;
$L__BB0_1040:
	mov.b16 	%rs91, 1;
	st.shared.u8 	[%r9+47904], %rs91;
$L__BB0_1041:
	bar.warp.sync 	-1;
	ld.shared.u8 	%rs92, [%r9+47904];
	setp.ne.s16 	%p1793, %rs92, 0;
	@%p1793 bra 	$L__BB0_1081;
	ld.shared.u32 	%r1085, [%r8+45824];
	setp.ge.s32 	%p1794, %r3, %r1085;
	mov.b32 	%r5346, 0;
	mov.u32 	%r5345, %r5346;
	@%p1794 bra 	$L__BB0_1054;
	mov.b32 	%r5345, 0;
	mov.u32 	%r5340, %r3;
	mov.u32 	%r5342, %r5345;
$L__BB0_1044:
	mul.wide.u32 	%rd1895, %r5340, 20;
	add.s64 	%rd1896, %rd2037, %rd1895;
	ld.u32 	%r1089, [%rd1896+8];
	ld.u32 	%r1090, [%rd1896+12];
	add.s32 	%r1091, %r1090, %r1089;
	ld.global.u32 	%r1092, [%rd27];
	mul.wide.s32 	%rd1897, %r1092, 4;
	add.s64 	%rd1898, %rd26, %rd1897;
	ld.global.u32 	%r1093, [%rd1898];
	setp.lt.s32 	%p1795, %r1091, %r1093;
	@%p1795 bra 	$L__BB0_1052;
	ld.shared.u32 	%r1094, [%r8+512];
	add.s32 	%r4773, %r1090, %r1094;
	add.s32 	%r1095, %r4773, 1;
	setp.lt.s32 	%p1796, %r1095, %r1092;
	mov.u32 	%r5343, %r1093;
	@%p1796 bra 	$L__BB0_1047;
	mul.wide.s32 	%rd1899, %r1095, 4;
	add.s64 	%rd1900, %rd26, %rd1899;
	ld.global.u32 	%r5343, [%rd1900];
$L__BB0_1047:
	setp.lt.s32 	%p1797, %r1091, %r5343;
	@%p1797 bra 	$L__BB0_1052;
	ld.shared.u32 	%r4774, [%r8+46208];
	setp.lt.s32 	%p1798, %r1091, %r4774;
	@%p1798 bra 	$L__BB0_1052;
	ld.shared.u32 	%r4775, [%r8+46464];
	add.s32 	%r4776, %r4775, %r1089;
	ld.shared.u32 	%r4777, [%r8+46336];
	add.s32 	%r1098, %r4777, %r1094;
	mul.wide.s32 	%rd1901, %r1098, 4;
	add.s64 	%rd1902, %rd26, %rd1901;
	ld.global.u32 	%r1099, [%rd1902];
	setp.le.s32 	%p1799, %r4776, %r1099;
	@%p1799 bra 	$L__BB0_1052;
	setp.lt.s32 	%p1800, %r1098, %r1092;
	selp.b32 	%r4778, %r1093, %r1099, %p1800;
	setp.lt.s32 	%p1801, %r1091, %r4778;
	@%p1801 bra 	$L__BB0_1052;
	add.s32 	%r1100, %r5345, 1;
	add.s32 	%r4779, %r5345, %r11;
	mul.wide.s32 	%rd1903, %r4779, 4;
	add.s64 	%rd1904, %rd21, %rd1903;
	st.global.u32 	[%rd1904], %r5340;
	mov.u32 	%r5346, %r5342;
	mov.u32 	%r5345, %r1100;
	bra.uni 	$L__BB0_1053;
$L__BB0_1052:
	add.s32 	%r5346, %r5342, 1;
	add.s32 	%r4780, %r5342, %r11;
	mul.wide.s32 	%rd1905, %r4780, 4;
	add.s64 	%rd1906, %rd19, %rd1905;
	st.global.u32 	[%rd1906], %r5340;
	mov.u32 	%r5342, %r5346;
$L__BB0_1053:
	add.s32 	%r5340, %r5340, 32;
	setp.lt.s32 	%p1802, %r5340, %r1085;
	@%p1802 bra 	$L__BB0_1044;
$L__BB0_1054:
	setp.lt.u32 	%p1803, %r3, 16;
	setp.lt.u32 	%p1804, %r3, 8;
	setp.lt.u32 	%p1805, %r3, 4;
	setp.lt.u32 	%p1806, %r3, 2;
	setp.ne.s32 	%p1807, %r3, 31;
	setp.eq.s32 	%p1808, %r3, 0;
	bar.warp.sync 	-1;
	shfl.sync.up.b32	%r4781|%p1809, %r5345, 1, 0, -1;
	selp.b32 	%r4782, 0, %r4781, %p1808;
	add.s32 	%r4783, %r4782, %r5345;
	shfl.sync.up.b32	%r4784|%p1810, %r5346, 1, 0, -1;
	selp.b32 	%r4785, 0, %r4784, %p1808;
	add.s32 	%r4786, %r4785, %r5346;
	bar.warp.sync 	-1;
	shfl.sync.up.b32	%r4787|%p1811, %r4783, 2, 0, -1;
	selp.b32 	%r4788, 0, %r4787, %p1806;
	add.s32 	%r4789, %r4788, %r4783;
	shfl.sync.up.b32	%r4790|%p1812, %r4786, 2, 0, -1;
	selp.b32 	%r4791, 0, %r4790, %p1806;
	add.s32 	%r4792, %r4791, %r4786;
	bar.warp.sync 	-1;
	shfl.sync.up.b32	%r4793|%p1813, %r4789, 4, 0, -1;
	selp.b32 	%r4794, 0, %r4793, %p1805;
	add.s32 	%r4795, %r4794, %r4789;
	shfl.sync.up.b32	%r4796|%p1814, %r4792, 4, 0, -1;
	selp.b32 	%r4797, 0, %r4796, %p1805;
	add.s32 	%r4798, %r4797, %r4792;
	bar.warp.sync 	-1;
	shfl.sync.up.b32	%r4799|%p1815, %r4795, 8, 0, -1;
	selp.b32 	%r4800, 0, %r4799, %p1804;
	add.s32 	%r4801, %r4800, %r4795;
	shfl.sync.up.b32	%r4802|%p1816, %r4798, 8, 0, -1;
	selp.b32 	%r4803, 0, %r4802, %p1804;
	add.s32 	%r4804, %r4803, %r4798;
	bar.warp.sync 	-1;
	shfl.sync.up.b32	%r4805|%p1817, %r4801, 16, 0, -1;
	selp.b32 	%r4806, 0, %r4805, %p1803;
	add.s32 	%r1107, %r4806, %r4801;
	shfl.sync.up.b32	%r4807|%p1818, %r4804, 16, 0, -1;
	selp.b32 	%r4808, 0, %r4807, %p1803;
	add.s32 	%r1108, %r4808, %r4804;
	bar.warp.sync 	-1;
	@%p1807 bra 	$L__BB0_1056;
	st.shared.u32 	[%r8+45952], %r1107;
	st.shared.u32 	[%r8+45696], %r1108;
$L__BB0_1056:
	sub.s32 	%r1109, %r1107, %r5345;
	setp.lt.s32 	%p1819, %r5345, 1;
	@%p1819 bra 	$L__BB0_1064;
	and.b32  	%r1110, %r5345, 3;
	setp.lt.u32 	%p1820, %r5345, 4;
	mov.b32 	%r5349, 0;
	@%p1820 bra 	$L__BB0_1060;
	and.b32  	%r5349, %r5345, 2147483644;
	mov.b32 	%r5348, 0;
$L__BB0_1059:
	add.s32 	%r4811, %r1109, %r5348;
	mul.wide.s32 	%rd1907, %r4811, 20;
	add.s64 	%rd1908, %rd2036, %rd1907;
	add.s32 	%r4812, %r5348, %r11;
	mul.wide.s32 	%rd1909, %r4812, 4;
	add.s64 	%rd1910, %rd21, %rd1909;
	ld.global.u32 	%r4813, [%rd1910];
	mul.wide.s32 	%rd1911, %r4813, 20;
	add.s64 	%rd1912, %rd2037, %rd1911;
	ld.u32 	%r4814, [%rd1912];
	ld.u32 	%r4815, [%rd1912+4];
	ld.u32 	%r4816, [%rd1912+8];
	ld.u32 	%r4817, [%rd1912+12];
	ld.u32 	%r4818, [%rd1912+16];
	st.u32 	[%rd1908], %r4814;
	st.u32 	[%rd1908+4], %r4815;
	st.u32 	[%rd1908+8], %r4816;
	st.u32 	[%rd1908+12], %r4817;
	st.u32 	[%rd1908+16], %r4818;
	ld.global.u32 	%r4819, [%rd1910+4];
	mul.wide.s32 	%rd1913, %r4819, 20;
	add.s64 	%rd1914, %rd2037, %rd1913;
	ld.u32 	%r4820, [%rd1914];
	ld.u32 	%r4821, [%rd1914+4];
	ld.u32 	%r4822, [%rd1914+8];
	ld.u32 	%r4823, [%rd1914+12];
	ld.u32 	%r4824, [%rd1914+16];
	st.u32 	[%rd1908+20], %r4820;
	st.u32 	[%rd1908+24], %r4821;
	st.u32 	[%rd1908+28], %r4822;
	st.u32 	[%rd1908+32], %r4823;
	st.u32 	[%rd1908+36], %r4824;
	ld.global.u32 	%r4825, [%rd1910+8];
	mul.wide.s32 	%rd1915, %r4825, 20;
	add.s64 	%rd1916, %rd2037, %rd1915;
	ld.u32 	%r4826, [%rd1916];
	ld.u32 	%r4827, [%rd1916+4];
	ld.u32 	%r4828, [%rd1916+8];
	ld.u32 	%r4829, [%rd1916+12];
	ld.u32 	%r4830, [%rd1916+16];
	st.u32 	[%rd1908+40], %r4826;
	st.u32 	[%rd1908+44], %r4827;
	st.u32 	[%rd1908+48], %r4828;
	st.u32 	[%rd1908+52], %r4829;
	st.u32 	[%rd1908+56], %r4830;
	ld.global.u32 	%r4831, [%rd1910+12];
	mul.wide.s32 	%rd1917, %r4831, 20;
	add.s64 	%rd1918, %rd2037, %rd1917;
	ld.u32 	%r4832, [%rd1918];
	ld.u32 	%r4833, [%rd1918+4];
	ld.u32 	%r4834, [%rd1918+8];
	ld.u32 	%r4835, [%rd1918+12];
	ld.u32 	%r4836, [%rd1918+16];
	st.u32 	[%rd1908+60], %r4832;
	st.u32 	[%rd1908+64], %r4833;
	st.u32 	[%rd1908+68], %r4834;
	st.u32 	[%rd1908+72], %r4835;
	st.u32 	[%rd1908+76], %r4836;
	add.s32 	%r5348, %r5348, 4;
	setp.ne.s32 	%p1821, %r5348, %r5349;
	@%p1821 bra 	$L__BB0_1059;
$L__BB0_1060:
	setp.eq.s32 	%p1822, %r1110, 0;
	@%p1822 bra 	$L__BB0_1064;
	add.s32 	%r4837, %r1109, %r5349;
	mul.wide.s32 	%rd1919, %r4837, 20;
	add.s64 	%rd160, %rd2036, %rd1919;
	add.s32 	%r4838, %r5349, %r11;
	mul.wide.s32 	%rd1920, %r4838, 4;
	add.s64 	%rd161, %rd21, %rd1920;
	ld.global.u32 	%r4839, [%rd161];
	mul.wide.s32 	%rd1921, %r4839, 20;
	add.s64 	%rd1922, %rd2037, %rd1921;
	ld.u32 	%r4840, [%rd1922];
	ld.u32 	%r4841, [%rd1922+4];
	ld.u32 	%r4842, [%rd1922+8];
	ld.u32 	%r4843, [%rd1922+12];
	ld.u32 	%r4844, [%rd1922+16];
	st.u32 	[%rd160], %r4840;
	st.u32 	[%rd160+4], %r4841;
	st.u32 	[%rd160+8], %r4842;
	st.u32 	[%rd160+12], %r4843;
	st.u32 	[%rd160+16], %r4844;
	setp.eq.s32 	%p1823, %r1110, 1;
	@%p1823 bra 	$L__BB0_1064;
	ld.global.u32 	%r4845, [%rd161+4];
	mul.wide.s32 	%rd1923, %r4845, 20;
	add.s64 	%rd1924, %rd2037, %rd1923;
	ld.u32 	%r4846, [%rd1924];
	ld.u32 	%r4847, [%rd1924+4];
	ld.u32 	%r4848, [%rd1924+8];
	ld.u32 	%r4849, [%rd1924+12];
	ld.u32 	%r4850, [%rd1924+16];
	st.u32 	[%rd160+20], %r4846;
	st.u32 	[%rd160+24], %r4847;
	st.u32 	[%rd160+28], %r4848;
	st.u32 	[%rd160+32], %r4849;
	st.u32 	[%rd160+36], %r4850;
	setp.eq.s32 	%p1824, %r1110, 2;
	@%p1824 bra 	$L__BB0_1064;
	ld.global.u32 	%r4851, [%rd161+8];
	mul.wide.s32 	%rd1925, %r4851, 20;
	add.s64 	%rd1926, %rd2037, %rd1925;
	ld.u32 	%r4852, [%rd1926];
	ld.u32 	%r4853, [%rd1926+4];
	ld.u32 	%r4854, [%rd1926+8];
	ld.u32 	%r4855, [%rd1926+12];
	ld.u32 	%r4856, [%rd1926+16];
	st.u32 	[%rd160+40], %r4852;
	st.u32 	[%rd160+44], %r4853;
	st.u32 	[%rd160+48], %r4854;
	st.u32 	[%rd160+52], %r4855;
	st.u32 	[%rd160+56], %r4856;
$L__BB0_1064:
	ld.shared.u32 	%r5353, [%r8+45952];
	ld.shared.u32 	%r5282, [%r8+45696];
	setp.lt.s32 	%p1825, %r5353, %r5282;
	setp.lt.s32 	%p1826, %r5346, 1;
	or.pred  	%p1827, %p1825, %p1826;
	@%p1827 bra 	$L__BB0_1072;
	sub.s32 	%r4858, %r10, %r5346;
	add.s32 	%r1117, %r4858, %r1108;
	and.b32  	%r1118, %r5346, 3;
	setp.lt.u32 	%p1828, %r5346, 4;
	mov.b32 	%r5351, 0;
	@%p1828 bra 	$L__BB0_1068;
	and.b32  	%r5351, %r5346, 2147483644;
	mov.b32 	%r5350, 0;
$L__BB0_1067:
	add.s32 	%r4860, %r5350, %r11;
	mul.wide.s32 	%rd1927, %r4860, 4;
	add.s64 	%rd1928, %rd19, %rd1927;
	ld.global.u32 	%r4861, [%rd1928];
	mul.wide.s32 	%rd1929, %r4861, 20;
	add.s64 	%rd1930, %rd2037, %rd1929;
	ld.u32 	%r4862, [%rd1930];
	add.s32 	%r4863, %r1117, %r5350;
	mul.wide.u32 	%rd1931, %r4863, 4;
	add.s64 	%rd1932, %rd18, %rd1931;
	st.global.u32 	[%rd1932], %r4862;
	ld.global.u32 	%r4864, [%rd1928+4];
	mul.wide.s32 	%rd1933, %r4864, 20;
	add.s64 	%rd1934, %rd2037, %rd1933;
	ld.u32 	%r4865, [%rd1934];
	add.s32 	%r4866, %r4863, 1;
	mul.wide.u32 	%rd1935, %r4866, 4;
	add.s64 	%rd1936, %rd18, %rd1935;
	st.global.u32 	[%rd1936], %r4865;
	ld.global.u32 	%r4867, [%rd1928+8];
	mul.wide.s32 	%rd1937, %r4867, 20;
	add.s64 	%rd1938, %rd2037, %rd1937;
	ld.u32 	%r4868, [%rd1938];
	add.s32 	%r4869, %r4863, 2;
	mul.wide.u32 	%rd1939, %r4869, 4;
	add.s64 	%rd1940, %rd18, %rd1939;
	st.global.u32 	[%rd1940], %r4868;
	ld.global.u32 	%r4870, [%rd1928+12];
	mul.wide.s32 	%rd1941, %r4870, 20;
	add.s64 	%rd1942, %rd2037, %rd1941;
	ld.u32 	%r4871, [%rd1942];
	add.s32 	%r4872, %r4863, 3;
	mul.wide.u32 	%rd1943, %r4872, 4;
	add.s64 	%rd1944, %rd18, %rd1943;
	st.global.u32 	[%rd1944], %r4871;
	add.s32 	%r5350, %r5350, 4;
	setp.ne.s32 	%p1829, %r5350, %r5351;
	@%p1829 bra 	$L__BB0_1067;
$L__BB0_1068:
	setp.eq.s32 	%p1830, %r1118, 0;
	@%p1830 bra 	$L__BB0_1072;
	add.s32 	%r4873, %r5351, %r11;
	mul.wide.s32 	%rd1945, %r4873, 4;
	add.s64 	%rd162, %rd19, %rd1945;
	ld.global.u32 	%r4874, [%rd162];
	mul.wide.s32 	%rd1946, %r4874, 20;
	add.s64 	%rd1947, %rd2037, %rd1946;
	ld.u32 	%r4875, [%rd1947];
	add.s32 	%r1123, %r1117, %r5351;
	mul.wide.u32 	%rd1948, %r1123, 4;
	add.s64 	%rd1949, %rd18, %rd1948;
	st.global.u32 	[%rd1949], %r4875;
	setp.eq.s32 	%p1831, %r1118, 1;
	@%p1831 bra 	$L__BB0_1072;
	ld.global.u32 	%r4876, [%rd162+4];
	mul.wide.s32 	%rd1950, %r4876, 20;
	add.s64 	%rd1951, %rd2037, %rd1950;
	ld.u32 	%r4877, [%rd1951];
	add.s32 	%r4878, %r1123, 1;
	mul.wide.u32 	%rd1952, %r4878, 4;
	add.s64 	%rd1953, %rd18, %rd1952;
	st.global.u32 	[%rd1953], %r4877;
	setp.eq.s32 	%p1832, %r1118, 2;
	@%p1832 bra 	$L__BB0_1072;
	ld.global.u32 	%r4879, [%rd162+8];
	mul.wide.s32 	%rd1954, %r4879, 20;
	add.s64 	%rd1955, %rd2037, %rd1954;
	ld.u32 	%r4880, [%rd1955];
	add.s32 	%r4881, %r1123, 2;
	mul.wide.u32 	%rd1956, %r4881, 4;
	add.s64 	%rd1957, %rd18, %rd1956;
	st.global.u32 	[%rd1957], %r4880;
$L__BB0_1072:
	@%p1808 bra 	$L__BB0_1074;
	ld.shared.u32 	%r5353, [%r8+45824];
	bra.uni 	$L__BB0_1075;
$L__BB0_1074:
	st.shared.u32 	[%r8+45824], %r5353;
	ld.shared.u32 	%r4882, [%r8+46080];
	add.s32 	%r4883, %r4882, 1;
	st.shared.u32 	[%r8+46080], %r4883;
$L__BB0_1075:
	setp.gt.s32 	%p1834, %r5353, 0;
	@%p1834 bra 	$L__BB0_820;
$L__BB0_1076:
	ld.shared.u32 	%r4884, [%r8+46080];
	and.b32  	%r4885, %r4884, 1;
	setp.eq.b32 	%p1835, %r4885, 1;
	setp.ge.s32 	%p1836, %r3, %r5353;
	or.pred  	%p1837, %p1835, %p1836;
	@%p1837 bra 	$L__BB0_1079;
	mov.u32 	%r5354, %r3;
$L__BB0_1078:
	ld.shared.u32 	%r4886, [%r8+512];
	add.s32 	%r4887, %r4886, %r5354;
	mul.wide.s32 	%rd1958, %r4887, 20;
	add.s64 	%rd1959, %rd81, %rd1958;
	add.s32 	%r4888, %r5354, %r10;
	mul.wide.u32 	%rd1960, %r4888, 20;
	add.s64 	%rd1961, %rd20, %rd1960;
	ld.global.u32 	%r4889, [%rd1961];
	ld.global.u32 	%r4890, [%rd1961+4];
	ld.global.u32 	%r4891, [%rd1961+8];
	ld.global.u32 	%r4892, [%rd1961+12];
	ld.global.u32 	%r4893, [%rd1961+16];
	st.u32 	[%rd1959], %r4889;
	st.u32 	[%rd1959+4], %r4890;
	st.u32 	[%rd1959+8], %r4891;
	st.u32 	[%rd1959+12], %r4892;
	st.u32 	[%rd1959+16], %r4893;
	add.s32 	%r5354, %r5354, 32;
	ld.shared.u32 	%r5353, [%r8+45824];
	setp.lt.s32 	%p1838, %r5354, %r5353;
	@%p1838 bra 	$L__BB0_1078;
$L__BB0_1079:
	setp.ne.s32 	%p1840, %r3, 0;
	mov.pred 	%p1900, 0;
	@%p1840 bra 	$L__BB0_1081;
	ld.shared.u32 	%r4894, [%r8+768];
	ld.shared.u32 	%r4895, [%r8+640];
	sub.s32 	%r4896, %r4894, %r4895;
	add.s32 	%r4897, %r4896, %r5353;
	st.shared.u32 	[%r8+768], %r4897;
	st.shared.u32 	[%r8+640], %r5353;
$L__BB0_1081:
	ld.shared.u32 	%r4898, [%r8+512];
	cvt.s64.s32 	%rd163, %r4898;
	ld.global.u32 	%r4899, [%rd27];
	setp.lt.s32 	%p1842, %r4898, %r4899;
	@%p1842 bra 	$L__BB0_1091;
	cvt.u32.u64 	%r4900, %rd163;
	setp.ge.s32 	%p1844, %r3, %r4900;
	mov.pred 	%p1901, 0;
	@%p1844 bra 	$L__BB0_1085;
	cvt.u32.u64 	%r4901, %rd163;
	mul.wide.s32 	%rd1962, %r4901, 4;
	add.s64 	%rd1963, %rd26, %rd1962;
	ld.global.u32 	%r1131, [%rd1963];
	mov.u32 	%r5356, %r3;
$L__BB0_1084:
	cvt.u32.u64 	%r4902, %rd163;
	mul.wide.u32 	%rd1965, %r5356, 20;
	add.s64 	%rd1966, %rd81, %rd1965;
	ld.u32 	%r4903, [%rd1966+8];
	setp.lt.s32 	%p1901, %r4903, %r1131;
	setp.ge.s32 	%p1845, %r4903, %r1131;
	add.s32 	%r5356, %r5356, 32;
	setp.lt.s32 	%p1846, %r5356, %r4902;
	and.pred  	%p1847, %p1845, %p1846;
	@%p1847 bra 	$L__BB0_1084;
$L__BB0_1085:
	mov.b32 	%r4904, -1;
	vote.sync.any.pred 	%p1848, %p1901, %r4904;
	@%p1848 bra 	$L__BB0_1091;
	cvt.u32.u64 	%r4906, %rd163;
	setp.ge.s32 	%p1849, %r3, %r4906;
	shl.b64 	%rd1967, %rd51, 3;
	add.s64 	%rd164, %rd32, %rd1967;
	ld.global.u64 	%rd1968, [%rd164];
	add.s64 	%rd1969, %rd1968, %rd50;
	shl.b64 	%rd1970, %rd1969, 3;
	add.s64 	%rd1971, %rd33, %rd1970;
	ld.global.u64 	%rd165, [%rd1971];
	@%p1849 bra 	$L__BB0_1089;
	add.s64 	%rd166, %rd165, %rd49;
	mov.u32 	%r5357, %r3;
$L__BB0_1088:
	cvt.u32.u64 	%r4907, %rd163;
	cvt.u64.u32 	%rd1972, %r5357;
	mul.wide.u32 	%rd1973, %r5357, 20;
	add.s64 	%rd1974, %rd81, %rd1973;
	ld.u32 	%r4908, [%rd1974];
	add.s64 	%rd1975, %rd166, %rd1972;
	shl.b64 	%rd1976, %rd1975, 2;
	add.s64 	%rd1977, %rd34, %rd1976;
	st.global.u32 	[%rd1977], %r4908;
	add.s32 	%r5357, %r5357, 32;
	setp.lt.s32 	%p1850, %r5357, %r4907;
	@%p1850 bra 	$L__BB0_1088;
$L__BB0_1089:
	setp.ne.s32 	%p1851, %r3, 0;
	@%p1851 bra 	$L__BB0_1091;
	ld.global.u64 	%rd1978, [%rd164];
	add.s64 	%rd1979, %rd1978, 1;
	st.global.u64 	[%rd164], %rd1979;
	add.s64 	%rd1980, %rd165, %rd163;
	add.s64 	%rd1981, %rd1978, %rd50;
	shl.b64 	%rd1982, %rd1981, 3;
	add.s64 	%rd1983, %rd33, %rd1982;
	st.global.u64 	[%rd1983+8], %rd1980;
$L__BB0_1091:
	@%p1900 bra 	$L__BB0_1118;
	ld.shared.u32 	%r1136, [%r8+768];
	setp.lt.s32 	%p1852, %r1136, 1;
	@%p1852 bra 	$L__BB0_1112;
	add.s32 	%r1137, %r1136, -1;
	mov.b32 	%r5358, 0;
$L__BB0_1094:
	and.b32  	%r4910, %r5358, 1;
	add.s32 	%r5359, %r4910, %r12;
	setp.ge.s32 	%p1853, %r5359, %r1137;
	@%p1853 bra 	$L__BB0_1111;
$L__BB0_1095:
	mul.wide.u32 	%rd1984, %r5359, 20;
	add.s64 	%rd167, %rd81, %rd1984;
	ld.u32 	%r1141, [%rd167];
	ld.u32 	%r1142, [%rd167+4];
	ld.u32 	%r1143, [%rd167+8];
	ld.u32 	%r1144, [%rd167+12];
	ld.u32 	%r1145, [%rd167+16];
	ld.u32 	%r1146, [%rd167+20];
	ld.u32 	%r4911, [%rd167+24];
	ld.u32 	%r1148, [%rd167+28];
	ld.u32 	%r1149, [%rd167+32];
	ld.u32 	%r1150, [%rd167+36];
	setp.eq.s32 	%p1854, %r1142, 1;
	setp.ne.s32 	%p1855, %r4911, 1;
	and.pred  	%p1856, %p1854, %p1855;
	@%p1856 bra 	$L__BB0_1110;
	setp.eq.s32 	%p1857, %r4911, 1;
	setp.ne.s32 	%p1858, %r1142, 1;
	and.pred  	%p1859, %p1858, %p1857;
	@%p1859 bra 	$L__BB0_1109;
	setp.eq.s32 	%p1860, %r1142, 2;
	setp.ne.s32 	%p1861, %r4911, 2;
	and.pred  	%p1862, %p1860, %p1861;
	@%p1862 bra 	$L__BB0_1110;
	setp.eq.s32 	%p1863, %r4911, 2;
	setp.ne.s32 	%p1864, %r1142, 2;
	and.pred  	%p1865, %p1864, %p1863;
	@%p1865 bra 	$L__BB0_1109;
	setp.eq.s32 	%p1866, %r1142, 0;
	setp.ne.s32 	%p1867, %r4911, 0;
	and.pred  	%p1868, %p1866, %p1867;
	@%p1868 bra 	$L__BB0_1110;
	setp.eq.s32 	%p1869, %r4911, 0;
	setp.ne.s32 	%p1870, %r1142, 0;
	and.pred  	%p1871, %p1870, %p1869;
	@%p1871 bra 	$L__BB0_1109;
	setp.eq.s32 	%p1872, %r1142, 3;
	setp.ne.s32 	%p1873, %r4911, 3;
	and.pred  	%p1874, %p1872, %p1873;
	@%p1874 bra 	$L__BB0_1110;
	setp.eq.s32 	%p1875, %r4911, 3;
	setp.ne.s32 	%p1876, %r1142, 3;
	and.pred  	%p1877, %p1876, %p1875;
	@%p1877 bra 	$L__BB0_1109;
	setp.gt.s32 	%p1878, %r1143, %r1148;
	@%p1878 bra 	$L__BB0_1110;
	setp.lt.s32 	%p1879, %r1143, %r1148;
	@%p1879 bra 	$L__BB0_1109;
	setp.gt.s32 	%p1880, %r1144, %r1149;
	@%p1880 bra 	$L__BB0_1110;
	setp.lt.s32 	%p1881, %r1144, %r1149;
	@%p1881 bra 	$L__BB0_1109;
	setp.gt.s32 	%p1882, %r1145, %r1150;
	@%p1882 bra 	$L__BB0_1110;
	setp.ge.s32 	%p1883, %r1145, %r1150;
	setp.ge.s32 	%p1884, %r1141, %r1146;
	and.pred  	%p1885, %p1883, %p1884;
	@%p1885 bra 	$L__BB0_1110;
$L__BB0_1109:
	st.u32 	[%rd167], %r1146;
	st.u32 	[%rd167+4], %r4911;
	st.u32 	[%rd167+8], %r1148;
	st.u32 	[%rd167+12], %r1149;
	st.u32 	[%rd167+16], %r1150;
	st.u32 	[%rd167+20], %r1141;
	st.u32 	[%rd167+24], %r1142;
	st.u32 	[%rd167+28], %r1143;
	st.u32 	[%rd167+32], %r1144;
	st.u32 	[%rd167+36], %r1145;
$L__BB0_1110:
	add.s32 	%r5359, %r5359, 64;
	setp.lt.s32 	%p1886, %r5359, %r1137;
	@%p1886 bra 	$L__BB0_1095;
$L__BB0_1111:
	bar.warp.sync 	-1;
	add.s32 	%r5358, %r5358, 1;
	setp.ne.s32 	%p1887, %r5358, %r1136;
	@%p1887 bra 	$L__BB0_1094;
$L__BB0_1112:
	ld.shared.u32 	%r4912, [%r8+640];
	setp.lt.s32 	%p1888, %r4912, 1;
	@%p1888 bra 	$L__BB0_1118;
	shl.b64 	%rd1985, %rd51, 3;
	add.s64 	%rd168, %rd15, %rd1985;
	ld.global.u64 	%rd1986, [%rd168];
	add.s64 	%rd1987, %rd1986, %rd49;
	shl.b64 	%rd1988, %rd1987, 3;
	add.s64 	%rd1989, %rd16, %rd1988;
	ld.global.u64 	%rd1990, [%rd1989];
	mad.lo.s64 	%rd169, %rd51, 100000, %rd1990;
	ld.shared.u32 	%r4913, [%r8+768];
	cvt.s64.s32 	%rd170, %r4913;
	setp.ge.s32 	%p1889, %r3, %r4913;
	@%p1889 bra 	$L__BB0_1116;
	mov.u32 	%r5360, %r3;
$L__BB0_1115:
	cvt.u32.u64 	%r4914, %rd170;
	cvt.u64.u32 	%rd1991, %r5360;
	mul.wide.u32 	%rd1992, %r5360, 20;
	add.s64 	%rd1993, %rd81, %rd1992;
	ld.u32 	%r4915, [%rd1993];
	add.s64 	%rd1994, %rd169, %rd1991;
	mad.lo.s64 	%rd1995, %rd1994, 20, %rd17;
	st.global.u32 	[%rd1995], %r4915;
	ld.u32 	%r4916, [%rd1993+4];
	st.global.u32 	[%rd1995+4], %r4916;
	ld.u32 	%r4917, [%rd1993+8];
	st.global.u32 	[%rd1995+8], %r4917;
	ld.u32 	%r4918, [%rd1993+12];
	st.global.u32 	[%rd1995+12], %r4918;
	mov.b32 	%r4919, 0;
	st.global.u32 	[%rd1995+16], %r4919;
	add.s32 	%r5360, %r5360, 32;
	setp.lt.s32 	%p1890, %r5360, %r4914;
	@%p1890 bra 	$L__BB0_1115;
$L__BB0_1116:
	setp.ne.s32 	%p1891, %r3, 0;
	@%p1891 bra 	$L__BB0_1118;
	ld.global.u64 	%rd1996, [%rd168];
	add.s64 	%rd1997, %rd1996, 1;
	st.global.u64 	[%rd168], %rd1997;
	mad.lo.s64 	%rd1998, %rd51, -100000, %rd169;
	add.s64 	%rd1999, %rd1998, %rd170;
	add.s64 	%rd2000, %rd1996, %rd49;
	shl.b64 	%rd2001, %rd2000, 3;
	add.s64 	%rd2002, %rd16, %rd2001;
	st.global.u64 	[%rd2002+8], %rd1999;
$L__BB0_1118:
	add.s32 	%r4942, %r4942, 1;
	ld.shared.u32 	%r4920, [%r8+384];
	setp.lt.s32 	%p1892, %r4942, %r4920;
	@%p1892 bra 	$L__BB0_53;
$L__BB0_1119:
	setp.ne.s32 	%p1893, %r3, 0;
	@%p1893 bra 	$L__BB0_1121;
	atom.global.add.u32 	%r5361, [%rd35], 1;
$L__BB0_1121:
	shfl.sync.idx.b32	%r5361|%p11, %r5361, 0, 31, -1;
$L__BB0_1122:
	cvt.s64.s32 	%rd2032, %r5361;
	ld.global.u64 	%rd2003, [%rd45];
	setp.gt.u64 	%p1894, %rd2003, %rd2032;
	@%p1894 bra 	$L__BB0_8;
	bra.uni 	$L__BB0_2236;
$L__BB0_1123:
	mov.u32 	%r2316, %ctaid.x;
	mov.u32 	%r2317, %ntid.x;
	mov.u32 	%r1161, %tid.x;
	mad.lo.s32 	%r1162, %r2316, %r2317, %r1161;
	shr.u32 	%r5363, %r1162, 5;
	cvt.u64.u32 	%rd172, %r5363;
	ld.global.u64 	%rd322, [%rd45];
	setp.le.u64 	%p24, %rd322, %rd172;
	@%p24 bra 	$L__BB0_2236;
	and.b32  	%r1164, %r1162, 31;
	shr.u32 	%r2318, %r1161, 5;
	shl.b32 	%r2319, %r2318, 3;
	mov.u32 	%r2320, _ZZ14d_expand_level8GPU_DataE2wd;
	add.s32 	%r1165, %r2320, %r2319;
	shl.b32 	%r2321, %r2318, 2;
	add.s32 	%r2322, %r2320, %r2321;
	add.s32 	%r1166, %r2322, 512;
	mad.lo.s32 	%r1167, %r2318, -7, %r1165;
	mul.lo.s32 	%r2323, %r5363, 10000;
	cvt.u64.u32 	%rd173, %r2323;
	mul.lo.s32 	%r2324, %r5363, 1000;
	cvt.u64.u32 	%rd174, %r2324;
	mul.lo.s32 	%r1168, %r5363, 32000;
	mul.lo.s32 	%r2325, %r2318, 70;
	cvt.u64.u32 	%rd323, %r2320;
	cvta.shared.u64 	%rd324, %rd323;
	mul.wide.u32 	%rd325, %r2325, 20;
	add.s64 	%rd326, %rd324, %rd325;
	add.s64 	%rd175, %rd326, 1408;
	mad.lo.s32 	%r1169, %r1164, 1000, %r1168;
	shl.b32 	%r2326, %r1162, 1;
	and.b32  	%r1170, %r2326, 62;
	add.s32 	%r1171, %r1164, 1;
	mul.lo.s64 	%rd176, %rd172, -100000;
	mov.u64 	%rd2038, %rd172;
$L__BB0_1125:
	setp.ne.s32 	%p25, %r1164, 0;
	@%p25 bra 	$L__BB0_1127;
	shl.b64 	%rd327, %rd2038, 3;
	add.s64 	%rd328, %rd46, %rd327;
	ld.global.u64 	%rd329, [%rd328];
	st.shared.u64 	[%r1165], %rd329;
	ld.global.u64 	%rd330, [%rd328+8];
	st.shared.u64 	[%r1165+256], %rd330;
	sub.s64 	%rd331, %rd330, %rd329;
	st.shared.u32 	[%r1166], %rd331;
$L__BB0_1127:
	bar.warp.sync 	-1;
	ld.shared.u64 	%rd332, [%r1165];
	cvt.u64.u32 	%rd333, %r1164;
	add.s64 	%rd2039, %rd332, %rd333;
	ld.shared.u64 	%rd179, [%r1165+256];
	setp.ge.u64 	%p26, %rd2039, %rd179;
	mov.b32 	%r5365, 0;
	@%p26 bra 	$L__BB0_1131;
	mov.b32 	%r5365, 0;
$L__BB0_1129:
	mad.lo.s64 	%rd334, %rd2039, 20, %rd47;
	ld.global.u32 	%r2329, [%rd334+4];
	setp.ne.s32 	%p27, %r2329, 1;
	@%p27 bra 	$L__BB0_1131;
	add.s32 	%r5365, %r5365, 1;
	add.s64 	%rd2039, %rd2039, 32;
	setp.lt.u64 	%p28, %rd2039, %rd179;
	@%p28 bra 	$L__BB0_1129;
$L__BB0_1131:
	shfl.sync.bfly.b32	%r2330|%p30, %r5365, 1, 31, -1;
	add.s32 	%r2331, %r2330, %r5365;
	shfl.sync.bfly.b32	%r2332|%p31, %r2331, 2, 31, -1;
	add.s32 	%r2333, %r2332, %r2331;
	shfl.sync.bfly.b32	%r2334|%p32, %r2333, 4, 31, -1;
	add.s32 	%r2335, %r2334, %r2333;
	shfl.sync.bfly.b32	%r2336|%p33, %r2335, 8, 31, -1;
	add.s32 	%r2337, %r2336, %r2335;
	shfl.sync.bfly.b32	%r2338|%p34, %r2337, 16, 31, -1;
	add.s32 	%r1176, %r2338, %r2337;
	@%p25 bra 	$L__BB0_1133;
	st.shared.u32 	[%r1166+128], %r1176;
	ld.shared.u32 	%r2339, [%r1166];
	sub.s32 	%r2340, %r2339, %r1176;
	st.shared.u32 	[%r1166+256], %r2340;
	st.shared.u32 	[%r1166+384], %r2340;
$L__BB0_1133:
	setp.ne.s32 	%p35, %r1164, 0;
	bar.warp.sync 	-1;
	@%p35 bra 	$L__BB0_1135;
	mov.b16 	%rs3, 1;
	st.shared.u8 	[%r1167+47904], %rs3;
$L__BB0_1135:
	bar.warp.sync 	-1;
	ld.shared.u32 	%r1177, [%r1166+128];
	setp.ge.s32 	%p36, %r1164, %r1177;
	@%p36 bra 	$L__BB0_1141;
	ld.shared.u8 	%rs4, [%r1167+47904];
	setp.eq.s16 	%p37, %rs4, 0;
	@%p37 bra 	$L__BB0_1141;
	ld.shared.u64 	%rd182, [%r1165];
	ld.shared.u32 	%r2341, [%r1166];
	mul.wide.s32 	%rd335, %r2341, 4;
	add.s64 	%rd336, %rd26, %rd335;
	ld.global.u32 	%r1178, [%rd336];
	mov.u32 	%r5366, %r1164;
	bra.uni 	$L__BB0_1139;
$L__BB0_1138:
	add.s32 	%r5366, %r5366, 32;
	setp.ge.s32 	%p39, %r5366, %r1177;
	@%p39 bra 	$L__BB0_1141;
$L__BB0_1139:
	cvt.u64.u32 	%rd337, %r5366;
	add.s64 	%rd338, %rd182, %rd337;
	mad.lo.s64 	%rd339, %rd338, 20, %rd47;
	ld.global.u32 	%r2342, [%rd339+8];
	ld.global.u32 	%r2343, [%rd339+12];
	add.s32 	%r2344, %r2343, %r2342;
	setp.ge.s32 	%p38, %r2344, %r1178;
	@%p38 bra 	$L__BB0_1138;
	mov.b16 	%rs5, 0;
	st.shared.u8 	[%r1167+47904], %rs5;
$L__BB0_1141:
	bar.warp.sync 	-1;
	ld.shared.u8 	%rs6, [%r1167+47904];
	setp.eq.s16 	%p40, %rs6, 0;
	@%p40 bra 	$L__BB0_1167;
	ld.shared.u32 	%r1181, [%r1166+128];
	add.s32 	%r5367, %r1181, %r1164;
	ld.shared.u32 	%r1183, [%r1166];
	setp.ge.s32 	%p41, %r5367, %r1183;
	@%p41 bra 	$L__BB0_1154;
	ld.shared.u64 	%rd183, [%r1165];
$L__BB0_1144:
	cvt.s64.s32 	%rd185, %r5367;
	add.s64 	%rd340, %rd183, %rd185;
	mad.lo.s64 	%rd341, %rd340, 20, %rd47;
	ld.global.u32 	%r1186, [%rd341];
	setp.ge.s32 	%p42, %r1181, %r1183;
	@%p42 bra 	$L__BB0_1153;
	mov.u32 	%r5368, %r1181;
$L__BB0_1146:
	cvt.u32.u64 	%r2345, %rd185;
	setp.eq.s32 	%p43, %r5368, %r2345;
	@%p43 bra 	$L__BB0_1152;
	cvt.s64.s32 	%rd342, %r5368;
	add.s64 	%rd343, %rd183, %rd342;
	mad.lo.s64 	%rd344, %rd343, 20, %rd47;
	ld.global.u32 	%r2346, [%rd344];
	mul.wide.s32 	%rd345, %r2346, 8;
	add.s64 	%rd346, %rd31, %rd345;
	ld.global.u64 	%rd187, [%rd346];
	ld.global.u64 	%rd347, [%rd346+8];
	cvt.u32.u64 	%r2347, %rd187;
	cvt.u32.u64 	%r2348, %rd347;
	sub.s32 	%r1190, %r2348, %r2347;
	setp.lt.s32 	%p44, %r1190, 1;
	@%p44 bra 	$L__BB0_1152;
	add.s32 	%r5369, %r1190, -1;
	mov.b32 	%r5370, 0;
$L__BB0_1149:
	add.s32 	%r2350, %r5369, %r5370;
	shr.u32 	%r1194, %r2350, 1;
	cvt.u64.u32 	%rd348, %r1194;
	add.s64 	%rd349, %rd187, %rd348;
	shl.b64 	%rd350, %rd349, 2;
	add.s64 	%rd351, %rd30, %rd350;
	ld.global.u32 	%r1195, [%rd351];
	setp.eq.s32 	%p45, %r1195, %r1186;
	@%p45 bra 	$L__BB0_1151;
	setp.gt.s32 	%p46, %r1195, %r1186;
	add.s32 	%r2351, %r1194, -1;
	add.s32 	%r2352, %r1194, 1;
	selp.b32 	%r5370, %r5370, %r2352, %p46;
	selp.b32 	%r5369, %r2351, %r5369, %p46;
	setp.gt.s32 	%p47, %r5370, %r5369;
	@%p47 bra 	$L__BB0_1152;
	bra.uni 	$L__BB0_1149;
$L__BB0_1151:
	add.s64 	%rd352, %rd183, %rd185;
	mad.lo.s64 	%rd353, %rd352, 20, %rd47;
	ld.global.u32 	%r2353, [%rd353+16];
	add.s32 	%r2354, %r2353, 1;
	st.global.u32 	[%rd353+16], %r2354;
$L__BB0_1152:
	add.s32 	%r5368, %r5368, 1;
	setp.lt.s32 	%p48, %r5368, %r1183;
	@%p48 bra 	$L__BB0_1146;
$L__BB0_1153:
	cvt.u32.u64 	%r2355, %rd185;
	add.s32 	%r5367, %r2355, 32;
	setp.lt.s32 	%p49, %r5367, %r1183;
	@%p49 bra 	$L__BB0_1144;
$L__BB0_1154:
	bar.warp.sync 	-1;
	ld.shared.u32 	%r2356, [%r1166+128];
	add.s32 	%r5371, %r2356, %r1164;
	ld.shared.u32 	%r1204, [%r1166];
	setp.ge.s32 	%p50, %r5371, %r1204;
	@%p50 bra 	$L__BB0_1161;
	ld.shared.u8 	%rs7, [%r1167+47904];
	setp.eq.s16 	%p51, %rs7, 0;
	@%p51 bra 	$L__BB0_1161;
	ld.shared.u64 	%rd190, [%r1165];
	ld.shared.u32 	%r2357, [%r1166+256];
	add.s32 	%r1205, %r2357, -1;
	mul.wide.s32 	%rd354, %r1204, 4;
	add.s64 	%rd191, %rd26, %rd354;
	bra.uni 	$L__BB0_1158;
$L__BB0_1157:
	add.s32 	%r5371, %r5371, 32;
	setp.ge.s32 	%p54, %r5371, %r1204;
	@%p54 bra 	$L__BB0_1161;
$L__BB0_1158:
	cvt.s64.s32 	%rd355, %r5371;
	add.s64 	%rd356, %rd190, %rd355;
	mad.lo.s64 	%rd357, %rd356, 20, %rd47;
	add.s64 	%rd192, %rd357, 16;
	ld.global.u32 	%r2358, [%rd357+16];
	setp.lt.s32 	%p52, %r2358, %r1205;
	@%p52 bra 	$L__BB0_1160;
	ld.global.u32 	%r2359, [%rd192+-8];
	ld.global.u32 	%r2360, [%rd192+-4];
	add.s32 	%r2361, %r2360, %r2359;
	ld.global.u32 	%r2362, [%rd191];
	setp.ge.s32 	%p53, %r2361, %r2362;
	@%p53 bra 	$L__BB0_1157;
$L__BB0_1160:
	mov.b16 	%rs8, 0;
	st.shared.u8 	[%r1167+47904], %rs8;
$L__BB0_1161:
	bar.warp.sync 	-1;
	ld.shared.u8 	%rs9, [%r1167+47904];
	setp.eq.s16 	%p55, %rs9, 0;
	@%p55 bra 	$L__BB0_1167;
	shl.b64 	%rd358, %rd172, 3;
	add.s64 	%rd193, %rd32, %rd358;
	ld.global.u64 	%rd359, [%rd193];
	add.s64 	%rd360, %rd359, %rd174;
	shl.b64 	%rd361, %rd360, 3;
	add.s64 	%rd362, %rd33, %rd361;
	ld.global.u64 	%rd194, [%rd362];
	ld.shared.u32 	%r2363, [%r1166];
	cvt.s64.s32 	%rd195, %r2363;
	setp.ge.s32 	%p56, %r1164, %r2363;
	@%p56 bra 	$L__BB0_1165;
	ld.shared.u64 	%rd196, [%r1165];
	add.s64 	%rd197, %rd194, %rd173;
	mov.u32 	%r5372, %r1164;
$L__BB0_1164:
	cvt.u32.u64 	%r2364, %rd195;
	cvt.u64.u32 	%rd363, %r5372;
	add.s64 	%rd364, %rd196, %rd363;
	mad.lo.s64 	%rd365, %rd364, 20, %rd47;
	ld.global.u32 	%r2365, [%rd365];
	add.s64 	%rd366, %rd197, %rd363;
	shl.b64 	%rd367, %rd366, 2;
	add.s64 	%rd368, %rd34, %rd367;
	st.global.u32 	[%rd368], %r2365;
	add.s32 	%r5372, %r5372, 32;
	setp.lt.s32 	%p57, %r5372, %r2364;
	@%p57 bra 	$L__BB0_1164;
$L__BB0_1165:
	@%p35 bra 	$L__BB0_2235;
	ld.global.u64 	%rd369, [%rd193];
	add.s64 	%rd370, %rd369, 1;
	st.global.u64 	[%rd193], %rd370;
	add.s64 	%rd371, %rd194, %rd195;
	add.s64 	%rd372, %rd369, %rd174;
	shl.b64 	%rd373, %rd372, 3;
	add.s64 	%rd374, %rd33, %rd373;
	st.global.u64 	[%rd374+8], %rd371;
	bra.uni 	$L__BB0_2235;
$L__BB0_1167:
	ld.shared.u32 	%r2366, [%r1166+384];
	setp.lt.s32 	%p59, %r2366, 1;
	@%p59 bra 	$L__BB0_2235;
	mov.b32 	%r5373, 0;
$L__BB0_1169:
	setp.eq.s32 	%p60, %r5373, 0;
	@%p60 bra 	$L__BB0_1187;
	ld.shared.u32 	%r1211, [%r1166+128];
	ld.global.u32 	%r1212, [%rd27];
	setp.ge.s32 	%p61, %r1211, %r1212;
	@%p61 bra 	$L__BB0_1172;
	mul.wide.s32 	%rd377, %r1212, 4;
	add.s64 	%rd378, %rd26, %rd377;
	ld.global.u32 	%r5374, [%rd378];
	bra.uni 	$L__BB0_1173;
$L__BB0_1172:
	mul.wide.s32 	%rd375, %r1211, 4;
	add.s64 	%rd376, %rd26, %rd375;
	ld.global.u32 	%r5374, [%rd376];
$L__BB0_1173:
	setp.ne.s32 	%p62, %r1164, 0;
	@%p62 bra 	$L__BB0_1175;
	ld.shared.u32 	%r2368, [%r1166+256];
	add.s32 	%r2369, %r2368, -1;
	st.shared.u32 	[%r1166+256], %r2369;
	ld.shared.u32 	%r2370, [%r1166];
	add.s32 	%r2371, %r2370, -1;
	st.shared.u32 	[%r1166], %r2371;
	mov.b16 	%rs10, 0;
	st.shared.u8 	[%r1167+47904], %rs10;
$L__BB0_1175:
	bar.warp.sync 	-1;
	ld.shared.u64 	%rd198, [%r1165];
	ld.shared.u32 	%r1216, [%r1166];
	setp.ge.s32 	%p63, %r1164, %r1216;
	@%p63 bra 	$L__BB0_1186;
	cvt.s64.s32 	%rd379, %r1216;
	add.s64 	%rd380, %rd198, %rd379;
	mad.lo.s64 	%rd381, %rd380, 20, %rd47;
	ld.global.u32 	%r2372, [%rd381];
	mul.wide.s32 	%rd382, %r2372, 8;
	add.s64 	%rd199, %rd29, %rd382;
	ld.shared.u8 	%rs2, [%r1167+47904];
	mov.u32 	%r5375, %r1164;
$L__BB0_1177:
	setp.ne.s16 	%p64, %rs2, 0;
	@%p64 bra 	$L__BB0_1186;
	cvt.u64.u32 	%rd383, %r5375;
	add.s64 	%rd384, %rd198, %rd383;
	mad.lo.s64 	%rd201, %rd384, 20, %rd47;
	ld.global.s32 	%rd202, [%rd201];
	ld.global.u64 	%rd203, [%rd199];
	ld.global.u64 	%rd385, [%rd199+8];
	cvt.u32.u64 	%r2373, %rd203;
	cvt.u32.u64 	%r2374, %rd385;
	sub.s32 	%r1218, %r2374, %r2373;
	setp.lt.s32 	%p65, %r1218, 1;
	@%p65 bra 	$L__BB0_1182;
	add.s32 	%r5376, %r1218, -1;
	mov.b32 	%r5377, 0;
$L__BB0_1180:
	cvt.u32.u64 	%r2376, %rd202;
	add.s32 	%r2377, %r5376, %r5377;
	shr.u32 	%r1222, %r2377, 1;
	cvt.u64.u32 	%rd386, %r1222;
	add.s64 	%rd387, %rd203, %rd386;
	shl.b64 	%rd388, %rd387, 2;
	add.s64 	%rd389, %rd28, %rd388;
	ld.global.u32 	%r1223, [%rd389];
	setp.eq.s32 	%p66, %r1223, %r2376;
	@%p66 bra 	$L__BB0_1183;
	cvt.u32.u64 	%r2378, %rd202;
	setp.gt.s32 	%p67, %r1223, %r2378;
	add.s32 	%r2379, %r1222, -1;
	add.s32 	%r2380, %r1222, 1;
	selp.b32 	%r5377, %r5377, %r2380, %p67;
	selp.b32 	%r5376, %r2379, %r5376, %p67;
	setp.gt.s32 	%p68, %r5377, %r5376;
	@%p68 bra 	$L__BB0_1182;
	bra.uni 	$L__BB0_1180;
$L__BB0_1182:
	add.s32 	%r5375, %r5375, 32;
	setp.lt.s32 	%p71, %r5375, %r1216;
	@%p71 bra 	$L__BB0_1177;
	bra.uni 	$L__BB0_1186;
$L__BB0_1183:
	cvt.u32.u64 	%r2381, %rd202;
	ld.global.u32 	%r2382, [%rd201+12];
	add.s32 	%r2383, %r2382, -1;
	st.global.u32 	[%rd201+12], %r2383;
	ld.shared.u32 	%r2384, [%r1166+128];
	setp.ge.s32 	%p69, %r2381, %r2384;
	@%p69 bra 	$L__BB0_1182;
	add.s64 	%rd390, %rd198, %rd202;
	mad.lo.s64 	%rd391, %rd390, 20, %rd47;
	ld.global.u32 	%r2385, [%rd391+8];
	ld.global.u32 	%r2386, [%rd391+12];
	add.s32 	%r2387, %r2386, %r2385;
	setp.ge.s32 	%p70, %r2387, %r5374;
	@%p70 bra 	$L__BB0_1182;
	mov.b16 	%rs12, 1;
	st.shared.u8 	[%r1167+47904], %rs12;
$L__BB0_1186:
	bar.warp.sync 	-1;
	ld.shared.u8 	%rs13, [%r1167+47904];
	setp.ne.s16 	%p72, %rs13, 0;
	@%p72 bra 	$L__BB0_2235;
$L__BB0_1187:
	setp.ne.s32 	%p73, %r1164, 0;
	@%p73 bra 	$L__BB0_1189;
	ld.shared.u32 	%r2388, [%r1166+128];
	st.shared.u32 	[%r1166+512], %r2388;
	ld.shared.u32 	%r2389, [%r1166+256];
	st.shared.u32 	[%r1166+640], %r2389;
	ld.shared.u32 	%r2390, [%r1166];
	st.shared.u32 	[%r1166+768], %r2390;
$L__BB0_1189:
	bar.warp.sync 	-1;
	ld.shared.u32 	%r5382, [%r1166+768];
	setp.lt.s32 	%p74, %r5382, 71;
	mul.wide.u32 	%rd392, %r1168, 20;
	add.s64 	%rd393, %rd12, %rd392;
	selp.b64 	%rd205, %rd175, %rd393, %p74;
	ld.shared.u32 	%r2391, [%r1166+512];
	setp.ge.s32 	%p75, %r1164, %r2391;
	mov.u32 	%r5381, %r1164;
	@%p75 bra 	$L__BB0_1190;
	bra.uni 	$L__BB0_1202;
$L__BB0_1190:
	add.s32 	%r2398, %r5382, -1;
	setp.ge.s32 	%p77, %r5381, %r2398;
	@%p77 bra 	$L__BB0_1192;
$L__BB0_1191:
	cvt.u64.u32 	%rd400, %r5381;
	mul.wide.u32 	%rd401, %r5381, 20;
	add.s64 	%rd402, %rd205, %rd401;
	ld.shared.u64 	%rd403, [%r1165];
	add.s64 	%rd404, %rd403, %rd400;
	mad.lo.s64 	%rd405, %rd404, 20, %rd47;
	ld.global.u32 	%r2399, [%rd405];
	ld.global.u32 	%r2400, [%rd405+4];
	ld.global.u32 	%r2401, [%rd405+8];
	ld.global.u32 	%r2402, [%rd405+12];
	ld.global.u32 	%r2403, [%rd405+16];
	st.u32 	[%rd402+20], %r2399;
	st.u32 	[%rd402+24], %r2400;
	st.u32 	[%rd402+28], %r2401;
	st.u32 	[%rd402+32], %r2402;
	st.u32 	[%rd402+36], %r2403;
	add.s32 	%r5381, %r5381, 32;
	ld.shared.u32 	%r5382, [%r1166+768];
	add.s32 	%r2404, %r5382, -1;
	setp.lt.s32 	%p78, %r5381, %r2404;
	@%p78 bra 	$L__BB0_1191;
$L__BB0_1192:
	@%p73 bra 	$L__BB0_1194;
	ld.shared.u32 	%r2405, [%r1166+512];
	mul.wide.s32 	%rd406, %r2405, 20;
	add.s64 	%rd407, %rd205, %rd406;
	ld.shared.u64 	%rd408, [%r1165];
	cvt.s64.s32 	%rd409, %r5382;
	add.s64 	%rd410, %rd408, %rd409;
	mad.lo.s64 	%rd411, %rd410, 20, %rd47;
	ld.global.u32 	%r2406, [%rd411+-20];
	ld.global.u32 	%r2407, [%rd411+-16];
	ld.global.u32 	%r2408, [%rd411+-12];
	ld.global.u32 	%r2409, [%rd411+-8];
	ld.global.u32 	%r2410, [%rd411+-4];
	st.u32 	[%rd407], %r2406;
	st.u32 	[%rd407+4], %r2407;
	st.u32 	[%rd407+8], %r2408;
	st.u32 	[%rd407+12], %r2409;
	st.u32 	[%rd407+16], %r2410;
$L__BB0_1194:
	bar.warp.sync 	-1;
	ld.shared.u32 	%r2411, [%r1166+512];
	mul.wide.s32 	%rd412, %r2411, 20;
	add.s64 	%rd206, %rd205, %rd412;
	ld.u32 	%r1237, [%rd206];
	@%p73 bra 	$L__BB0_1196;
	mov.b32 	%r2412, 1;
	st.u32 	[%rd206+4], %r2412;
	ld.shared.u32 	%r2413, [%r1166+512];
	add.s32 	%r2414, %r2413, 1;
	st.shared.u32 	[%r1166+512], %r2414;
	ld.shared.u32 	%r2415, [%r1166+640];
	add.s32 	%r2416, %r2415, -1;
	st.shared.u32 	[%r1166+640], %r2416;
$L__BB0_1196:
	bar.warp.sync 	-1;
	ld.shared.u32 	%r5383, [%r1166];
	setp.ge.s32 	%p81, %r1164, %r5383;
	@%p81 bra 	$L__BB0_1206;
	mul.wide.s32 	%rd413, %r1237, 8;
	add.s64 	%rd207, %rd29, %rd413;
	mov.u32 	%r5384, %r1164;
$L__BB0_1198:
	mul.wide.u32 	%rd414, %r5384, 20;
	add.s64 	%rd208, %rd205, %rd414;
	ld.u32 	%r1241, [%rd208];
	ld.global.u64 	%rd209, [%rd207];
	ld.global.u64 	%rd415, [%rd207+8];
	cvt.u32.u64 	%r2417, %rd209;
	cvt.u32.u64 	%r2418, %rd415;
	sub.s32 	%r1242, %r2418, %r2417;
	setp.lt.s32 	%p82, %r1242, 1;
	@%p82 bra 	$L__BB0_1205;
	add.s32 	%r5385, %r1242, -1;
	mov.b32 	%r5386, 0;
$L__BB0_1200:
	add.s32 	%r2420, %r5385, %r5386;
	shr.u32 	%r1246, %r2420, 1;
	cvt.u64.u32 	%rd416, %r1246;
	add.s64 	%rd417, %rd209, %rd416;
	shl.b64 	%rd418, %rd417, 2;
	add.s64 	%rd419, %rd28, %rd418;
	ld.global.u32 	%r1247, [%rd419];
	setp.eq.s32 	%p83, %r1247, %r1241;
	@%p83 bra 	$L__BB0_1204;
	setp.gt.s32 	%p84, %r1247, %r1241;
	add.s32 	%r2421, %r1246, -1;
	add.s32 	%r2422, %r1246, 1;
	selp.b32 	%r5386, %r5386, %r2422, %p84;
	selp.b32 	%r5385, %r2421, %r5385, %p84;
	setp.gt.s32 	%p85, %r5386, %r5385;
	@%p85 bra 	$L__BB0_1205;
	bra.uni 	$L__BB0_1200;
$L__BB0_1202:
	cvt.u64.u32 	%rd394, %r5381;
	mul.wide.u32 	%rd395, %r5381, 20;
	add.s64 	%rd396, %rd205, %rd395;
	ld.shared.u64 	%rd397, [%r1165];
	add.s64 	%rd398, %rd397, %rd394;
	mad.lo.s64 	%rd399, %rd398, 20, %rd47;
	ld.global.u32 	%r2392, [%rd399];
	ld.global.u32 	%r2393, [%rd399+4];
	ld.global.u32 	%r2394, [%rd399+8];
	ld.global.u32 	%r2395, [%rd399+12];
	ld.global.u32 	%r2396, [%rd399+16];
	st.u32 	[%rd396], %r2392;
	st.u32 	[%rd396+4], %r2393;
	st.u32 	[%rd396+8], %r2394;
	st.u32 	[%rd396+12], %r2395;
	st.u32 	[%rd396+16], %r2396;
	add.s32 	%r5381, %r5381, 32;
	ld.shared.u32 	%r2397, [%r1166+512];
	setp.lt.s32 	%p76, %r5381, %r2397;
	@%p76 bra 	$L__BB0_1202;
	ld.shared.u32 	%r5382, [%r1166+768];
	bra.uni 	$L__BB0_1190;
$L__BB0_1204:
	ld.u32 	%r2423, [%rd208+12];
	add.s32 	%r2424, %r2423, -1;
	st.u32 	[%rd208+12], %r2424;
	ld.u32 	%r2425, [%rd208+8];
	add.s32 	%r2426, %r2425, 1;
	st.u32 	[%rd208+8], %r2426;
	ld.shared.u32 	%r5383, [%r1166];
$L__BB0_1205:
	add.s32 	%r5384, %r5384, 32;
	setp.lt.s32 	%p86, %r5384, %r5383;
	@%p86 bra 	$L__BB0_1198;
$L__BB0_1206:
	bar.warp.sync 	-1;
	ld.shared.u32 	%r2427, [%r1166+512];
	add.s32 	%r5388, %r2427, %r1164;
	ld.shared.u32 	%r2428, [%r1166+768];
	setp.ge.s32 	%p87, %r5388, %r2428;
	@%p87 bra 	$L__BB0_1208;
$L__BB0_1207:
	mul.wide.s32 	%rd420, %r5388, 20;
	add.s64 	%rd421, %rd205, %rd420;
	mov.b32 	%r2429, -1;
	st.u32 	[%rd421+4], %r2429;
	add.s32 	%r5388, %r5388, 32;
	ld.shared.u32 	%r2430, [%r1166+768];
	setp.lt.s32 	%p88, %r5388, %r2430;
	@%p88 bra 	$L__BB0_1207;
$L__BB0_1208:
	bar.warp.sync 	-1;
	ld.shared.u32 	%r2432, [%r1166+512];
	add.s32 	%r5390, %r2432, %r1164;
	ld.shared.u32 	%r5389, [%r1166+768];
	setp.ge.s32 	%p89, %r5390, %r5389;
	mov.b32 	%r5391, 0;
	@%p89 bra 	$L__BB0_1216;
	mul.wide.s32 	%rd422, %r1237, 8;
	add.s64 	%rd210, %rd31, %rd422;
	mov.b32 	%r5391, 0;
$L__BB0_1210:
	mul.wide.s32 	%rd423, %r5390, 20;
	add.s64 	%rd211, %rd205, %rd423;
	ld.u32 	%r1261, [%rd211];
	ld.global.u64 	%rd212, [%rd210];
	ld.global.u64 	%rd424, [%rd210+8];
	cvt.u32.u64 	%r2434, %rd212;
	cvt.u32.u64 	%r2435, %rd424;
	sub.s32 	%r1262, %r2435, %r2434;
	setp.lt.s32 	%p90, %r1262, 1;
	@%p90 bra 	$L__BB0_1215;
	add.s32 	%r5392, %r1262, -1;
	mov.b32 	%r5393, 0;
$L__BB0_1212:
	add.s32 	%r2437, %r5392, %r5393;
	shr.u32 	%r1266, %r2437, 1;
	cvt.u64.u32 	%rd425, %r1266;
	add.s64 	%rd426, %rd212, %rd425;
	shl.b64 	%rd427, %rd426, 2;
	add.s64 	%rd428, %rd30, %rd427;
	ld.global.u32 	%r1267, [%rd428];
	setp.eq.s32 	%p91, %r1267, %r1261;
	@%p91 bra 	$L__BB0_1214;
	setp.gt.s32 	%p92, %r1267, %r1261;
	add.s32 	%r2438, %r1266, -1;
	add.s32 	%r2439, %r1266, 1;
	selp.b32 	%r5393, %r5393, %r2439, %p92;
	selp.b32 	%r5392, %r2438, %r5392, %p92;
	setp.gt.s32 	%p93, %r5393, %r5392;
	@%p93 bra 	$L__BB0_1215;
	bra.uni 	$L__BB0_1212;
$L__BB0_1214:
	mov.b32 	%r2440, 0;
	st.u32 	[%rd211+4], %r2440;
	ld.u32 	%r2441, [%rd211+8];
	add.s32 	%r1270, %r5391, 1;
	add.s32 	%r2442, %r5391, %r1169;
	mul.wide.s32 	%rd429, %r2442, 4;
	add.s64 	%rd430, %rd23, %rd429;
	st.global.u32 	[%rd430], %r2441;
	ld.shared.u32 	%r5389, [%r1166+768];
	mov.u32 	%r5391, %r1270;
$L__BB0_1215:
	add.s32 	%r5390, %r5390, 32;
	setp.lt.s32 	%p94, %r5390, %r5389;
	@%p94 bra 	$L__BB0_1210;
$L__BB0_1216:
	setp.lt.u32 	%p95, %r1164, 16;
	setp.lt.u32 	%p96, %r1164, 8;
	setp.lt.u32 	%p97, %r1164, 4;
	setp.lt.u32 	%p98, %r1164, 2;
	setp.ne.s32 	%p99, %r1164, 31;
	setp.eq.s32 	%p100, %r1164, 0;
	bar.warp.sync 	-1;
	shfl.sync.up.b32	%r2443|%p101, %r5391, 1, 0, -1;
	selp.b32 	%r2444, 0, %r2443, %p100;
	add.s32 	%r2445, %r2444, %r5391;
	bar.warp.sync 	-1;
	shfl.sync.up.b32	%r2446|%p102, %r2445, 2, 0, -1;
	selp.b32 	%r2447, 0, %r2446, %p98;
	add.s32 	%r2448, %r2447, %r2445;
	bar.warp.sync 	-1;
	shfl.sync.up.b32	%r2449|%p103, %r2448, 4, 0, -1;
	selp.b32 	%r2450, 0, %r2449, %p97;
	add.s32 	%r2451, %r2450, %r2448;
	bar.warp.sync 	-1;
	shfl.sync.up.b32	%r2452|%p104, %r2451, 8, 0, -1;
	selp.b32 	%r2453, 0, %r2452, %p96;
	add.s32 	%r2454, %r2453, %r2451;
	bar.warp.sync 	-1;
	shfl.sync.up.b32	%r2455|%p105, %r2454, 16, 0, -1;
	selp.b32 	%r2456, 0, %r2455, %p95;
	add.s32 	%r1276, %r2456, %r2454;
	bar.warp.sync 	-1;
	@%p99 bra 	$L__BB0_1218;
	st.shared.u32 	[%r1166+45824], %r1276;
$L__BB0_1218:
	bar.warp.sync 	-1;
	setp.lt.s32 	%p106, %r5391, 1;
	@%p106 bra 	$L__BB0_1226;
	sub.s32 	%r2458, %r1168, %r5391;
	add.s32 	%r1277, %r2458, %r1276;
	and.b32  	%r1278, %r5391, 3;
	setp.lt.u32 	%p107, %r5391, 4;
	mov.b32 	%r5398, 0;
	@%p107 bra 	$L__BB0_1222;
	and.b32  	%r5398, %r5391, 2147483644;
	mov.b32 	%r5397, 0;
$L__BB0_1221:
	add.s32 	%r2460, %r5397, %r1169;
	mul.wide.s32 	%rd431, %r2460, 4;
	add.s64 	%rd432, %rd23, %rd431;
	ld.global.u32 	%r2461, [%rd432];
	add.s32 	%r2462, %r1277, %r5397;
	mul.wide.u32 	%rd433, %r2462, 4;
	add.s64 	%rd434, %rd22, %rd433;
	st.global.u32 	[%rd434], %r2461;
	ld.global.u32 	%r2463, [%rd432+4];
	add.s32 	%r2464, %r2462, 1;
	mul.wide.u32 	%rd435, %r2464, 4;
	add.s64 	%rd436, %rd22, %rd435;
	st.global.u32 	[%rd436], %r2463;
	ld.global.u32 	%r2465, [%rd432+8];
	add.s32 	%r2466, %r2462, 2;
	mul.wide.u32 	%rd437, %r2466, 4;
	add.s64 	%rd438, %rd22, %rd437;
	st.global.u32 	[%rd438], %r2465;
	ld.global.u32 	%r2467, [%rd432+12];
	add.s32 	%r2468, %r2462, 3;
	mul.wide.u32 	%rd439, %r2468, 4;
	add.s64 	%rd440, %rd22, %rd439;
	st.global.u32 	[%rd440], %r2467;
	add.s32 	%r5397, %r5397, 4;
	setp.ne.s32 	%p108, %r5397, %r5398;
	@%p108 bra 	$L__BB0_1221;
$L__BB0_1222:
	setp.eq.s32 	%p109, %r1278, 0;
	@%p109 bra 	$L__BB0_1226;
	add.s32 	%r2469, %r5398, %r1169;
	mul.wide.s32 	%rd441, %r2469, 4;
	add.s64 	%rd213, %rd23, %rd441;
	ld.global.u32 	%r2470, [%rd213];
	add.s32 	%r1283, %r1277, %r5398;
	mul.wide.u32 	%rd442, %r1283, 4;
	add.s64 	%rd443, %rd22, %rd442;
	st.global.u32 	[%rd443], %r2470;
	setp.eq.s32 	%p110, %r1278, 1;
	@%p110 bra 	$L__BB0_1226;
	ld.global.u32 	%r2471, [%rd213+4];
	add.s32 	%r2472, %r1283, 1;
	mul.wide.u32 	%rd444, %r2472, 4;
	add.s64 	%rd445, %rd22, %rd444;
	st.global.u32 	[%rd445], %r2471;
	setp.eq.s32 	%p111, %r1278, 2;
	@%p111 bra 	$L__BB0_1226;
	ld.global.u32 	%r2473, [%rd213+8];
	add.s32 	%r2474, %r1283, 2;
	mul.wide.u32 	%rd446, %r2474, 4;
	add.s64 	%rd447, %rd22, %rd446;
	st.global.u32 	[%rd447], %r2473;
$L__BB0_1226:
	bar.warp.sync 	-1;
	mul.wide.u32 	%rd448, %r1168, 4;
	add.s64 	%rd214, %rd22, %rd448;
	ld.shared.u32 	%r5437, [%r1166+45824];
	setp.lt.s32 	%p112, %r5437, 1;
	@%p112 bra 	$L__BB0_1234;
	add.s32 	%r1285, %r5437, -1;
	mov.b32 	%r5399, 0;
$L__BB0_1228:
	and.b32  	%r2476, %r5399, 1;
	add.s32 	%r5400, %r2476, %r1170;
	setp.ge.s32 	%p113, %r5400, %r1285;
	@%p113 bra 	$L__BB0_1232;
$L__BB0_1229:
	mul.wide.u32 	%rd449, %r5400, 4;
	add.s64 	%rd215, %rd214, %rd449;
	ld.global.u32 	%r1289, [%rd215];
	ld.global.u32 	%r1290, [%rd215+4];
	setp.le.s32 	%p114, %r1290, %r1289;
	@%p114 bra 	$L__BB0_1231;
	st.global.u32 	[%rd215], %r1290;
	st.global.u32 	[%rd215+4], %r1289;
$L__BB0_1231:
	add.s32 	%r5400, %r5400, 64;
	setp.lt.s32 	%p115, %r5400, %r1285;
	@%p115 bra 	$L__BB0_1229;
$L__BB0_1232:
	bar.warp.sync 	-1;
	add.s32 	%r5399, %r5399, 1;
	setp.ne.s32 	%p116, %r5399, %r5437;
	@%p116 bra 	$L__BB0_1228;
	ld.shared.u32 	%r5437, [%r1166+45824];
$L__BB0_1234:
	setp.ne.s32 	%p117, %r1164, 0;
	ld.u32 	%r5409, [%rd205+8];
	ld.u32 	%r5410, [%rd205+12];
	add.s32 	%r5413, %r5410, %r5409;
	@%p117 bra 	$L__BB0_1239;
	mov.b16 	%rs14, 0;
	st.shared.u8 	[%r1167+47872], %rs14;
	mov.b32 	%r2477, 0;
	st.shared.u32 	[%r1166+47232], %r2477;
	st.shared.u32 	[%r1166+46592], %r2477;
	ld.u32 	%r2478, [%rd205+8];
	st.shared.u32 	[%r1166+46720], %r2478;
	ld.u32 	%r2479, [%rd205+12];
	st.shared.u32 	[%r1166+46848], %r2479;
	ld.u32 	%r2480, [%rd205+8];
	add.s32 	%r2481, %r2479, %r2480;
	st.shared.u32 	[%r1166+46976], %r2481;
	ld.u32 	%r2482, [%rd205+8];
	st.shared.u32 	[%r1166+47104], %r2482;
	ld.shared.u32 	%r1298, [%r1166+512];
	add.s32 	%r2483, %r1298, 1;
	ld.global.u32 	%r1299, [%rd27];
	setp.ge.s32 	%p118, %r2483, %r1299;
	@%p118 bra 	$L__BB0_1237;
	mul.wide.s32 	%rd452, %r1299, 4;
	add.s64 	%rd453, %rd26, %rd452;
	ld.global.u32 	%r5402, [%rd453];
	bra.uni 	$L__BB0_1238;
$L__BB0_1237:
	mul.wide.s32 	%rd450, %r1298, 4;
	add.s64 	%rd451, %rd26, %rd450;
	ld.global.u32 	%r5402, [%rd451+4];
$L__BB0_1238:
	st.shared.u32 	[%r1166+46208], %r5402;
$L__BB0_1239:
	bar.warp.sync 	-1;
	ld.shared.u32 	%r1303, [%r1166+512];
	setp.ge.s32 	%p119, %r1171, %r1303;
	mov.b32 	%r5414, 0;
	@%p119 bra 	$L__BB0_1247;
	mov.b32 	%r5414, 0;
	mov.u32 	%r5407, %r1171;
$L__BB0_1241:
	mul.wide.u32 	%rd454, %r5407, 20;
	add.s64 	%rd455, %rd205, %rd454;
	add.s64 	%rd216, %rd455, 8;
	ld.u32 	%r1309, [%rd455+8];
	add.s32 	%r5414, %r1309, %r5414;
	setp.ge.s32 	%p120, %r1309, %r5409;
	@%p120 bra 	$L__BB0_1243;
	ld.u32 	%r5408, [%rd216+4];
	mov.u32 	%r5409, %r1309;
	mov.u32 	%r5410, %r5408;
	bra.uni 	$L__BB0_1246;
$L__BB0_1243:
	setp.eq.s32 	%p121, %r1309, %r5409;
	@%p121 bra 	$L__BB0_1245;
	ld.u32 	%r5408, [%rd216+4];
	bra.uni 	$L__BB0_1246;
$L__BB0_1245:
	ld.u32 	%r5408, [%rd216+4];
	min.s32 	%r5410, %r5408, %r5410;
$L__BB0_1246:
	add.s32 	%r2486, %r5408, %r1309;
	min.s32 	%r5413, %r2486, %r5413;
	add.s32 	%r5407, %r5407, 32;
	setp.lt.s32 	%p122, %r5407, %r1303;
	@%p122 bra 	$L__BB0_1241;
$L__BB0_1247:
	shfl.sync.bfly.b32	%r2487|%p124, %r5414, 1, 31, -1;
	add.s32 	%r2488, %r2487, %r5414;
	shfl.sync.bfly.b32	%r2489|%p125, %r2488, 2, 31, -1;
	add.s32 	%r2490, %r2489, %r2488;
	shfl.sync.bfly.b32	%r2491|%p126, %r2490, 4, 31, -1;
	add.s32 	%r2492, %r2491, %r2490;
	shfl.sync.bfly.b32	%r2493|%p127, %r2492, 8, 31, -1;
	add.s32 	%r2494, %r2493, %r2492;
	shfl.sync.bfly.b32	%r2495|%p128, %r2494, 16, 31, -1;
	add.s32 	%r1324, %r2495, %r2494;
	@%p117 bra 	$L__BB0_1249;
	ld.shared.u32 	%r2496, [%r1166+47104];
	add.s32 	%r2497, %r2496, %r1324;
	st.shared.u32 	[%r1166+47104], %r2497;
$L__BB0_1249:
	bar.warp.sync 	-1;
	mov.b32 	%r5415, 0;
$L__BB0_1250:
	setp.ne.s32 	%p129, %r1164, %r5415;
	@%p129 bra 	$L__BB0_1258;
	ld.shared.u32 	%r1326, [%r1166+46720];
	setp.ge.s32 	%p130, %r5409, %r1326;
	@%p130 bra 	$L__BB0_1253;
	st.shared.u32 	[%r1166+46720], %r5409;
	st.shared.u32 	[%r1166+46848], %r5410;
	bra.uni 	$L__BB0_1256;
$L__BB0_1253:
	setp.ne.s32 	%p131, %r5409, %r1326;
	@%p131 bra 	$L__BB0_1256;
	ld.shared.u32 	%r2499, [%r1166+46848];
	setp.ge.s32 	%p132, %r5410, %r2499;
	@%p132 bra 	$L__BB0_1256;
	st.shared.u32 	[%r1166+46848], %r5410;
$L__BB0_1256:
	ld.shared.u32 	%r2500, [%r1166+46976];
	setp.ge.s32 	%p133, %r5413, %r2500;
	@%p133 bra 	$L__BB0_1258;
	st.shared.u32 	[%r1166+46976], %r5413;
$L__BB0_1258:
	bar.warp.sync 	-1;
	add.s32 	%r2501, %r5415, 1;
	setp.ne.s32 	%p134, %r1164, %r2501;
	@%p134 bra 	$L__BB0_1266;
	ld.shared.u32 	%r1327, [%r1166+46720];
	setp.lt.s32 	%p135, %r5409, %r1327;
	@%p135 bra 	$L__BB0_1263;
	setp.ne.s32 	%p136, %r5409, %r1327;
	@%p136 bra 	$L__BB0_1264;
	ld.shared.u32 	%r2502, [%r1166+46848];
	setp.ge.s32 	%p137, %r5410, %r2502;
	@%p137 bra 	$L__BB0_1264;
	st.shared.u32 	[%r1166+46848], %r5410;
	bra.uni 	$L__BB0_1264;
$L__BB0_1263:
	st.shared.u32 	[%r1166+46720], %r5409;
	st.shared.u32 	[%r1166+46848], %r5410;
$L__BB0_1264:
	ld.shared.u32 	%r2503, [%r1166+46976];
	setp.ge.s32 	%p138, %r5413, %r2503;
	@%p138 bra 	$L__BB0_1266;
	st.shared.u32 	[%r1166+46976], %r5413;
$L__BB0_1266:
	bar.warp.sync 	-1;
	add.s32 	%r2504, %r5415, 2;
	setp.ne.s32 	%p139, %r1164, %r2504;
	@%p139 bra 	$L__BB0_1274;
	ld.shared.u32 	%r1328, [%r1166+46720];
	setp.lt.s32 	%p140, %r5409, %r1328;
	@%p140 bra 	$L__BB0_1271;
	setp.ne.s32 	%p141, %r5409, %r1328;
	@%p141 bra 	$L__BB0_1272;
	ld.shared.u32 	%r2505, [%r1166+46848];
	setp.ge.s32 	%p142, %r5410, %r2505;
	@%p142 bra 	$L__BB0_1272;
	st.shared.u32 	[%r1166+46848], %r5410;
	bra.uni 	$L__BB0_1272;
$L__BB0_1271:
	st.shared.u32 	[%r1166+46720], %r5409;
	st.shared.u32 	[%r1166+46848], %r5410;
$L__BB0_1272:
	ld.shared.u32 	%r2506, [%r1166+46976];
	setp.ge.s32 	%p143, %r5413, %r2506;
	@%p143 bra 	$L__BB0_1274;
	st.shared.u32 	[%r1166+46976], %r5413;
$L__BB0_1274:
	bar.warp.sync 	-1;
	add.s32 	%r2507, %r5415, 3;
	setp.ne.s32 	%p144, %r1164, %r2507;
	@%p144 bra 	$L__BB0_1282;
	ld.shared.u32 	%r1329, [%r1166+46720];
	setp.lt.s32 	%p145, %r5409, %r1329;
	@%p145 bra 	$L__BB0_1279;
	setp.ne.s32 	%p146, %r5409, %r1329;
	@%p146 bra 	$L__BB0_1280;
	ld.shared.u32 	%r2508, [%r1166+46848];
	setp.ge.s32 	%p147, %r5410, %r2508;
	@%p147 bra 	$L__BB0_1280;
	st.shared.u32 	[%r1166+46848], %r5410;
	bra.uni 	$L__BB0_1280;
$L__BB0_1279:
	st.shared.u32 	[%r1166+46720], %r5409;
	st.shared.u32 	[%r1166+46848], %r5410;
$L__BB0_1280:
	ld.shared.u32 	%r2509, [%r1166+46976];
	setp.ge.s32 	%p148, %r5413, %r2509;
	@%p148 bra 	$L__BB0_1282;
	st.shared.u32 	[%r1166+46976], %r5413;
$L__BB0_1282:
	bar.warp.sync 	-1;
	add.s32 	%r2510, %r5415, 4;
	setp.ne.s32 	%p149, %r1164, %r2510;
	@%p149 bra 	$L__BB0_1290;
	ld.shared.u32 	%r1330, [%r1166+46720];
	setp.lt.s32 	%p150, %r5409, %r1330;
	@%p150 bra 	$L__BB0_1287;
	setp.ne.s32 	%p151, %r5409, %r1330;
	@%p151 bra 	$L__BB0_1288;
	ld.shared.u32 	%r2511, [%r1166+46848];
	setp.ge.s32 	%p152, %r5410, %r2511;
	@%p152 bra 	$L__BB0_1288;
	st.shared.u32 	[%r1166+46848], %r5410;
	bra.uni 	$L__BB0_1288;
$L__BB0_1287:
	st.shared.u32 	[%r1166+46720], %r5409;
	st.shared.u32 	[%r1166+46848], %r5410;
$L__BB0_1288:
	ld.shared.u32 	%r2512, [%r1166+46976];
	setp.ge.s32 	%p153, %r5413, %r2512;
	@%p153 bra 	$L__BB0_1290;
	st.shared.u32 	[%r1166+46976], %r5413;
$L__BB0_1290:
	bar.warp.sync 	-1;
	add.s32 	%r2513, %r5415, 5;
	setp.ne.s32 	%p154, %r1164, %r2513;
	@%p154 bra 	$L__BB0_1298;
	ld.shared.u32 	%r1331, [%r1166+46720];
	setp.lt.s32 	%p155, %r5409, %r1331;
	@%p155 bra 	$L__BB0_1295;
	setp.ne.s32 	%p156, %r5409, %r1331;
	@%p156 bra 	$L__BB0_1296;
	ld.shared.u32 	%r2514, [%r1166+46848];
	setp.ge.s32 	%p157, %r5410, %r2514;
	@%p157 bra 	$L__BB0_1296;
	st.shared.u32 	[%r1166+46848], %r5410;
	bra.uni 	$L__BB0_1296;
$L__BB0_1295:
	st.shared.u32 	[%r1166+46720], %r5409;
	st.shared.u32 	[%r1166+46848], %r5410;
$L__BB0_1296:
	ld.shared.u32 	%r2515, [%r1166+46976];
	setp.ge.s32 	%p158, %r5413, %r2515;
	@%p158 bra 	$L__BB0_1298;
	st.shared.u32 	[%r1166+46976], %r5413;
$L__BB0_1298:
	bar.warp.sync 	-1;
	add.s32 	%r2516, %r5415, 6;
	setp.ne.s32 	%p159, %r1164, %r2516;
	@%p159 bra 	$L__BB0_1306;
	ld.shared.u32 	%r1332, [%r1166+46720];
	setp.lt.s32 	%p160, %r5409, %r1332;
	@%p160 bra 	$L__BB0_1303;
	setp.ne.s32 	%p161, %r5409, %r1332;
	@%p161 bra 	$L__BB0_1304;
	ld.shared.u32 	%r2517, [%r1166+46848];
	setp.ge.s32 	%p162, %r5410, %r2517;
	@%p162 bra 	$L__BB0_1304;
	st.shared.u32 	[%r1166+46848], %r5410;
	bra.uni 	$L__BB0_1304;
$L__BB0_1303:
	st.shared.u32 	[%r1166+46720], %r5409;
	st.shared.u32 	[%r1166+46848], %r5410;
$L__BB0_1304:
	ld.shared.u32 	%r2518, [%r1166+46976];
	setp.ge.s32 	%p163, %r5413, %r2518;
	@%p163 bra 	$L__BB0_1306;
	st.shared.u32 	[%r1166+46976], %r5413;
$L__BB0_1306:
	bar.warp.sync 	-1;
	add.s32 	%r2519, %r5415, 7;
	setp.ne.s32 	%p164, %r1164, %r2519;
	@%p164 bra 	$L__BB0_1314;
	ld.shared.u32 	%r1333, [%r1166+46720];
	setp.lt.s32 	%p165, %r5409, %r1333;
	@%p165 bra 	$L__BB0_1311;
	setp.ne.s32 	%p166, %r5409, %r1333;
	@%p166 bra 	$L__BB0_1312;
	ld.shared.u32 	%r2520, [%r1166+46848];
	setp.ge.s32 	%p167, %r5410, %r2520;
	@%p167 bra 	$L__BB0_1312;
	st.shared.u32 	[%r1166+46848], %r5410;
	bra.uni 	$L__BB0_1312;
$L__BB0_1311:
	st.shared.u32 	[%r1166+46720], %r5409;
	st.shared.u32 	[%r1166+46848], %r5410;
$L__BB0_1312:
	ld.shared.u32 	%r2521, [%r1166+46976];
	setp.ge.s32 	%p168, %r5413, %r2521;
	@%p168 bra 	$L__BB0_1314;
	st.shared.u32 	[%r1166+46976], %r5413;
$L__BB0_1314:
	bar.warp.sync 	-1;
	add.s32 	%r5415, %r5415, 8;
	setp.ne.s32 	%p169, %r5415, 32;
	@%p169 bra 	$L__BB0_1250;
	setp.ne.s32 	%p170, %r1164, 0;
	@%p170 bra 	$L__BB0_1352;
	ld.shared.u32 	%r1335, [%r1166+46720];
	ld.shared.u32 	%r1336, [%r1166+512];
	mul.wide.s32 	%rd456, %r1336, 4;
	add.s64 	%rd217, %rd26, %rd456;
	ld.global.u32 	%r5416, [%rd217];
	setp.ge.s32 	%p171, %r1335, %r5416;
	@%p171 bra 	$L__BB0_1344;
	ld.global.u32 	%r5435, [%rd27];
	setp.ge.s32 	%p174, %r1336, %r5435;
	@%p174 bra 	$L__BB0_1319;
	mul.wide.s32 	%rd459, %r5435, 4;
	add.s64 	%rd460, %rd26, %rd459;
	ld.global.u32 	%r5416, [%rd460];
$L__BB0_1319:
	sub.s32 	%r5436, %r5416, %r5409;
	st.shared.u32 	[%r1166+46336], %r5436;
	ld.shared.u32 	%r1342, [%r1166+46848];
	setp.gt.s32 	%p175, %r5436, %r1342;
	@%p175 bra 	$L__BB0_1322;
$L__BB0_1320:
	add.s32 	%r2524, %r5436, %r1335;
	mul.wide.s32 	%rd461, %r5436, 4;
	add.s64 	%rd462, %rd217, %rd461;
	ld.global.u32 	%r2525, [%rd462];
	setp.ge.s32 	%p176, %r2524, %r2525;
	@%p176 bra 	$L__BB0_1322;
	add.s32 	%r1344, %r5436, 1;
	st.shared.u32 	[%r1166+46336], %r1344;
	setp.lt.s32 	%p177, %r5436, %r1342;
	mov.u32 	%r5436, %r1344;
	@%p177 bra 	$L__BB0_1320;
$L__BB0_1322:
	add.s32 	%r2526, %r5436, %r1335;
	mul.wide.s32 	%rd463, %r5436, 4;
	add.s64 	%rd464, %rd217, %rd463;
	ld.global.u32 	%r2527, [%rd464];
	setp.ge.s32 	%p178, %r2526, %r2527;
	@%p178 bra 	$L__BB0_1324;
	mov.b16 	%rs15, 1;
	st.shared.u8 	[%r1167+47872], %rs15;
$L__BB0_1324:
	ld.shared.u32 	%r2528, [%r1166+46976];
	cvt.rn.f64.s32 	%fd1, %r2528;
	ld.global.f64 	%fd2, [%rd25];
	div.rn.f64 	%fd3, %fd1, %fd2;
	cvt.rmi.f64.f64 	%fd4, %fd3;
	add.f64 	%fd5, %fd4, 0d3FF0000000000000;
	cvt.rn.f64.s32 	%fd6, %r1336;
	sub.f64 	%fd7, %fd5, %fd6;
	cvt.rzi.s32.f64 	%r2529, %fd7;
	min.s32 	%r5437, %r2529, %r5437;
	st.shared.u32 	[%r1166+46464], %r5437;
	setp.ge.s32 	%p179, %r5436, %r5437;
	@%p179 bra 	$L__BB0_1350;
	setp.lt.s32 	%p180, %r5436, 1;
	ld.shared.u32 	%r5425, [%r1166+47232];
	mov.b32 	%r5426, 0;
	@%p180 bra 	$L__BB0_1328;
	mov.b32 	%r5426, 0;
$L__BB0_1327:
	add.s32 	%r2532, %r5426, %r1168;
	mul.wide.u32 	%rd465, %r2532, 4;
	add.s64 	%rd466, %rd22, %rd465;
	ld.global.u32 	%r2533, [%rd466];
	add.s32 	%r5425, %r5425, %r2533;
	st.shared.u32 	[%r1166+47232], %r5425;
	add.s32 	%r5426, %r5426, 1;
	setp.lt.s32 	%p181, %r5426, %r5436;
	@%p181 bra 	$L__BB0_1327;
$L__BB0_1328:
	setp.ge.s32 	%p182, %r5426, %r5437;
	ld.shared.u32 	%r1350, [%r1166+47104];
	@%p182 bra 	$L__BB0_1331;
$L__BB0_1329:
	add.s32 	%r2534, %r5425, %r1350;
	mul.wide.s32 	%rd467, %r5426, 4;
	add.s64 	%rd468, %rd217, %rd467;
	ld.global.u32 	%r2535, [%rd468];
	mul.lo.s32 	%r2536, %r2535, %r1336;
	setp.ge.s32 	%p183, %r2534, %r2536;
	@%p183 bra 	$L__BB0_1331;
	add.s32 	%r2537, %r5426, %r1168;
	mul.wide.u32 	%rd469, %r2537, 4;
	add.s64 	%rd470, %rd22, %rd469;
	ld.global.u32 	%r2538, [%rd470];
	add.s32 	%r5425, %r5425, %r2538;
	st.shared.u32 	[%r1166+47232], %r5425;
	add.s32 	%r5426, %r5426, 1;
	setp.lt.s32 	%p184, %r5426, %r5437;
	@%p184 bra 	$L__BB0_1329;
$L__BB0_1331:
	add.s32 	%r2539, %r5425, %r1350;
	mul.wide.s32 	%rd471, %r5426, 4;
	add.s64 	%rd472, %rd217, %rd471;
	ld.global.u32 	%r5433, [%rd472];
	mul.lo.s32 	%r2540, %r5433, %r1336;
	setp.ge.s32 	%p185, %r2539, %r2540;
	@%p185 bra 	$L__BB0_1333;
	mov.b16 	%rs16, 1;
	st.shared.u8 	[%r1167+47872], %rs16;
	bra.uni 	$L__BB0_1350;
$L__BB0_1333:
	st.shared.u32 	[%r1166+46336], %r5426;
	st.shared.u32 	[%r1166+46592], %r5426;
	setp.ge.s32 	%p186, %r5426, %r5437;
	mov.u32 	%r5430, %r5426;
	@%p186 bra 	$L__BB0_1338;
	mov.u32 	%r5430, %r5426;
	mov.u32 	%r5429, %r5426;
$L__BB0_1335:
	add.s32 	%r2541, %r5429, %r1168;
	mul.wide.u32 	%rd473, %r2541, 4;
	add.s64 	%rd474, %rd22, %rd473;
	ld.global.u32 	%r2542, [%rd474];
	add.s32 	%r5425, %r5425, %r2542;
	st.shared.u32 	[%r1166+47232], %r5425;
	add.s32 	%r1366, %r5429, 1;
	add.s32 	%r2543, %r1350, %r5425;
	mul.wide.s32 	%rd475, %r5429, 4;
	add.s64 	%rd476, %rd217, %rd475;
	ld.global.u32 	%r2544, [%rd476+4];
	mul.lo.s32 	%r2545, %r2544, %r1336;
	setp.lt.s32 	%p187, %r2543, %r2545;
	@%p187 bra 	$L__BB0_1337;
	st.shared.u32 	[%r1166+46592], %r1366;
	mov.u32 	%r5430, %r1366;
$L__BB0_1337:
	setp.lt.s32 	%p188, %r1366, %r5437;
	mov.u32 	%r5429, %r1366;
	@%p188 bra 	$L__BB0_1335;
$L__BB0_1338:
	setp.le.s32 	%p189, %r5437, %r5430;
	@%p189 bra 	$L__BB0_1340;
	st.shared.u32 	[%r1166+46464], %r5430;
	mov.u32 	%r5437, %r5430;
$L__BB0_1340:
	setp.lt.s32 	%p190, %r5426, 2;
	mov.u32 	%r5436, %r5426;
	@%p190 bra 	$L__BB0_1350;
	add.s32 	%r2546, %r1336, %r5426;
	setp.ge.s32 	%p191, %r2546, %r5435;
	@%p191 bra 	$L__BB0_1343;
	mul.wide.s32 	%rd477, %r5435, 4;
	add.s64 	%rd478, %rd26, %rd477;
	ld.global.u32 	%r5433, [%rd478];
$L__BB0_1343:
	st.shared.u32 	[%r1166+46208], %r5433;
	mov.u32 	%r5436, %r5426;
	bra.uni 	$L__BB0_1350;
$L__BB0_1344:
	add.s32 	%r2522, %r1336, 1;
	ld.global.u32 	%r5435, [%rd27];
	setp.ge.s32 	%p172, %r2522, %r5435;
	@%p172 bra 	$L__BB0_1346;
	mul.wide.s32 	%rd457, %r5435, 4;
	add.s64 	%rd458, %rd26, %rd457;
	ld.global.u32 	%r5434, [%rd458];
	bra.uni 	$L__BB0_1347;
$L__BB0_1346:
	ld.global.u32 	%r5434, [%rd217+4];
$L__BB0_1347:
	st.shared.u32 	[%r1166+46208], %r5434;
	st.shared.u32 	[%r1166+46464], %r5437;
	setp.le.s32 	%p173, %r5435, %r1336;
	@%p173 bra 	$L__BB0_1349;
	sub.s32 	%r5436, %r5435, %r1336;
	st.shared.u32 	[%r1166+46336], %r5436;
	bra.uni 	$L__BB0_1350;
$L__BB0_1349:
	mov.b32 	%r5436, 0;
	st.shared.u32 	[%r1166+46336], %r5436;
$L__BB0_1350:
	add.s32 	%r2547, %r5437, %r1336;
	setp.ge.s32 	%p192, %r2547, %r5435;
	max.s32 	%r2548, %r5436, 0;
	setp.le.s32 	%p193, %r2548, %r5437;
	and.pred  	%p194, %p192, %p193;
	@%p194 bra 	$L__BB0_1352;
	mov.b16 	%rs17, 1;
	st.shared.u8 	[%r1167+47872], %rs17;
$L__BB0_1352:
	bar.warp.sync 	-1;
	ld.shared.u8 	%rs18, [%r1167+47872];
	setp.ne.s16 	%p195, %rs18, 0;
	@%p195 bra 	$L__BB0_1680;
	@%p170 bra 	$L__BB0_1355;
	mov.b16 	%rs19, 0;
	st.shared.u8 	[%r1167+47904], %rs19;
$L__BB0_1355:
	bar.warp.sync 	-1;
	ld.shared.u32 	%r1380, [%r1166+512];
	setp.ge.s32 	%p197, %r1164, %r1380;
	@%p197 bra 	$L__BB0_1373;
	ld.shared.u8 	%rs20, [%r1167+47904];
	setp.ne.s16 	%p198, %rs20, 0;
	@%p198 bra 	$L__BB0_1373;
	ld.global.u32 	%r1381, [%rd27];
	mul.wide.s32 	%rd479, %r1381, 4;
	add.s64 	%rd480, %rd26, %rd479;
	ld.global.u32 	%r1382, [%rd480];
	mov.u32 	%r5438, %r1164;
	bra.uni 	$L__BB0_1359;
$L__BB0_1358:
	add.s32 	%r5438, %r5438, 32;
	setp.ge.s32 	%p209, %r5438, %r1380;
	@%p209 bra 	$L__BB0_1373;
$L__BB0_1359:
	mul.wide.u32 	%rd481, %r5438, 20;
	add.s64 	%rd482, %rd205, %rd481;
	ld.u32 	%r1386, [%rd482+8];
	ld.u32 	%r1387, [%rd482+12];
	add.s32 	%r1388, %r1387, %r1386;
	setp.lt.s32 	%p199, %r1388, %r1382;
	@%p199 bra 	$L__BB0_1372;
	add.s32 	%r1389, %r1380, %r1387;
	setp.lt.s32 	%p200, %r1389, %r1381;
	mul.wide.s32 	%rd483, %r1389, 4;
	add.s64 	%rd218, %rd26, %rd483;
	mov.u32 	%r5439, %r1382;
	@%p200 bra 	$L__BB0_1362;
	ld.global.u32 	%r5439, [%rd218];
$L__BB0_1362:
	setp.lt.s32 	%p201, %r1388, %r5439;
	@%p201 bra 	$L__BB0_1372;
	ld.shared.u32 	%r2549, [%r1166+46208];
	setp.lt.s32 	%p202, %r1388, %r2549;
	@%p202 bra 	$L__BB0_1372;
	setp.ne.s32 	%p203, %r1387, 0;
	@%p203 bra 	$L__BB0_1368;
	mov.u32 	%r5440, %r1382;
	@%p200 bra 	$L__BB0_1367;
	ld.global.u32 	%r5440, [%rd218];
$L__BB0_1367:
	setp.lt.s32 	%p205, %r1386, %r5440;
	@%p205 bra 	$L__BB0_1372;
$L__BB0_1368:
	ld.shared.u32 	%r2550, [%r1166+46464];
	add.s32 	%r2551, %r2550, %r1386;
	add.s32 	%r2552, %r1380, %r2550;
	mul.wide.s32 	%rd484, %r2552, 4;
	add.s64 	%rd485, %rd26, %rd484;
	ld.global.u32 	%r2553, [%rd485];
	setp.lt.s32 	%p206, %r2551, %r2553;
	@%p206 bra 	$L__BB0_1372;
	ld.shared.u32 	%r2554, [%r1166+46336];
	add.s32 	%r1394, %r2554, %r1380;
	setp.lt.s32 	%p207, %r1394, %r1381;
	mov.u32 	%r5441, %r1382;
	@%p207 bra 	$L__BB0_1371;
	mul.wide.s32 	%rd486, %r1394, 4;
	add.s64 	%rd487, %rd26, %rd486;
	ld.global.u32 	%r5441, [%rd487];
$L__BB0_1371:
	setp.ge.s32 	%p208, %r1388, %r5441;
	@%p208 bra 	$L__BB0_1358;
$L__BB0_1372:
	mov.b16 	%rs21, 1;
	st.shared.u8 	[%r1167+47904], %rs21;
$L__BB0_1373:
	bar.warp.sync 	-1;
	ld.shared.u8 	%rs22, [%r1167+47904];
	setp.ne.s16 	%p210, %rs22, 0;
	@%p210 bra 	$L__BB0_1680;
	@%p170 bra 	$L__BB0_1376;
	mov.b32 	%r2555, 0;
	st.shared.u32 	[%r1166+45824], %r2555;
	st.shared.u32 	[%r1166+45696], %r2555;
	st.shared.u32 	[%r1166+46080], %r2555;
$L__BB0_1376:
	ld.shared.u32 	%r1398, [%r1166+512];
	add.s32 	%r5444, %r1398, %r1164;
	ld.shared.u32 	%r1400, [%r1166+768];
	setp.ge.s32 	%p212, %r5444, %r1400;
	mov.b32 	%r5448, 0;
	mov.u32 	%r5447, %r5448;
	@%p212 bra 	$L__BB0_1389;
	mov.b32 	%r5447, 0;
	mov.u32 	%r5443, %r5447;
$L__BB0_1378:
	mul.wide.s32 	%rd488, %r5444, 20;
	add.s64 	%rd489, %rd205, %rd488;
	add.s64 	%rd219, %rd489, 4;
	ld.u32 	%r2558, [%rd489+4];
	setp.ne.s32 	%p213, %r2558, 0;
	@%p213 bra 	$L__BB0_1387;
	ld.u32 	%r1404, [%rd219+4];
	ld.u32 	%r1405, [%rd219+8];
	add.s32 	%r1406, %r1405, %r1404;
	ld.global.u32 	%r1407, [%rd27];
	mul.wide.s32 	%rd490, %r1407, 4;
	add.s64 	%rd491, %rd26, %rd490;
	ld.global.u32 	%r1408, [%rd491];
	setp.lt.s32 	%p214, %r1406, %r1408;
	@%p214 bra 	$L__BB0_1387;
	add.s32 	%r2559, %r1405, %r1398;
	add.s32 	%r1409, %r2559, 1;
	setp.lt.s32 	%p215, %r1409, %r1407;
	mov.u32 	%r5445, %r1408;
	@%p215 bra 	$L__BB0_1382;
	mul.wide.s32 	%rd492, %r1409, 4;
	add.s64 	%rd493, %rd26, %rd492;
	ld.global.u32 	%r5445, [%rd493];
$L__BB0_1382:
	setp.lt.s32 	%p216, %r1406, %r5445;
	@%p216 bra 	$L__BB0_1387;
	ld.shared.u32 	%r2560, [%r1166+46208];
	setp.lt.s32 	%p217, %r1406, %r2560;
	@%p217 bra 	$L__BB0_1387;
	ld.shared.u32 	%r2561, [%r1166+46464];
	add.s32 	%r2562, %r2561, %r1404;
	ld.shared.u32 	%r2563, [%r1166+46336];
	add.s32 	%r1412, %r2563, %r1398;
	mul.wide.s32 	%rd494, %r1412, 4;
	add.s64 	%rd495, %rd26, %rd494;
	ld.global.u32 	%r1413, [%rd495];
	setp.le.s32 	%p218, %r2562, %r1413;
	@%p218 bra 	$L__BB0_1387;
	setp.lt.s32 	%p219, %r1412, %r1407;
	selp.b32 	%r2564, %r1408, %r1413, %p219;
	setp.lt.s32 	%p220, %r1406, %r2564;
	@%p220 bra 	$L__BB0_1387;
	add.s32 	%r1414, %r5447, 1;
	add.s32 	%r2565, %r5447, %r1169;
	mul.wide.s32 	%rd496, %r2565, 4;
	add.s64 	%rd497, %rd21, %rd496;
	st.global.u32 	[%rd497], %r5444;
	mov.u32 	%r5448, %r5443;
	mov.u32 	%r5447, %r1414;
	bra.uni 	$L__BB0_1388;
$L__BB0_1387:
	add.s32 	%r5448, %r5443, 1;
	add.s32 	%r2566, %r5443, %r1169;
	mul.wide.s32 	%rd498, %r2566, 4;
	add.s64 	%rd499, %rd19, %rd498;
	st.global.u32 	[%rd499], %r5444;
	mov.u32 	%r5443, %r5448;
$L__BB0_1388:
	add.s32 	%r5444, %r5444, 32;
	setp.lt.s32 	%p221, %r5444, %r1400;
	@%p221 bra 	$L__BB0_1378;
$L__BB0_1389:
	setp.lt.u32 	%p222, %r1164, 16;
	setp.lt.u32 	%p223, %r1164, 8;
	setp.lt.u32 	%p224, %r1164, 4;
	setp.lt.u32 	%p225, %r1164, 2;
	setp.ne.s32 	%p226, %r1164, 31;
	setp.eq.s32 	%p227, %r1164, 0;
	bar.warp.sync 	-1;
	shfl.sync.up.b32	%r2567|%p228, %r5447, 1, 0, -1;
	selp.b32 	%r2568, 0, %r2567, %p227;
	add.s32 	%r2569, %r2568, %r5447;
	shfl.sync.up.b32	%r2570|%p229, %r5448, 1, 0, -1;
	selp.b32 	%r2571, 0, %r2570, %p227;
	add.s32 	%r2572, %r2571, %r5448;
	bar.warp.sync 	-1;
	shfl.sync.up.b32	%r2573|%p230, %r2569, 2, 0, -1;
	selp.b32 	%r2574, 0, %r2573, %p225;
	add.s32 	%r2575, %r2574, %r2569;
	shfl.sync.up.b32	%r2576|%p231, %r2572, 2, 0, -1;
	selp.b32 	%r2577, 0, %r2576, %p225;
	add.s32 	%r2578, %r2577, %r2572;
	bar.warp.sync 	-1;
	shfl.sync.up.b32	%r2579|%p232, %r2575, 4, 0, -1;
	selp.b32 	%r2580, 0, %r2579, %p224;
	add.s32 	%r2581, %r2580, %r2575;
	shfl.sync.up.b32	%r2582|%p233, %r2578, 4, 0, -1;
	selp.b32 	%r2583, 0, %r2582, %p224;
	add.s32 	%r2584, %r2583, %r2578;
	bar.warp.sync 	-1;
	shfl.sync.up.b32	%r2585|%p234, %r2581, 8, 0, -1;
	selp.b32 	%r2586, 0, %r2585, %p223;
	add.s32 	%r2587, %r2586, %r2581;
	shfl.sync.up.b32	%r2588|%p235, %r2584, 8, 0, -1;
	selp.b32 	%r2589, 0, %r2588, %p223;
	add.s32 	%r2590, %r2589, %r2584;
	bar.warp.sync 	-1;
	shfl.sync.up.b32	%r2591|%p236, %r2587, 16, 0, -1;
	selp.b32 	%r2592, 0, %r2591, %p222;
	add.s32 	%r1421, %r2592, %r2587;
	shfl.sync.up.b32	%r2593|%p237, %r2590, 16, 0, -1;
	selp.b32 	%r2594, 0, %r2593, %p222;
	add.s32 	%r1422, %r2594, %r2590;
	bar.warp.sync 	-1;
	@%p226 bra 	$L__BB0_1391;
	st.shared.u32 	[%r1166+45824], %r1421;
	st.shared.u32 	[%r1166+45696], %r1422;
$L__BB0_1391:
	setp.lt.s32 	%p238, %r5447, 1;
	@%p238 bra 	$L__BB0_1399;
	sub.s32 	%r2596, %r1168, %r5447;
	add.s32 	%r1423, %r2596, %r1421;
	and.b32  	%r1424, %r5447, 3;
	setp.lt.u32 	%p239, %r5447, 4;
	mov.b32 	%r5451, 0;
	@%p239 bra 	$L__BB0_1395;
	and.b32  	%r5451, %r5447, 2147483644;
	mov.b32 	%r5450, 0;
$L__BB0_1394:
	add.s32 	%r2598, %r1423, %r5450;
	mul.wide.u32 	%rd500, %r2598, 20;
	add.s64 	%rd501, %rd20, %rd500;
	add.s32 	%r2599, %r5450, %r1169;
	mul.wide.s32 	%rd502, %r2599, 4;
	add.s64 	%rd503, %rd21, %rd502;
	ld.global.u32 	%r2600, [%rd503];
	mul.wide.s32 	%rd504, %r2600, 20;
	add.s64 	%rd505, %rd205, %rd504;
	ld.u32 	%r2601, [%rd505];
	ld.u32 	%r2602, [%rd505+4];
	ld.u32 	%r2603, [%rd505+8];
	ld.u32 	%r2604, [%rd505+12];
	ld.u32 	%r2605, [%rd505+16];
	st.global.u32 	[%rd501], %r2601;
	st.global.u32 	[%rd501+4], %r2602;
	st.global.u32 	[%rd501+8], %r2603;
	st.global.u32 	[%rd501+12], %r2604;
	st.global.u32 	[%rd501+16], %r2605;
	add.s32 	%r2606, %r2598, 1;
	mul.wide.u32 	%rd506, %r2606, 20;
	add.s64 	%rd507, %rd20, %rd506;
	ld.global.u32 	%r2607, [%rd503+4];
	mul.wide.s32 	%rd508, %r2607, 20;
	add.s64 	%rd509, %rd205, %rd508;
	ld.u32 	%r2608, [%rd509];
	ld.u32 	%r2609, [%rd509+4];
	ld.u32 	%r2610, [%rd509+8];
	ld.u32 	%r2611, [%rd509+12];
	ld.u32 	%r2612, [%rd509+16];
	st.global.u32 	[%rd507], %r2608;
	st.global.u32 	[%rd507+4], %r2609;
	st.global.u32 	[%rd507+8], %r2610;
	st.global.u32 	[%rd507+12], %r2611;
	st.global.u32 	[%rd507+16], %r2612;
	add.s32 	%r2613, %r2598, 2;
	mul.wide.u32 	%rd510, %r2613, 20;
	add.s64 	%rd511, %rd20, %rd510;
	ld.global.u32 	%r2614, [%rd503+8];
	mul.wide.s32 	%rd512, %r2614, 20;
	add.s64 	%rd513, %rd205, %rd512;
	ld.u32 	%r2615, [%rd513];
	ld.u32 	%r2616, [%rd513+4];
	ld.u32 	%r2617, [%rd513+8];
	ld.u32 	%r2618, [%rd513+12];
	ld.u32 	%r2619, [%rd513+16];
	st.global.u32 	[%rd511], %r2615;
	st.global.u32 	[%rd511+4], %r2616;
	st.global.u32 	[%rd511+8], %r2617;
	st.global.u32 	[%rd511+12], %r2618;
	st.global.u32 	[%rd511+16], %r2619;
	add.s32 	%r2620, %r2598, 3;
	mul.wide.u32 	%rd514, %r2620, 20;
	add.s64 	%rd515, %rd20, %rd514;
	ld.global.u32 	%r2621, [%rd503+12];
	mul.wide.s32 	%rd516, %r2621, 20;
	add.s64 	%rd517, %rd205, %rd516;
	ld.u32 	%r2622, [%rd517];
	ld.u32 	%r2623, [%rd517+4];
	ld.u32 	%r2624, [%rd517+8];
	ld.u32 	%r2625, [%rd517+12];
	ld.u32 	%r2626, [%rd517+16];
	st.global.u32 	[%rd515], %r2622;
	st.global.u32 	[%rd515+4], %r2623;
	st.global.u32 	[%rd515+8], %r2624;
	st.global.u32 	[%rd515+12], %r2625;
	st.global.u32 	[%rd515+16], %r2626;
	add.s32 	%r5450, %r5450, 4;
	setp.ne.s32 	%p240, %r5450, %r5451;
	@%p240 bra 	$L__BB0_1394;
$L__BB0_1395:
	setp.eq.s32 	%p241, %r1424, 0;
	@%p241 bra 	$L__BB0_1399;
	add.s32 	%r1429, %r1423, %r5451;
	mul.wide.u32 	%rd518, %r1429, 20;
	add.s64 	%rd519, %rd20, %rd518;
	add.s32 	%r2627, %r5451, %r1169;
	mul.wide.s32 	%rd520, %r2627, 4;
	add.s64 	%rd220, %rd21, %rd520;
	ld.global.u32 	%r2628, [%rd220];
	mul.wide.s32 	%rd521, %r2628, 20;
	add.s64 	%rd522, %rd205, %rd521;
	ld.u32 	%r2629, [%rd522];
	ld.u32 	%r2630, [%rd522+4];
	ld.u32 	%r2631, [%rd522+8];
	ld.u32 	%r2632, [%rd522+12];
	ld.u32 	%r2633, [%rd522+16];
	st.global.u32 	[%rd519], %r2629;
	st.global.u32 	[%rd519+4], %r2630;
	st.global.u32 	[%rd519+8], %r2631;
	st.global.u32 	[%rd519+12], %r2632;
	st.global.u32 	[%rd519+16], %r2633;
	setp.eq.s32 	%p242, %r1424, 1;
	@%p242 bra 	$L__BB0_1399;
	add.s32 	%r2634, %r1429, 1;
	mul.wide.u32 	%rd523, %r2634, 20;
	add.s64 	%rd524, %rd20, %rd523;
	ld.global.u32 	%r2635, [%rd220+4];
	mul.wide.s32 	%rd525, %r2635, 20;
	add.s64 	%rd526, %rd205, %rd525;
	ld.u32 	%r2636, [%rd526];
	ld.u32 	%r2637, [%rd526+4];
	ld.u32 	%r2638, [%rd526+8];
	ld.u32 	%r2639, [%rd526+12];
	ld.u32 	%r2640, [%rd526+16];
	st.global.u32 	[%rd524], %r2636;
	st.global.u32 	[%rd524+4], %r2637;
	st.global.u32 	[%rd524+8], %r2638;
	st.global.u32 	[%rd524+12], %r2639;
	st.global.u32 	[%rd524+16], %r2640;
	setp.eq.s32 	%p243, %r1424, 2;
	@%p243 bra 	$L__BB0_1399;
	add.s32 	%r2641, %r1429, 2;
	mul.wide.u32 	%rd527, %r2641, 20;
	add.s64 	%rd528, %rd20, %rd527;
	ld.global.u32 	%r2642, [%rd220+8];
	mul.wide.s32 	%rd529, %r2642, 20;
	add.s64 	%rd530, %rd205, %rd529;
	ld.u32 	%r2643, [%rd530];
	ld.u32 	%r2644, [%rd530+4];
	ld.u32 	%r2645, [%rd530+8];
	ld.u32 	%r2646, [%rd530+12];
	ld.u32 	%r2647, [%rd530+16];
	st.global.u32 	[%rd528], %r2643;
	st.global.u32 	[%rd528+4], %r2644;
	st.global.u32 	[%rd528+8], %r2645;
	st.global.u32 	[%rd528+12], %r2646;
	st.global.u32 	[%rd528+16], %r2647;
$L__BB0_1399:
	ld.shared.u32 	%r2648, [%r1166+45824];
	ld.shared.u32 	%r2649, [%r1166+45696];
	setp.lt.s32 	%p244, %r2648, %r2649;
	setp.lt.s32 	%p245, %r5448, 1;
	or.pred  	%p246, %p244, %p245;
	@%p246 bra 	$L__BB0_1407;
	sub.s32 	%r2651, %r1168, %r5448;
	add.s32 	%r1430, %r2651, %r1422;
	and.b32  	%r1431, %r5448, 3;
	setp.lt.u32 	%p247, %r5448, 4;
	mov.b32 	%r5453, 0;
	@%p247 bra 	$L__BB0_1403;
	and.b32  	%r5453, %r5448, 2147483644;
	mov.b32 	%r5452, 0;
$L__BB0_1402:
	add.s32 	%r2653, %r5452, %r1169;
	mul.wide.s32 	%rd531, %r2653, 4;
	add.s64 	%rd532, %rd19, %rd531;
	ld.global.u32 	%r2654, [%rd532];
	mul.wide.s32 	%rd533, %r2654, 20;
	add.s64 	%rd534, %rd205, %rd533;
	ld.u32 	%r2655, [%rd534];
	add.s32 	%r2656, %r1430, %r5452;
	mul.wide.u32 	%rd535, %r2656, 4;
	add.s64 	%rd536, %rd18, %rd535;
	st.global.u32 	[%rd536], %r2655;
	ld.global.u32 	%r2657, [%rd532+4];
	mul.wide.s32 	%rd537, %r2657, 20;
	add.s64 	%rd538, %rd205, %rd537;
	ld.u32 	%r2658, [%rd538];
	add.s32 	%r2659, %r2656, 1;
	mul.wide.u32 	%rd539, %r2659, 4;
	add.s64 	%rd540, %rd18, %rd539;
	st.global.u32 	[%rd540], %r2658;
	ld.global.u32 	%r2660, [%rd532+8];
	mul.wide.s32 	%rd541, %r2660, 20;
	add.s64 	%rd542, %rd205, %rd541;
	ld.u32 	%r2661, [%rd542];
	add.s32 	%r2662, %r2656, 2;
	mul.wide.u32 	%rd543, %r2662, 4;
	add.s64 	%rd544, %rd18, %rd543;
	st.global.u32 	[%rd544], %r2661;
	ld.global.u32 	%r2663, [%rd532+12];
	mul.wide.s32 	%rd545, %r2663, 20;
	add.s64 	%rd546, %rd205, %rd545;
	ld.u32 	%r2664, [%rd546];
	add.s32 	%r2665, %r2656, 3;
	mul.wide.u32 	%rd547, %r2665, 4;
	add.s64 	%rd548, %rd18, %rd547;
	st.global.u32 	[%rd548], %r2664;
	add.s32 	%r5452, %r5452, 4;
	setp.ne.s32 	%p248, %r5452, %r5453;
	@%p248 bra 	$L__BB0_1402;
$L__BB0_1403:
	setp.eq.s32 	%p249, %r1431, 0;
	@%p249 bra 	$L__BB0_1407;
	add.s32 	%r2666, %r5453, %r1169;
	mul.wide.s32 	%rd549, %r2666, 4;
	add.s64 	%rd221, %rd19, %rd549;
	ld.global.u32 	%r2667, [%rd221];
	mul.wide.s32 	%rd550, %r2667, 20;
	add.s64 	%rd551, %rd205, %rd550;
	ld.u32 	%r2668, [%rd551];
	add.s32 	%r1436, %r1430, %r5453;
	mul.wide.u32 	%rd552, %r1436, 4;
	add.s64 	%rd553, %rd18, %rd552;
	st.global.u32 	[%rd553], %r2668;
	setp.eq.s32 	%p250, %r1431, 1;
	@%p250 bra 	$L__BB0_1407;
	ld.global.u32 	%r2669, [%rd221+4];
	mul.wide.s32 	%rd554, %r2669, 20;
	add.s64 	%rd555, %rd205, %rd554;
	ld.u32 	%r2670, [%rd555];
	add.s32 	%r2671, %r1436, 1;
	mul.wide.u32 	%rd556, %r2671, 4;
	add.s64 	%rd557, %rd18, %rd556;
	st.global.u32 	[%rd557], %r2670;
	setp.eq.s32 	%p251, %r1431, 2;
	@%p251 bra 	$L__BB0_1407;
	ld.global.u32 	%r2672, [%rd221+8];
	mul.wide.s32 	%rd558, %r2672, 20;
	add.s64 	%rd559, %rd205, %rd558;
	ld.u32 	%r2673, [%rd559];
	add.s32 	%r2674, %r1436, 2;
	mul.wide.u32 	%rd560, %r2674, 4;
	add.s64 	%rd561, %rd18, %rd560;
	st.global.u32 	[%rd561], %r2673;
$L__BB0_1407:
	bar.warp.sync 	-1;
	ld.shared.u32 	%r5571, [%r1166+45824];
	setp.lt.s32 	%p252, %r5571, 1;
	mul.wide.u32 	%rd562, %r1168, 20;
	add.s64 	%rd222, %rd11, %rd562;
	@%p252 bra 	$L__BB0_1665;
	ld.shared.u32 	%r5500, [%r1166+45696];
$L__BB0_1409:
	setp.lt.s32 	%p253, %r5500, 1;
	@%p253 bra 	$L__BB0_1665;
	ld.shared.u32 	%r2675, [%r1166+46080];
	and.b32  	%r2676, %r2675, 1;
	setp.eq.b32 	%p254, %r2676, 1;
	@%p254 bra 	$L__BB0_1412;
	ld.shared.u32 	%r5493, [%r1166+512];
	mul.wide.s32 	%rd564, %r5493, 20;
	add.s64 	%rd2040, %rd205, %rd564;
	mov.u64 	%rd2041, %rd222;
	bra.uni 	$L__BB0_1413;
$L__BB0_1412:
	ld.shared.u32 	%r5493, [%r1166+512];
	mul.wide.s32 	%rd563, %r5493, 20;
	add.s64 	%rd2041, %rd205, %rd563;
	mov.u64 	%rd2040, %rd222;
$L__BB0_1413:
	setp.lt.u32 	%p255, %r5571, %r5500;
	@%p255 bra 	$L__BB0_1422;
	setp.ge.s32 	%p256, %r1164, %r5493;
	mov.u32 	%r5487, %r1164;
	@%p256 bra 	$L__BB0_1415;
	bra.uni 	$L__BB0_1449;
$L__BB0_1415:
	setp.ge.s32 	%p264, %r1164, %r5571;
	mov.u32 	%r5499, %r1164;
	@%p264 bra 	$L__BB0_1464;
$L__BB0_1416:
	mul.wide.u32 	%rd575, %r5499, 20;
	add.s64 	%rd233, %rd2041, %rd575;
	ld.u32 	%r1526, [%rd233];
	setp.lt.s32 	%p265, %r5500, 1;
	@%p265 bra 	$L__BB0_1463;
	mov.b32 	%r5501, 0;
$L__BB0_1418:
	add.s32 	%r2689, %r5501, %r1168;
	mul.wide.u32 	%rd576, %r2689, 4;
	add.s64 	%rd577, %rd18, %rd576;
	ld.global.u32 	%r2690, [%rd577];
	mul.wide.s32 	%rd578, %r2690, 8;
	add.s64 	%rd579, %rd29, %rd578;
	ld.global.u64 	%rd234, [%rd579];
	ld.global.u64 	%rd580, [%rd579+8];
	cvt.u32.u64 	%r2691, %rd234;
	cvt.u32.u64 	%r2692, %rd580;
	sub.s32 	%r1529, %r2692, %r2691;
	setp.lt.s32 	%p266, %r1529, 1;
	@%p266 bra 	$L__BB0_1461;
	add.s32 	%r5502, %r1529, -1;
	mov.b32 	%r5503, 0;
$L__BB0_1420:
	add.s32 	%r2694, %r5502, %r5503;
	shr.u32 	%r1533, %r2694, 1;
	cvt.u64.u32 	%rd581, %r1533;
	add.s64 	%rd582, %rd234, %rd581;
	shl.b64 	%rd583, %rd582, 2;
	add.s64 	%rd584, %rd28, %rd583;
	ld.global.u32 	%r1534, [%rd584];
	setp.eq.s32 	%p267, %r1534, %r1526;
	@%p267 bra 	$L__BB0_1460;
	setp.gt.s32 	%p268, %r1534, %r1526;
	add.s32 	%r2695, %r1533, -1;
	add.s32 	%r2696, %r1533, 1;
	selp.b32 	%r5503, %r5503, %r2696, %p268;
	selp.b32 	%r5502, %r2695, %r5502, %p268;
	setp.gt.s32 	%p269, %r5503, %r5502;
	@%p269 bra 	$L__BB0_1461;
	bra.uni 	$L__BB0_1420;
$L__BB0_1422:
	setp.ge.s32 	%p272, %r1164, %r5493;
	mov.u32 	%r5458, %r1164;
	@%p272 bra 	$L__BB0_1423;
	bra.uni 	$L__BB0_1425;
$L__BB0_1423:
	setp.ge.s32 	%p274, %r1164, %r5571;
	mov.u32 	%r5459, %r1164;
	@%p274 bra 	$L__BB0_1427;
$L__BB0_1424:
	mul.wide.u32 	%rd587, %r5459, 20;
	add.s64 	%rd588, %rd2041, %rd587;
	mov.b32 	%r2701, 0;
	st.u32 	[%rd588+12], %r2701;
	add.s32 	%r5459, %r5459, 32;
	ld.shared.u32 	%r2702, [%r1166+45824];
	setp.lt.s32 	%p275, %r5459, %r2702;
	@%p275 bra 	$L__BB0_1424;
	bra.uni 	$L__BB0_1427;
$L__BB0_1425:
	mul.wide.u32 	%rd585, %r5458, 20;
	add.s64 	%rd586, %rd205, %rd585;
	mov.b32 	%r2699, 0;
	st.u32 	[%rd586+12], %r2699;
	add.s32 	%r5458, %r5458, 32;
	ld.shared.u32 	%r2700, [%r1166+512];
	setp.lt.s32 	%p273, %r5458, %r2700;
	@%p273 bra 	$L__BB0_1425;
	ld.shared.u32 	%r5571, [%r1166+45824];
	bra.uni 	$L__BB0_1423;
$L__BB0_1427:
	bar.warp.sync 	-1;
	ld.shared.u32 	%r5469, [%r1166+512];
	setp.ge.s32 	%p276, %r1164, %r5469;
	ld.shared.u32 	%r5460, [%r1166+45824];
	mov.u32 	%r5463, %r1164;
	@%p276 bra 	$L__BB0_1428;
	bra.uni 	$L__BB0_1436;
$L__BB0_1428:
	setp.ge.s32 	%p284, %r1164, %r5460;
	mov.u32 	%r5473, %r1164;
	@%p284 bra 	$L__BB0_1464;
$L__BB0_1429:
	mul.wide.u32 	%rd599, %r5473, 20;
	add.s64 	%rd229, %rd2041, %rd599;
	ld.u32 	%r1478, [%rd229];
	setp.lt.s32 	%p285, %r5460, 1;
	@%p285 bra 	$L__BB0_1448;
	mov.b32 	%r5476, 0;
$L__BB0_1431:
	setp.eq.s32 	%p286, %r5476, %r5473;
	@%p286 bra 	$L__BB0_1447;
	mul.wide.u32 	%rd600, %r5476, 20;
	add.s64 	%rd601, %rd2041, %rd600;
	ld.u32 	%r2714, [%rd601];
	mul.wide.s32 	%rd602, %r2714, 8;
	add.s64 	%rd603, %rd29, %rd602;
	ld.global.u64 	%rd230, [%rd603];
	ld.global.u64 	%rd604, [%rd603+8];
	cvt.u32.u64 	%r2715, %rd230;
	cvt.u32.u64 	%r2716, %rd604;
	sub.s32 	%r1482, %r2716, %r2715;
	setp.lt.s32 	%p287, %r1482, 1;
	@%p287 bra 	$L__BB0_1447;
	add.s32 	%r5477, %r1482, -1;
	mov.b32 	%r5478, 0;
$L__BB0_1434:
	add.s32 	%r2718, %r5477, %r5478;
	shr.u32 	%r1486, %r2718, 1;
	cvt.u64.u32 	%rd605, %r1486;
	add.s64 	%rd606, %rd230, %rd605;
	shl.b64 	%rd607, %rd606, 2;
	add.s64 	%rd608, %rd28, %rd607;
	ld.global.u32 	%r1487, [%rd608];
	setp.eq.s32 	%p288, %r1487, %r1478;
	@%p288 bra 	$L__BB0_1446;
	setp.gt.s32 	%p289, %r1487, %r1478;
	add.s32 	%r2719, %r1486, -1;
	add.s32 	%r2720, %r1486, 1;
	selp.b32 	%r5478, %r5478, %r2720, %p289;
	selp.b32 	%r5477, %r2719, %r5477, %p289;
	setp.gt.s32 	%p290, %r5478, %r5477;
	@%p290 bra 	$L__BB0_1447;
	bra.uni 	$L__BB0_1434;
$L__BB0_1436:
	mul.wide.u32 	%rd589, %r5463, 20;
	add.s64 	%rd227, %rd205, %rd589;
	ld.u32 	%r1457, [%rd227];
	setp.lt.s32 	%p277, %r5460, 1;
	@%p277 bra 	$L__BB0_1445;
	mov.b32 	%r5465, 0;
$L__BB0_1438:
	mul.wide.u32 	%rd590, %r5465, 20;
	add.s64 	%rd591, %rd2041, %rd590;
	ld.u32 	%r2704, [%rd591];
	mul.wide.s32 	%rd592, %r2704, 8;
	add.s64 	%rd593, %rd29, %rd592;
	ld.global.u64 	%rd228, [%rd593];
	ld.global.u64 	%rd594, [%rd593+8];
	cvt.u32.u64 	%r2705, %rd228;
	cvt.u32.u64 	%r2706, %rd594;
	sub.s32 	%r1460, %r2706, %r2705;
	setp.lt.s32 	%p278, %r1460, 1;
	@%p278 bra 	$L__BB0_1443;
	add.s32 	%r5466, %r1460, -1;
	mov.b32 	%r5467, 0;
$L__BB0_1440:
	add.s32 	%r2708, %r5466, %r5467;
	shr.u32 	%r1464, %r2708, 1;
	cvt.u64.u32 	%rd595, %r1464;
	add.s64 	%rd596, %rd228, %rd595;
	shl.b64 	%rd597, %rd596, 2;
	add.s64 	%rd598, %rd28, %rd597;
	ld.global.u32 	%r1465, [%rd598];
	setp.eq.s32 	%p279, %r1465, %r1457;
	@%p279 bra 	$L__BB0_1442;
	setp.gt.s32 	%p280, %r1465, %r1457;
	add.s32 	%r2709, %r1464, -1;
	add.s32 	%r2710, %r1464, 1;
	selp.b32 	%r5467, %r5467, %r2710, %p280;
	selp.b32 	%r5466, %r2709, %r5466, %p280;
	setp.gt.s32 	%p281, %r5467, %r5466;
	@%p281 bra 	$L__BB0_1443;
	bra.uni 	$L__BB0_1440;
$L__BB0_1442:
	ld.u32 	%r2711, [%rd227+12];
	add.s32 	%r2712, %r2711, 1;
	st.u32 	[%rd227+12], %r2712;
	ld.shared.u32 	%r5460, [%r1166+45824];
$L__BB0_1443:
	add.s32 	%r5465, %r5465, 1;
	setp.lt.s32 	%p282, %r5465, %r5460;
	@%p282 bra 	$L__BB0_1438;
	ld.shared.u32 	%r5469, [%r1166+512];
$L__BB0_1445:
	add.s32 	%r5463, %r5463, 32;
	setp.lt.s32 	%p283, %r5463, %r5469;
	@%p283 bra 	$L__BB0_1436;
	bra.uni 	$L__BB0_1428;
$L__BB0_1446:
	ld.u32 	%r2721, [%rd229+12];
	add.s32 	%r2722, %r2721, 1;
	st.u32 	[%rd229+12], %r2722;
	ld.shared.u32 	%r5460, [%r1166+45824];
$L__BB0_1447:
	add.s32 	%r5476, %r5476, 1;
	setp.lt.s32 	%p291, %r5476, %r5460;
	@%p291 bra 	$L__BB0_1431;
$L__BB0_1448:
	add.s32 	%r5473, %r5473, 32;
	setp.lt.s32 	%p292, %r5473, %r5460;
	@%p292 bra 	$L__BB0_1429;
	bra.uni 	$L__BB0_1464;
$L__BB0_1449:
	mul.wide.u32 	%rd565, %r5487, 20;
	add.s64 	%rd231, %rd205, %rd565;
	ld.u32 	%r1502, [%rd231];
	setp.lt.s32 	%p257, %r5500, 1;
	@%p257 bra 	$L__BB0_1458;
	mov.b32 	%r5489, 0;
$L__BB0_1451:
	add.s32 	%r2678, %r5489, %r1168;
	mul.wide.u32 	%rd566, %r2678, 4;
	add.s64 	%rd567, %rd18, %rd566;
	ld.global.u32 	%r2679, [%rd567];
	mul.wide.s32 	%rd568, %r2679, 8;
	add.s64 	%rd569, %rd29, %rd568;
	ld.global.u64 	%rd232, [%rd569];
	ld.global.u64 	%rd570, [%rd569+8];
	cvt.u32.u64 	%r2680, %rd232;
	cvt.u32.u64 	%r2681, %rd570;
	sub.s32 	%r1505, %r2681, %r2680;
	setp.lt.s32 	%p258, %r1505, 1;
	@%p258 bra 	$L__BB0_1456;
	add.s32 	%r5490, %r1505, -1;
	mov.b32 	%r5491, 0;
$L__BB0_1453:
	add.s32 	%r2683, %r5490, %r5491;
	shr.u32 	%r1509, %r2683, 1;
	cvt.u64.u32 	%rd571, %r1509;
	add.s64 	%rd572, %rd232, %rd571;
	shl.b64 	%rd573, %rd572, 2;
	add.s64 	%rd574, %rd28, %rd573;
	ld.global.u32 	%r1510, [%rd574];
	setp.eq.s32 	%p259, %r1510, %r1502;
	@%p259 bra 	$L__BB0_1455;
	setp.gt.s32 	%p260, %r1510, %r1502;
	add.s32 	%r2684, %r1509, -1;
	add.s32 	%r2685, %r1509, 1;
	selp.b32 	%r5491, %r5491, %r2685, %p260;
	selp.b32 	%r5490, %r2684, %r5490, %p260;
	setp.gt.s32 	%p261, %r5491, %r5490;
	@%p261 bra 	$L__BB0_1456;
	bra.uni 	$L__BB0_1453;
$L__BB0_1455:
	ld.u32 	%r2686, [%rd231+12];
	add.s32 	%r2687, %r2686, -1;
	st.u32 	[%rd231+12], %r2687;
	ld.shared.u32 	%r5500, [%r1166+45696];
$L__BB0_1456:
	add.s32 	%r5489, %r5489, 1;
	setp.lt.s32 	%p262, %r5489, %r5500;
	@%p262 bra 	$L__BB0_1451;
	ld.shared.u32 	%r5493, [%r1166+512];
$L__BB0_1458:
	add.s32 	%r5487, %r5487, 32;
	setp.lt.s32 	%p263, %r5487, %r5493;
	@%p263 bra 	$L__BB0_1449;
	ld.shared.u32 	%r5571, [%r1166+45824];
	bra.uni 	$L__BB0_1415;
$L__BB0_1460:
	ld.u32 	%r2697, [%rd233+12];
	add.s32 	%r2698, %r2697, -1;
	st.u32 	[%rd233+12], %r2698;
	ld.shared.u32 	%r5500, [%r1166+45696];
$L__BB0_1461:
	add.s32 	%r5501, %r5501, 1;
	setp.lt.s32 	%p270, %r5501, %r5500;
	@%p270 bra 	$L__BB0_1418;
	ld.shared.u32 	%r5571, [%r1166+45824];
$L__BB0_1463:
	add.s32 	%r5499, %r5499, 32;
	setp.lt.s32 	%p271, %r5499, %r5571;
	@%p271 bra 	$L__BB0_1416;
$L__BB0_1464:
	bar.warp.sync 	-1;
	ld.shared.u32 	%r1545, [%r1166+45824];
	setp.ge.s32 	%p293, %r1164, %r1545;
	mov.b32 	%r5511, 0;
	@%p293 bra 	$L__BB0_1475;
	mov.b32 	%r5511, 0;
	mov.u32 	%r5508, %r1164;
$L__BB0_1466:
	mul.wide.u32 	%rd609, %r5508, 20;
	add.s64 	%rd610, %rd2041, %rd609;
	ld.u32 	%r1549, [%rd610+8];
	ld.u32 	%r1550, [%rd610+12];
	add.s32 	%r1551, %r1550, %r1549;
	ld.global.u32 	%r1552, [%rd27];
	mul.wide.s32 	%rd611, %r1552, 4;
	add.s64 	%rd612, %rd26, %rd611;
	ld.global.u32 	%r1553, [%rd612];
	setp.lt.s32 	%p294, %r1551, %r1553;
	@%p294 bra 	$L__BB0_1474;
	ld.shared.u32 	%r1554, [%r1166+512];
	add.s32 	%r2725, %r1550, %r1554;
	add.s32 	%r1555, %r2725, 1;
	setp.lt.s32 	%p295, %r1555, %r1552;
	mov.u32 	%r5510, %r1553;
	@%p295 bra 	$L__BB0_1469;
	mul.wide.s32 	%rd613, %r1555, 4;
	add.s64 	%rd614, %rd26, %rd613;
	ld.global.u32 	%r5510, [%rd614];
$L__BB0_1469:
	setp.lt.s32 	%p296, %r1551, %r5510;
	@%p296 bra 	$L__BB0_1474;
	ld.shared.u32 	%r2726, [%r1166+46208];
	setp.lt.s32 	%p297, %r1551, %r2726;
	@%p297 bra 	$L__BB0_1474;
	ld.shared.u32 	%r2727, [%r1166+46464];
	add.s32 	%r2728, %r2727, %r1549;
	ld.shared.u32 	%r2729, [%r1166+46336];
	add.s32 	%r1558, %r2729, %r1554;
	mul.wide.s32 	%rd615, %r1558, 4;
	add.s64 	%rd616, %rd26, %rd615;
	ld.global.u32 	%r1559, [%rd616];
	setp.le.s32 	%p298, %r2728, %r1559;
	@%p298 bra 	$L__BB0_1474;
	setp.lt.s32 	%p299, %r1558, %r1552;
	selp.b32 	%r2730, %r1553, %r1559, %p299;
	setp.lt.s32 	%p300, %r1551, %r2730;
	@%p300 bra 	$L__BB0_1474;
	add.s32 	%r1560, %r5511, 1;
	add.s32 	%r2731, %r5511, %r1169;
	mul.wide.s32 	%rd617, %r2731, 4;
	add.s64 	%rd618, %rd23, %rd617;
	st.global.u32 	[%rd618], %r1549;
	mov.u32 	%r5511, %r1560;
$L__BB0_1474:
	add.s32 	%r5508, %r5508, 32;
	setp.lt.s32 	%p301, %r5508, %r1545;
	@%p301 bra 	$L__BB0_1466;
$L__BB0_1475:
	setp.lt.u32 	%p302, %r1164, 16;
	setp.lt.u32 	%p303, %r1164, 8;
	setp.lt.u32 	%p304, %r1164, 4;
	setp.lt.u32 	%p305, %r1164, 2;
	setp.ne.s32 	%p306, %r1164, 31;
	setp.eq.s32 	%p307, %r1164, 0;
	bar.warp.sync 	-1;
	shfl.sync.up.b32	%r2732|%p308, %r5511, 1, 0, -1;
	selp.b32 	%r2733, 0, %r2732, %p307;
	add.s32 	%r2734, %r2733, %r5511;
	bar.warp.sync 	-1;
	shfl.sync.up.b32	%r2735|%p309, %r2734, 2, 0, -1;
	selp.b32 	%r2736, 0, %r2735, %p305;
	add.s32 	%r2737, %r2736, %r2734;
	bar.warp.sync 	-1;
	shfl.sync.up.b32	%r2738|%p310, %r2737, 4, 0, -1;
	selp.b32 	%r2739, 0, %r2738, %p304;
	add.s32 	%r2740, %r2739, %r2737;
	bar.warp.sync 	-1;
	shfl.sync.up.b32	%r2741|%p311, %r2740, 8, 0, -1;
	selp.b32 	%r2742, 0, %r2741, %p303;
	add.s32 	%r2743, %r2742, %r2740;
	bar.warp.sync 	-1;
	shfl.sync.up.b32	%r2744|%p312, %r2743, 16, 0, -1;
	selp.b32 	%r2745, 0, %r2744, %p302;
	add.s32 	%r1565, %r2745, %r2743;
	bar.warp.sync 	-1;
	@%p306 bra 	$L__BB0_1477;
	st.shared.u32 	[%r1166+45952], %r1565;
$L__BB0_1477:
	setp.lt.s32 	%p313, %r5511, 1;
	@%p313 bra 	$L__BB0_1485;
	sub.s32 	%r2747, %r1168, %r5511;
	add.s32 	%r1566, %r2747, %r1565;
	and.b32  	%r1567, %r5511, 3;
	setp.lt.u32 	%p314, %r5511, 4;
	mov.b32 	%r5514, 0;
	@%p314 bra 	$L__BB0_1481;
	and.b32  	%r5514, %r5511, 2147483644;
	mov.b32 	%r5513, 0;
$L__BB0_1480:
	add.s32 	%r2749, %r5513, %r1169;
	mul.wide.s32 	%rd619, %r2749, 4;
	add.s64 	%rd620, %rd23, %rd619;
	ld.global.u32 	%r2750, [%rd620];
	add.s32 	%r2751, %r1566, %r5513;
	mul.wide.u32 	%rd621, %r2751, 4;
	add.s64 	%rd622, %rd22, %rd621;
	st.global.u32 	[%rd622], %r2750;
	ld.global.u32 	%r2752, [%rd620+4];
	add.s32 	%r2753, %r2751, 1;
	mul.wide.u32 	%rd623, %r2753, 4;
	add.s64 	%rd624, %rd22, %rd623;
	st.global.u32 	[%rd624], %r2752;
	ld.global.u32 	%r2754, [%rd620+8];
	add.s32 	%r2755, %r2751, 2;
	mul.wide.u32 	%rd625, %r2755, 4;
	add.s64 	%rd626, %rd22, %rd625;
	st.global.u32 	[%rd626], %r2754;
	ld.global.u32 	%r2756, [%rd620+12];
	add.s32 	%r2757, %r2751, 3;
	mul.wide.u32 	%rd627, %r2757, 4;
	add.s64 	%rd628, %rd22, %rd627;
	st.global.u32 	[%rd628], %r2756;
	add.s32 	%r5513, %r5513, 4;
	setp.ne.s32 	%p315, %r5513, %r5514;
	@%p315 bra 	$L__BB0_1480;
$L__BB0_1481:
	setp.eq.s32 	%p316, %r1567, 0;
	@%p316 bra 	$L__BB0_1485;
	add.s32 	%r2758, %r5514, %r1169;
	mul.wide.s32 	%rd629, %r2758, 4;
	add.s64 	%rd235, %rd23, %rd629;
	ld.global.u32 	%r2759, [%rd235];
	add.s32 	%r1572, %r1566, %r5514;
	mul.wide.u32 	%rd630, %r1572, 4;
	add.s64 	%rd631, %rd22, %rd630;
	st.global.u32 	[%rd631], %r2759;
	setp.eq.s32 	%p317, %r1567, 1;
	@%p317 bra 	$L__BB0_1485;
	ld.global.u32 	%r2760, [%rd235+4];
	add.s32 	%r2761, %r1572, 1;
	mul.wide.u32 	%rd632, %r2761, 4;
	add.s64 	%rd633, %rd22, %rd632;
	st.global.u32 	[%rd633], %r2760;
	setp.eq.s32 	%p318, %r1567, 2;
	@%p318 bra 	$L__BB0_1485;
	ld.global.u32 	%r2762, [%rd235+8];
	add.s32 	%r2763, %r1572, 2;
	mul.wide.u32 	%rd634, %r2763, 4;
	add.s64 	%rd635, %rd22, %rd634;
	st.global.u32 	[%rd635], %r2762;
$L__BB0_1485:
	bar.warp.sync 	-1;
	ld.shared.u32 	%r5553, [%r1166+45952];
	setp.lt.s32 	%p319, %r5553, 1;
	@%p319 bra 	$L__BB0_1493;
	add.s32 	%r1574, %r5553, -1;
	mov.b32 	%r5515, 0;
$L__BB0_1487:
	and.b32  	%r2765, %r5515, 1;
	add.s32 	%r5516, %r2765, %r1170;
	setp.ge.s32 	%p320, %r5516, %r1574;
	@%p320 bra 	$L__BB0_1491;
$L__BB0_1488:
	mul.wide.u32 	%rd636, %r5516, 4;
	add.s64 	%rd236, %rd214, %rd636;
	ld.global.u32 	%r1578, [%rd236];
	ld.global.u32 	%r1579, [%rd236+4];
	setp.le.s32 	%p321, %r1579, %r1578;
	@%p321 bra 	$L__BB0_1490;
	st.global.u32 	[%rd236], %r1579;
	st.global.u32 	[%rd236+4], %r1578;
$L__BB0_1490:
	add.s32 	%r5516, %r5516, 64;
	setp.lt.s32 	%p322, %r5516, %r1574;
	@%p322 bra 	$L__BB0_1488;
$L__BB0_1491:
	bar.warp.sync 	-1;
	add.s32 	%r5515, %r5515, 1;
	setp.ne.s32 	%p323, %r5515, %r5553;
	@%p323 bra 	$L__BB0_1487;
	ld.shared.u32 	%r5553, [%r1166+45952];
$L__BB0_1493:
	setp.ne.s32 	%p324, %r1164, 0;
	ld.u32 	%r5525, [%rd205+8];
	ld.u32 	%r5526, [%rd205+12];
	add.s32 	%r5529, %r5526, %r5525;
	@%p324 bra 	$L__BB0_1498;
	mov.b16 	%rs23, 0;
	st.shared.u8 	[%r1167+47872], %rs23;
	mov.b32 	%r2766, 0;
	st.shared.u32 	[%r1166+47232], %r2766;
	st.shared.u32 	[%r1166+46592], %r2766;
	ld.u32 	%r2767, [%rd205+8];
	st.shared.u32 	[%r1166+46720], %r2767;
	ld.u32 	%r2768, [%rd205+12];
	st.shared.u32 	[%r1166+46848], %r2768;
	ld.u32 	%r2769, [%rd205+8];
	add.s32 	%r2770, %r2768, %r2769;
	st.shared.u32 	[%r1166+46976], %r2770;
	ld.u32 	%r2771, [%rd205+8];
	st.shared.u32 	[%r1166+47104], %r2771;
	ld.shared.u32 	%r1587, [%r1166+512];
	add.s32 	%r2772, %r1587, 1;
	ld.global.u32 	%r1588, [%rd27];
	setp.ge.s32 	%p325, %r2772, %r1588;
	@%p325 bra 	$L__BB0_1496;
	mul.wide.s32 	%rd639, %r1588, 4;
	add.s64 	%rd640, %rd26, %rd639;
	ld.global.u32 	%r5518, [%rd640];
	bra.uni 	$L__BB0_1497;
$L__BB0_1496:
	mul.wide.s32 	%rd637, %r1587, 4;
	add.s64 	%rd638, %rd26, %rd637;
	ld.global.u32 	%r5518, [%rd638+4];
$L__BB0_1497:
	st.shared.u32 	[%r1166+46208], %r5518;
$L__BB0_1498:
	bar.warp.sync 	-1;
	ld.shared.u32 	%r1592, [%r1166+512];
	setp.ge.s32 	%p326, %r1171, %r1592;
	mov.b32 	%r5530, 0;
	@%p326 bra 	$L__BB0_1506;
	mov.b32 	%r5530, 0;
	mov.u32 	%r5523, %r1171;
$L__BB0_1500:
	mul.wide.u32 	%rd641, %r5523, 20;
	add.s64 	%rd642, %rd205, %rd641;
	add.s64 	%rd237, %rd642, 8;
	ld.u32 	%r1598, [%rd642+8];
	add.s32 	%r5530, %r1598, %r5530;
	setp.ge.s32 	%p327, %r1598, %r5525;
	@%p327 bra 	$L__BB0_1502;
	ld.u32 	%r5524, [%rd237+4];
	mov.u32 	%r5525, %r1598;
	mov.u32 	%r5526, %r5524;
	bra.uni 	$L__BB0_1505;
$L__BB0_1502:
	setp.eq.s32 	%p328, %r1598, %r5525;
	@%p328 bra 	$L__BB0_1504;
	ld.u32 	%r5524, [%rd237+4];
	bra.uni 	$L__BB0_1505;
$L__BB0_1504:
	ld.u32 	%r5524, [%rd237+4];
	min.s32 	%r5526, %r5524, %r5526;
$L__BB0_1505:
	add.s32 	%r2775, %r5524, %r1598;
	min.s32 	%r5529, %r2775, %r5529;
	add.s32 	%r5523, %r5523, 32;
	setp.lt.s32 	%p329, %r5523, %r1592;
	@%p329 bra 	$L__BB0_1500;
$L__BB0_1506:
	shfl.sync.bfly.b32	%r2776|%p331, %r5530, 1, 31, -1;
	add.s32 	%r2777, %r2776, %r5530;
	shfl.sync.bfly.b32	%r2778|%p332, %r2777, 2, 31, -1;
	add.s32 	%r2779, %r2778, %r2777;
	shfl.sync.bfly.b32	%r2780|%p333, %r2779, 4, 31, -1;
	add.s32 	%r2781, %r2780, %r2779;
	shfl.sync.bfly.b32	%r2782|%p334, %r2781, 8, 31, -1;
	add.s32 	%r2783, %r2782, %r2781;
	shfl.sync.bfly.b32	%r2784|%p335, %r2783, 16, 31, -1;
	add.s32 	%r1613, %r2784, %r2783;
	@%p324 bra 	$L__BB0_1508;
	ld.shared.u32 	%r2785, [%r1166+47104];
	add.s32 	%r2786, %r2785, %r1613;
	st.shared.u32 	[%r1166+47104], %r2786;
$L__BB0_1508:
	bar.warp.sync 	-1;
	mov.b32 	%r5531, 0;
$L__BB0_1509:
	setp.ne.s32 	%p336, %r1164, %r5531;
	@%p336 bra 	$L__BB0_1517;
	ld.shared.u32 	%r1615, [%r1166+46720];
	setp.ge.s32 	%p337, %r5525, %r1615;
	@%p337 bra 	$L__BB0_1512;
	st.shared.u32 	[%r1166+46720], %r5525;
	st.shared.u32 	[%r1166+46848], %r5526;
	bra.uni 	$L__BB0_1515;
$L__BB0_1512:
	setp.ne.s32 	%p338, %r5525, %r1615;
	@%p338 bra 	$L__BB0_1515;
	ld.shared.u32 	%r2788, [%r1166+46848];
	setp.ge.s32 	%p339, %r5526, %r2788;
	@%p339 bra 	$L__BB0_1515;
	st.shared.u32 	[%r1166+46848], %r5526;
$L__BB0_1515:
	ld.shared.u32 	%r2789, [%r1166+46976];
	setp.ge.s32 	%p340, %r5529, %r2789;
	@%p340 bra 	$L__BB0_1517;
	st.shared.u32 	[%r1166+46976], %r5529;
$L__BB0_1517:
	bar.warp.sync 	-1;
	add.s32 	%r2790, %r5531, 1;
	setp.ne.s32 	%p341, %r1164, %r2790;
	@%p341 bra 	$L__BB0_1525;
	ld.shared.u32 	%r1616, [%r1166+46720];
	setp.lt.s32 	%p342, %r5525, %r1616;
	@%p342 bra 	$L__BB0_1522;
	setp.ne.s32 	%p343, %r5525, %r1616;
	@%p343 bra 	$L__BB0_1523;
	ld.shared.u32 	%r2791, [%r1166+46848];
	setp.ge.s32 	%p344, %r5526, %r2791;
	@%p344 bra 	$L__BB0_1523;
	st.shared.u32 	[%r1166+46848], %r5526;
	bra.uni 	$L__BB0_1523;
$L__BB0_1522:
	st.shared.u32 	[%r1166+46720], %r5525;
	st.shared.u32 	[%r1166+46848], %r5526;
$L__BB0_1523:
	ld.shared.u32 	%r2792, [%r1166+46976];
	setp.ge.s32 	%p345, %r5529, %r2792;
	@%p345 bra 	$L__BB0_1525;
	st.shared.u32 	[%r1166+46976], %r5529;
$L__BB0_1525:
	bar.warp.sync 	-1;
	add.s32 	%r2793, %r5531, 2;
	setp.ne.s32 	%p346, %r1164, %r2793;
	@%p346 bra 	$L__BB0_1533;
	ld.shared.u32 	%r1617, [%r1166+46720];
	setp.lt.s32 	%p347, %r5525, %r1617;
	@%p347 bra 	$L__BB0_1530;
	setp.ne.s32 	%p348, %r5525, %r1617;
	@%p348 bra 	$L__BB0_1531;
	ld.shared.u32 	%r2794, [%r1166+46848];
	setp.ge.s32 	%p349, %r5526, %r2794;
	@%p349 bra 	$L__BB0_1531;
	st.shared.u32 	[%r1166+46848], %r5526;
	bra.uni 	$L__BB0_1531;
$L__BB0_1530:
	st.shared.u32 	[%r1166+46720], %r5525;
	st.shared.u32 	[%r1166+46848], %r5526;
$L__BB0_1531:
	ld.shared.u32 	%r2795, [%r1166+46976];
	setp.ge.s32 	%p350, %r5529, %r2795;
	@%p350 bra 	$L__BB0_1533;
	st.shared.u32 	[%r1166+46976], %r5529;
$L__BB0_1533:
	bar.warp.sync 	-1;
	add.s32 	%r2796, %r5531, 3;
	setp.ne.s32 	%p351, %r1164, %r2796;
	@%p351 bra 	$L__BB0_1541;
	ld.shared.u32 	%r1618, [%r1166+46720];
	setp.lt.s32 	%p352, %r5525, %r1618;
	@%p352 bra 	$L__BB0_1538;
	setp.ne.s32 	%p353, %r5525, %r1618;
	@%p353 bra 	$L__BB0_1539;
	ld.shared.u32 	%r2797, [%r1166+46848];
	setp.ge.s32 	%p354, %r5526, %r2797;
	@%p354 bra 	$L__BB0_1539;
	st.shared.u32 	[%r1166+46848], %r5526;
	bra.uni 	$L__BB0_1539;
$L__BB0_1538:
	st.shared.u32 	[%r1166+46720], %r5525;
	st.shared.u32 	[%r1166+46848], %r5526;
$L__BB0_1539:
	ld.shared.u32 	%r2798, [%r1166+46976];
	setp.ge.s32 	%p355, %r5529, %r2798;
	@%p355 bra 	$L__BB0_1541;
	st.shared.u32 	[%r1166+46976], %r5529;
$L__BB0_1541:
	bar.warp.sync 	-1;
	add.s32 	%r2799, %r5531, 4;
	setp.ne.s32 	%p356, %r1164, %r2799;
	@%p356 bra 	$L__BB0_1549;
	ld.shared.u32 	%r1619, [%r1166+46720];
	setp.lt.s32 	%p357, %r5525, %r1619;
	@%p357 bra 	$L__BB0_1546;
	setp.ne.s32 	%p358, %r5525, %r1619;
	@%p358 bra 	$L__BB0_1547;
	ld.shared.u32 	%r2800, [%r1166+46848];
	setp.ge.s32 	%p359, %r5526, %r2800;
	@%p359 bra 	$L__BB0_1547;
	st.shared.u32 	[%r1166+46848], %r5526;
	bra.uni 	$L__BB0_1547;
$L__BB0_1546:
	st.shared.u32 	[%r1166+46720], %r5525;
	st.shared.u32 	[%r1166+46848], %r5526;
$L__BB0_1547:
	ld.shared.u32 	%r2801, [%r1166+46976];
	setp.ge.s32 	%p360, %r5529, %r2801;
	@%p360 bra 	$L__BB0_1549;
	st.shared.u32 	[%r1166+46976], %r5529;
$L__BB0_1549:
	bar.warp.sync 	-1;
	add.s32 	%r2802, %r5531, 5;
	setp.ne.s32 	%p361, %r1164, %r2802;
	@%p361 bra 	$L__BB0_1557;
	ld.shared.u32 	%r1620, [%r1166+46720];
	setp.lt.s32 	%p362, %r5525, %r1620;
	@%p362 bra 	$L__BB0_1554;
	setp.ne.s32 	%p363, %r5525, %r1620;
	@%p363 bra 	$L__BB0_1555;
	ld.shared.u32 	%r2803, [%r1166+46848];
	setp.ge.s32 	%p364, %r5526, %r2803;
	@%p364 bra 	$L__BB0_1555;
	st.shared.u32 	[%r1166+46848], %r5526;
	bra.uni 	$L__BB0_1555;
$L__BB0_1554:
	st.shared.u32 	[%r1166+46720], %r5525;
	st.shared.u32 	[%r1166+46848], %r5526;
$L__BB0_1555:
	ld.shared.u32 	%r2804, [%r1166+46976];
	setp.ge.s32 	%p365, %r5529, %r2804;
	@%p365 bra 	$L__BB0_1557;
	st.shared.u32 	[%r1166+46976], %r5529;
$L__BB0_1557:
	bar.warp.sync 	-1;
	add.s32 	%r2805, %r5531, 6;
	setp.ne.s32 	%p366, %r1164, %r2805;
	@%p366 bra 	$L__BB0_1565;
	ld.shared.u32 	%r1621, [%r1166+46720];
	setp.lt.s32 	%p367, %r5525, %r1621;
	@%p367 bra 	$L__BB0_1562;
	setp.ne.s32 	%p368, %r5525, %r1621;
	@%p368 bra 	$L__BB0_1563;
	ld.shared.u32 	%r2806, [%r1166+46848];
	setp.ge.s32 	%p369, %r5526, %r2806;
	@%p369 bra 	$L__BB0_1563;
	st.shared.u32 	[%r1166+46848], %r5526;
	bra.uni 	$L__BB0_1563;
$L__BB0_1562:
	st.shared.u32 	[%r1166+46720], %r5525;
	st.shared.u32 	[%r1166+46848], %r5526;
$L__BB0_1563:
	ld.shared.u32 	%r2807, [%r1166+46976];
	setp.ge.s32 	%p370, %r5529, %r2807;
	@%p370 bra 	$L__BB0_1565;
	st.shared.u32 	[%r1166+46976], %r5529;
$L__BB0_1565:
	bar.warp.sync 	-1;
	add.s32 	%r2808, %r5531, 7;
	setp.ne.s32 	%p371, %r1164, %r2808;
	@%p371 bra 	$L__BB0_1573;
	ld.shared.u32 	%r1622, [%r1166+46720];
	setp.lt.s32 	%p372, %r5525, %r1622;
	@%p372 bra 	$L__BB0_1570;
	setp.ne.s32 	%p373, %r5525, %r1622;
	@%p373 bra 	$L__BB0_1571;
	ld.shared.u32 	%r2809, [%r1166+46848];
	setp.ge.s32 	%p374, %r5526, %r2809;
	@%p374 bra 	$L__BB0_1571;
	st.shared.u32 	[%r1166+46848], %r5526;
	bra.uni 	$L__BB0_1571;
$L__BB0_1570:
	st.shared.u32 	[%r1166+46720], %r5525;
	st.shared.u32 	[%r1166+46848], %r5526;
$L__BB0_1571:
	ld.shared.u32 	%r2810, [%r1166+46976];
	setp.ge.s32 	%p375, %r5529, %r2810;
	@%p375 bra 	$L__BB0_1573;
	st.shared.u32 	[%r1166+46976], %r5529;
$L__BB0_1573:
	bar.warp.sync 	-1;
	add.s32 	%r5531, %r5531, 8;
	setp.ne.s32 	%p376, %r5531, 32;
	@%p376 bra 	$L__BB0_1509;
	setp.ne.s32 	%p377, %r1164, 0;
	@%p377 bra 	$L__BB0_1611;
	ld.shared.u32 	%r1624, [%r1166+46720];
	ld.shared.u32 	%r1625, [%r1166+512];
	mul.wide.s32 	%rd643, %r1625, 4;
	add.s64 	%rd238, %rd26, %rd643;
	ld.global.u32 	%r5532, [%rd238];
	setp.ge.s32 	%p378, %r1624, %r5532;
	@%p378 bra 	$L__BB0_1603;
	ld.global.u32 	%r5551, [%rd27];
	setp.ge.s32 	%p381, %r1625, %r5551;
	@%p381 bra 	$L__BB0_1578;
	mul.wide.s32 	%rd646, %r5551, 4;
	add.s64 	%rd647, %rd26, %rd646;
	ld.global.u32 	%r5532, [%rd647];
$L__BB0_1578:
	sub.s32 	%r5552, %r5532, %r5525;
	st.shared.u32 	[%r1166+46336], %r5552;
	ld.shared.u32 	%r1631, [%r1166+46848];
	setp.gt.s32 	%p382, %r5552, %r1631;
	@%p382 bra 	$L__BB0_1581;
$L__BB0_1579:
	add.s32 	%r2813, %r5552, %r1624;
	mul.wide.s32 	%rd648, %r5552, 4;
	add.s64 	%rd649, %rd238, %rd648;
	ld.global.u32 	%r2814, [%rd649];
	setp.ge.s32 	%p383, %r2813, %r2814;
	@%p383 bra 	$L__BB0_1581;
	add.s32 	%r1633, %r5552, 1;
	st.shared.u32 	[%r1166+46336], %r1633;
	setp.lt.s32 	%p384, %r5552, %r1631;
	mov.u32 	%r5552, %r1633;
	@%p384 bra 	$L__BB0_1579;
$L__BB0_1581:
	add.s32 	%r2815, %r5552, %r1624;
	mul.wide.s32 	%rd650, %r5552, 4;
	add.s64 	%rd651, %rd238, %rd650;
	ld.global.u32 	%r2816, [%rd651];
	setp.ge.s32 	%p385, %r2815, %r2816;
	@%p385 bra 	$L__BB0_1583;
	mov.b16 	%rs24, 1;
	st.shared.u8 	[%r1167+47872], %rs24;
$L__BB0_1583:
	ld.shared.u32 	%r2817, [%r1166+46976];
	cvt.rn.f64.s32 	%fd8, %r2817;
	ld.global.f64 	%fd9, [%rd25];
	div.rn.f64 	%fd10, %fd8, %fd9;
	cvt.rmi.f64.f64 	%fd11, %fd10;
	add.f64 	%fd12, %fd11, 0d3FF0000000000000;
	cvt.rn.f64.s32 	%fd13, %r1625;
	sub.f64 	%fd14, %fd12, %fd13;
	cvt.rzi.s32.f64 	%r2818, %fd14;
	min.s32 	%r5553, %r2818, %r5553;
	st.shared.u32 	[%r1166+46464], %r5553;
	setp.ge.s32 	%p386, %r5552, %r5553;
	@%p386 bra 	$L__BB0_1609;
	setp.lt.s32 	%p387, %r5552, 1;
	ld.shared.u32 	%r5541, [%r1166+47232];
	mov.b32 	%r5542, 0;
	@%p387 bra 	$L__BB0_1587;
	mov.b32 	%r5542, 0;
$L__BB0_1586:
	add.s32 	%r2821, %r5542, %r1168;
	mul.wide.u32 	%rd652, %r2821, 4;
	add.s64 	%rd653, %rd22, %rd652;
	ld.global.u32 	%r2822, [%rd653];
	add.s32 	%r5541, %r5541, %r2822;
	st.shared.u32 	[%r1166+47232], %r5541;
	add.s32 	%r5542, %r5542, 1;
	setp.lt.s32 	%p388, %r5542, %r5552;
	@%p388 bra 	$L__BB0_1586;
$L__BB0_1587:
	setp.ge.s32 	%p389, %r5542, %r5553;
	ld.shared.u32 	%r1639, [%r1166+47104];
	@%p389 bra 	$L__BB0_1590;
$L__BB0_1588:
	add.s32 	%r2823, %r5541, %r1639;
	mul.wide.s32 	%rd654, %r5542, 4;
	add.s64 	%rd655, %rd238, %rd654;
	ld.global.u32 	%r2824, [%rd655];
	mul.lo.s32 	%r2825, %r2824, %r1625;
	setp.ge.s32 	%p390, %r2823, %r2825;
	@%p390 bra 	$L__BB0_1590;
	add.s32 	%r2826, %r5542, %r1168;
	mul.wide.u32 	%rd656, %r2826, 4;
	add.s64 	%rd657, %rd22, %rd656;
	ld.global.u32 	%r2827, [%rd657];
	add.s32 	%r5541, %r5541, %r2827;
	st.shared.u32 	[%r1166+47232], %r5541;
	add.s32 	%r5542, %r5542, 1;
	setp.lt.s32 	%p391, %r5542, %r5553;
	@%p391 bra 	$L__BB0_1588;
$L__BB0_1590:
	add.s32 	%r2828, %r5541, %r1639;
	mul.wide.s32 	%rd658, %r5542, 4;
	add.s64 	%rd659, %rd238, %rd658;
	ld.global.u32 	%r5549, [%rd659];
	mul.lo.s32 	%r2829, %r5549, %r1625;
	setp.ge.s32 	%p392, %r2828, %r2829;
	@%p392 bra 	$L__BB0_1592;
	mov.b16 	%rs25, 1;
	st.shared.u8 	[%r1167+47872], %rs25;
	bra.uni 	$L__BB0_1609;
$L__BB0_1592:
	st.shared.u32 	[%r1166+46336], %r5542;
	st.shared.u32 	[%r1166+46592], %r5542;
	setp.ge.s32 	%p393, %r5542, %r5553;
	mov.u32 	%r5546, %r5542;
	@%p393 bra 	$L__BB0_1597;
	mov.u32 	%r5546, %r5542;
	mov.u32 	%r5545, %r5542;
$L__BB0_1594:
	add.s32 	%r2830, %r5545, %r1168;
	mul.wide.u32 	%rd660, %r2830, 4;
	add.s64 	%rd661, %rd22, %rd660;
	ld.global.u32 	%r2831, [%rd661];
	add.s32 	%r5541, %r5541, %r2831;
	st.shared.u32 	[%r1166+47232], %r5541;
	add.s32 	%r1655, %r5545, 1;
	add.s32 	%r2832, %r1639, %r5541;
	mul.wide.s32 	%rd662, %r5545, 4;
	add.s64 	%rd663, %rd238, %rd662;
	ld.global.u32 	%r2833, [%rd663+4];
	mul.lo.s32 	%r2834, %r2833, %r1625;
	setp.lt.s32 	%p394, %r2832, %r2834;
	@%p394 bra 	$L__BB0_1596;
	st.shared.u32 	[%r1166+46592], %r1655;
	mov.u32 	%r5546, %r1655;
$L__BB0_1596:
	setp.lt.s32 	%p395, %r1655, %r5553;
	mov.u32 	%r5545, %r1655;
	@%p395 bra 	$L__BB0_1594;
$L__BB0_1597:
	setp.le.s32 	%p396, %r5553, %r5546;
	@%p396 bra 	$L__BB0_1599;
	st.shared.u32 	[%r1166+46464], %r5546;
	mov.u32 	%r5553, %r5546;
$L__BB0_1599:
	setp.lt.s32 	%p397, %r5542, 2;
	mov.u32 	%r5552, %r5542;
	@%p397 bra 	$L__BB0_1609;
	add.s32 	%r2835, %r1625, %r5542;
	setp.ge.s32 	%p398, %r2835, %r5551;
	@%p398 bra 	$L__BB0_1602;
	mul.wide.s32 	%rd664, %r5551, 4;
	add.s64 	%rd665, %rd26, %rd664;
	ld.global.u32 	%r5549, [%rd665];
$L__BB0_1602:
	st.shared.u32 	[%r1166+46208], %r5549;
	mov.u32 	%r5552, %r5542;
	bra.uni 	$L__BB0_1609;
$L__BB0_1603:
	add.s32 	%r2811, %r1625, 1;
	ld.global.u32 	%r5551, [%rd27];
	setp.ge.s32 	%p379, %r2811, %r5551;
	@%p379 bra 	$L__BB0_1605;
	mul.wide.s32 	%rd644, %r5551, 4;
	add.s64 	%rd645, %rd26, %rd644;
	ld.global.u32 	%r5550, [%rd645];
	bra.uni 	$L__BB0_1606;
$L__BB0_1605:
	ld.global.u32 	%r5550, [%rd238+4];
$L__BB0_1606:
	st.shared.u32 	[%r1166+46208], %r5550;
	st.shared.u32 	[%r1166+46464], %r5553;
	setp.le.s32 	%p380, %r5551, %r1625;
	@%p380 bra 	$L__BB0_1608;
	sub.s32 	%r5552, %r5551, %r1625;
	st.shared.u32 	[%r1166+46336], %r5552;
	bra.uni 	$L__BB0_1609;
$L__BB0_1608:
	mov.b32 	%r5552, 0;
	st.shared.u32 	[%r1166+46336], %r5552;
$L__BB0_1609:
	add.s32 	%r2836, %r5553, %r1625;
	setp.ge.s32 	%p399, %r2836, %r5551;
	max.s32 	%r2837, %r5552, 0;
	setp.le.s32 	%p400, %r2837, %r5553;
	and.pred  	%p401, %p399, %p400;
	@%p401 bra 	$L__BB0_1611;
	mov.b16 	%rs26, 1;
	st.shared.u8 	[%r1167+47872], %rs26;
$L__BB0_1611:
	bar.warp.sync 	-1;
	ld.shared.u8 	%rs27, [%r1167+47872];
	setp.ne.s16 	%p402, %rs27, 0;
	@%p402 bra 	$L__BB0_1680;
	ld.shared.u32 	%r1669, [%r1166+512];
	setp.ge.s32 	%p403, %r1164, %r1669;
	@%p403 bra 	$L__BB0_1630;
	ld.shared.u8 	%rs28, [%r1167+47904];
	setp.ne.s16 	%p404, %rs28, 0;
	@%p404 bra 	$L__BB0_1630;
	ld.global.u32 	%r1670, [%rd27];
	mul.wide.s32 	%rd666, %r1670, 4;
	add.s64 	%rd667, %rd26, %rd666;
	ld.global.u32 	%r1671, [%rd667];
	mov.u32 	%r5554, %r1164;
	bra.uni 	$L__BB0_1616;
$L__BB0_1615:
	add.s32 	%r5554, %r5554, 32;
	setp.ge.s32 	%p415, %r5554, %r1669;
	@%p415 bra 	$L__BB0_1630;
$L__BB0_1616:
	mul.wide.u32 	%rd668, %r5554, 20;
	add.s64 	%rd669, %rd205, %rd668;
	ld.u32 	%r1675, [%rd669+8];
	ld.u32 	%r1676, [%rd669+12];
	add.s32 	%r1677, %r1676, %r1675;
	setp.lt.s32 	%p405, %r1677, %r1671;
	@%p405 bra 	$L__BB0_1629;
	add.s32 	%r1678, %r1669, %r1676;
	setp.lt.s32 	%p406, %r1678, %r1670;
	mul.wide.s32 	%rd670, %r1678, 4;
	add.s64 	%rd239, %rd26, %rd670;
	mov.u32 	%r5555, %r1671;
	@%p406 bra 	$L__BB0_1619;
	ld.global.u32 	%r5555, [%rd239];
$L__BB0_1619:
	setp.lt.s32 	%p407, %r1677, %r5555;
	@%p407 bra 	$L__BB0_1629;
	ld.shared.u32 	%r2838, [%r1166+46208];
	setp.lt.s32 	%p408, %r1677, %r2838;
	@%p408 bra 	$L__BB0_1629;
	setp.ne.s32 	%p409, %r1676, 0;
	@%p409 bra 	$L__BB0_1625;
	mov.u32 	%r5556, %r1671;
	@%p406 bra 	$L__BB0_1624;
	ld.global.u32 	%r5556, [%rd239];
$L__BB0_1624:
	setp.lt.s32 	%p411, %r1675, %r5556;
	@%p411 bra 	$L__BB0_1629;
$L__BB0_1625:
	ld.shared.u32 	%r2839, [%r1166+46464];
	add.s32 	%r2840, %r2839, %r1675;
	add.s32 	%r2841, %r1669, %r2839;
	mul.wide.s32 	%rd671, %r2841, 4;
	add.s64 	%rd672, %rd26, %rd671;
	ld.global.u32 	%r2842, [%rd672];
	setp.lt.s32 	%p412, %r2840, %r2842;
	@%p412 bra 	$L__BB0_1629;
	ld.shared.u32 	%r2843, [%r1166+46336];
	add.s32 	%r1683, %r2843, %r1669;
	setp.lt.s32 	%p413, %r1683, %r1670;
	mov.u32 	%r5557, %r1671;
	@%p413 bra 	$L__BB0_1628;
	mul.wide.s32 	%rd673, %r1683, 4;
	add.s64 	%rd674, %rd26, %rd673;
	ld.global.u32 	%r5557, [%rd674];
$L__BB0_1628:
	setp.ge.s32 	%p414, %r1677, %r5557;
	@%p414 bra 	$L__BB0_1615;
$L__BB0_1629:
	mov.b16 	%rs29, 1;
	st.shared.u8 	[%r1167+47904], %rs29;
$L__BB0_1630:
	bar.warp.sync 	-1;
	ld.shared.u8 	%rs30, [%r1167+47904];
	setp.ne.s16 	%p416, %rs30, 0;
	@%p416 bra 	$L__BB0_1680;
	ld.shared.u32 	%r1687, [%r1166+45824];
	setp.ge.s32 	%p427, %r1164, %r1687;
	mov.b32 	%r5564, 0;
	mov.u32 	%r5563, %r5564;
	@%p427 bra 	$L__BB0_1643;
	mov.b32 	%r5563, 0;
	mov.u32 	%r5558, %r1164;
	mov.u32 	%r5560, %r5563;
$L__BB0_1633:
	mul.wide.u32 	%rd697, %r5558, 20;
	add.s64 	%rd698, %rd2041, %rd697;
	ld.u32 	%r1691, [%rd698+8];
	ld.u32 	%r1692, [%rd698+12];
	add.s32 	%r1693, %r1692, %r1691;
	ld.global.u32 	%r1694, [%rd27];
	mul.wide.s32 	%rd699, %r1694, 4;
	add.s64 	%rd700, %rd26, %rd699;
	ld.global.u32 	%r1695, [%rd700];
	setp.lt.s32 	%p428, %r1693, %r1695;
	@%p428 bra 	$L__BB0_1641;
	ld.shared.u32 	%r1696, [%r1166+512];
	add.s32 	%r2857, %r1692, %r1696;
	add.s32 	%r1697, %r2857, 1;
	setp.lt.s32 	%p429, %r1697, %r1694;
	mov.u32 	%r5561, %r1695;
	@%p429 bra 	$L__BB0_1636;
	mul.wide.s32 	%rd701, %r1697, 4;
	add.s64 	%rd702, %rd26, %rd701;
	ld.global.u32 	%r5561, [%rd702];
$L__BB0_1636:
	setp.lt.s32 	%p430, %r1693, %r5561;
	@%p430 bra 	$L__BB0_1641;
	ld.shared.u32 	%r2858, [%r1166+46208];
	setp.lt.s32 	%p431, %r1693, %r2858;
	@%p431 bra 	$L__BB0_1641;
	ld.shared.u32 	%r2859, [%r1166+46464];
	add.s32 	%r2860, %r2859, %r1691;
	ld.shared.u32 	%r2861, [%r1166+46336];
	add.s32 	%r1700, %r2861, %r1696;
	mul.wide.s32 	%rd703, %r1700, 4;
	add.s64 	%rd704, %rd26, %rd703;
	ld.global.u32 	%r1701, [%rd704];
	setp.le.s32 	%p432, %r2860, %r1701;
	@%p432 bra 	$L__BB0_1641;
	setp.lt.s32 	%p433, %r1700, %r1694;
	selp.b32 	%r2862, %r1695, %r1701, %p433;
	setp.lt.s32 	%p434, %r1693, %r2862;
	@%p434 bra 	$L__BB0_1641;
	add.s32 	%r1702, %r5563, 1;
	add.s32 	%r2863, %r5563, %r1169;
	mul.wide.s32 	%rd705, %r2863, 4;
	add.s64 	%rd706, %rd21, %rd705;
	st.global.u32 	[%rd706], %r5558;
	mov.u32 	%r5564, %r5560;
	mov.u32 	%r5563, %r1702;
	bra.uni 	$L__BB0_1642;
$L__BB0_1641:
	add.s32 	%r5564, %r5560, 1;
	add.s32 	%r2864, %r5560, %r1169;
	mul.wide.s32 	%rd707, %r2864, 4;
	add.s64 	%rd708, %rd19, %rd707;
	st.global.u32 	[%rd708], %r5558;
	mov.u32 	%r5560, %r5564;
$L__BB0_1642:
	add.s32 	%r5558, %r5558, 32;
	setp.lt.s32 	%p435, %r5558, %r1687;
	@%p435 bra 	$L__BB0_1633;
$L__BB0_1643:
	setp.lt.u32 	%p436, %r1164, 16;
	setp.lt.u32 	%p437, %r1164, 8;
	setp.lt.u32 	%p438, %r1164, 4;
	setp.lt.u32 	%p439, %r1164, 2;
	setp.ne.s32 	%p440, %r1164, 31;
	setp.eq.s32 	%p441, %r1164, 0;
	bar.warp.sync 	-1;
	shfl.sync.up.b32	%r2865|%p442, %r5563, 1, 0, -1;
	selp.b32 	%r2866, 0, %r2865, %p441;
	add.s32 	%r2867, %r2866, %r5563;
	shfl.sync.up.b32	%r2868|%p443, %r5564, 1, 0, -1;
	selp.b32 	%r2869, 0, %r2868, %p441;
	add.s32 	%r2870, %r2869, %r5564;
	bar.warp.sync 	-1;
	shfl.sync.up.b32	%r2871|%p444, %r2867, 2, 0, -1;
	selp.b32 	%r2872, 0, %r2871, %p439;
	add.s32 	%r2873, %r2872, %r2867;
	shfl.sync.up.b32	%r2874|%p445, %r2870, 2, 0, -1;
	selp.b32 	%r2875, 0, %r2874, %p439;
	add.s32 	%r2876, %r2875, %r2870;
	bar.warp.sync 	-1;
	shfl.sync.up.b32	%r2877|%p446, %r2873, 4, 0, -1;
	selp.b32 	%r2878, 0, %r2877, %p438;
	add.s32 	%r2879, %r2878, %r2873;
	shfl.sync.up.b32	%r2880|%p447, %r2876, 4, 0, -1;
	selp.b32 	%r2881, 0, %r2880, %p438;
	add.s32 	%r2882, %r2881, %r2876;
	bar.warp.sync 	-1;
	shfl.sync.up.b32	%r2883|%p448, %r2879, 8, 0, -1;
	selp.b32 	%r2884, 0, %r2883, %p437;
	add.s32 	%r2885, %r2884, %r2879;
	shfl.sync.up.b32	%r2886|%p449, %r2882, 8, 0, -1;
	selp.b32 	%r2887, 0, %r2886, %p437;
	add.s32 	%r2888, %r2887, %r2882;
	bar.warp.sync 	-1;
	shfl.sync.up.b32	%r2889|%p450, %r2885, 16, 0, -1;
	selp.b32 	%r2890, 0, %r2889, %p436;
	add.s32 	%r1709, %r2890, %r2885;
	shfl.sync.up.b32	%r2891|%p451, %r2888, 16, 0, -1;
	selp.b32 	%r2892, 0, %r2891, %p436;
	add.s32 	%r1710, %r2892, %r2888;
	bar.warp.sync 	-1;
	@%p440 bra 	$L__BB0_1645;
	st.shared.u32 	[%r1166+45952], %r1709;
	st.shared.u32 	[%r1166+45696], %r1710;
$L__BB0_1645:
	sub.s32 	%r1711, %r1709, %r5563;
	setp.lt.s32 	%p452, %r5563, 1;
	@%p452 bra 	$L__BB0_1653;
	and.b32  	%r1712, %r5563, 3;
	setp.lt.u32 	%p453, %r5563, 4;
	mov.b32 	%r5567, 0;
	@%p453 bra 	$L__BB0_1649;
	and.b32  	%r5567, %r5563, 2147483644;
	mov.b32 	%r5566, 0;
$L__BB0_1648:
	add.s32 	%r2895, %r1711, %r5566;
	mul.wide.s32 	%rd709, %r2895, 20;
	add.s64 	%rd710, %rd2040, %rd709;
	add.s32 	%r2896, %r5566, %r1169;
	mul.wide.s32 	%rd711, %r2896, 4;
	add.s64 	%rd712, %rd21, %rd711;
	ld.global.u32 	%r2897, [%rd712];
	mul.wide.s32 	%rd713, %r2897, 20;
	add.s64 	%rd714, %rd2041, %rd713;
	ld.u32 	%r2898, [%rd714];
	ld.u32 	%r2899, [%rd714+4];
	ld.u32 	%r2900, [%rd714+8];
	ld.u32 	%r2901, [%rd714+12];
	ld.u32 	%r2902, [%rd714+16];
	st.u32 	[%rd710], %r2898;
	st.u32 	[%rd710+4], %r2899;
	st.u32 	[%rd710+8], %r2900;
	st.u32 	[%rd710+12], %r2901;
	st.u32 	[%rd710+16], %r2902;
	ld.global.u32 	%r2903, [%rd712+4];
	mul.wide.s32 	%rd715, %r2903, 20;
	add.s64 	%rd716, %rd2041, %rd715;
	ld.u32 	%r2904, [%rd716];
	ld.u32 	%r2905, [%rd716+4];
	ld.u32 	%r2906, [%rd716+8];
	ld.u32 	%r2907, [%rd716+12];
	ld.u32 	%r2908, [%rd716+16];
	st.u32 	[%rd710+20], %r2904;
	st.u32 	[%rd710+24], %r2905;
	st.u32 	[%rd710+28], %r2906;
	st.u32 	[%rd710+32], %r2907;
	st.u32 	[%rd710+36], %r2908;
	ld.global.u32 	%r2909, [%rd712+8];
	mul.wide.s32 	%rd717, %r2909, 20;
	add.s64 	%rd718, %rd2041, %rd717;
	ld.u32 	%r2910, [%rd718];
	ld.u32 	%r2911, [%rd718+4];
	ld.u32 	%r2912, [%rd718+8];
	ld.u32 	%r2913, [%rd718+12];
	ld.u32 	%r2914, [%rd718+16];
	st.u32 	[%rd710+40], %r2910;
	st.u32 	[%rd710+44], %r2911;
	st.u32 	[%rd710+48], %r2912;
	st.u32 	[%rd710+52], %r2913;
	st.u32 	[%rd710+56], %r2914;
	ld.global.u32 	%r2915, [%rd712+12];
	mul.wide.s32 	%rd719, %r2915, 20;
	add.s64 	%rd720, %rd2041, %rd719;
	ld.u32 	%r2916, [%rd720];
	ld.u32 	%r2917, [%rd720+4];
	ld.u32 	%r2918, [%rd720+8];
	ld.u32 	%r2919, [%rd720+12];
	ld.u32 	%r2920, [%rd720+16];
	st.u32 	[%rd710+60], %r2916;
	st.u32 	[%rd710+64], %r2917;
	st.u32 	[%rd710+68], %r2918;
	st.u32 	[%rd710+72], %r2919;
	st.u32 	[%rd710+76], %r2920;
	add.s32 	%r5566, %r5566, 4;
	setp.ne.s32 	%p454, %r5566, %r5567;
	@%p454 bra 	$L__BB0_1648;
$L__BB0_1649:
	setp.eq.s32 	%p455, %r1712, 0;
	@%p455 bra 	$L__BB0_1653;
	add.s32 	%r2921, %r1711, %r5567;
	mul.wide.s32 	%rd721, %r2921, 20;
	add.s64 	%rd240, %rd2040, %rd721;
	add.s32 	%r2922, %r5567, %r1169;
	mul.wide.s32 	%rd722, %r2922, 4;
	add.s64 	%rd241, %rd21, %rd722;
	ld.global.u32 	%r2923, [%rd241];
	mul.wide.s32 	%rd723, %r2923, 20;
	add.s64 	%rd724, %rd2041, %rd723;
	ld.u32 	%r2924, [%rd724];
	ld.u32 	%r2925, [%rd724+4];
	ld.u32 	%r2926, [%rd724+8];
	ld.u32 	%r2927, [%rd724+12];
	ld.u32 	%r2928, [%rd724+16];
	st.u32 	[%rd240], %r2924;
	st.u32 	[%rd240+4], %r2925;
	st.u32 	[%rd240+8], %r2926;
	st.u32 	[%rd240+12], %r2927;
	st.u32 	[%rd240+16], %r2928;
	setp.eq.s32 	%p456, %r1712, 1;
	@%p456 bra 	$L__BB0_1653;
	ld.global.u32 	%r2929, [%rd241+4];
	mul.wide.s32 	%rd725, %r2929, 20;
	add.s64 	%rd726, %rd2041, %rd725;
	ld.u32 	%r2930, [%rd726];
	ld.u32 	%r2931, [%rd726+4];
	ld.u32 	%r2932, [%rd726+8];
	ld.u32 	%r2933, [%rd726+12];
	ld.u32 	%r2934, [%rd726+16];
	st.u32 	[%rd240+20], %r2930;
	st.u32 	[%rd240+24], %r2931;
	st.u32 	[%rd240+28], %r2932;
	st.u32 	[%rd240+32], %r2933;
	st.u32 	[%rd240+36], %r2934;
	setp.eq.s32 	%p457, %r1712, 2;
	@%p457 bra 	$L__BB0_1653;
	ld.global.u32 	%r2935, [%rd241+8];
	mul.wide.s32 	%rd727, %r2935, 20;
	add.s64 	%rd728, %rd2041, %rd727;
	ld.u32 	%r2936, [%rd728];
	ld.u32 	%r2937, [%rd728+4];
	ld.u32 	%r2938, [%rd728+8];
	ld.u32 	%r2939, [%rd728+12];
	ld.u32 	%r2940, [%rd728+16];
	st.u32 	[%rd240+40], %r2936;
	st.u32 	[%rd240+44], %r2937;
	st.u32 	[%rd240+48], %r2938;
	st.u32 	[%rd240+52], %r2939;
	st.u32 	[%rd240+56], %r2940;
$L__BB0_1653:
	ld.shared.u32 	%r5571, [%r1166+45952];
	ld.shared.u32 	%r5500, [%r1166+45696];
	setp.lt.s32 	%p458, %r5571, %r5500;
	setp.lt.s32 	%p459, %r5564, 1;
	or.pred  	%p460, %p458, %p459;
	@%p460 bra 	$L__BB0_1661;
	sub.s32 	%r2942, %r1168, %r5564;
	add.s32 	%r1719, %r2942, %r1710;
	and.b32  	%r1720, %r5564, 3;
	setp.lt.u32 	%p461, %r5564, 4;
	mov.b32 	%r5569, 0;
	@%p461 bra 	$L__BB0_1657;
	and.b32  	%r5569, %r5564, 2147483644;
	mov.b32 	%r5568, 0;
$L__BB0_1656:
	add.s32 	%r2944, %r5568, %r1169;
	mul.wide.s32 	%rd729, %r2944, 4;
	add.s64 	%rd730, %rd19, %rd729;
	ld.global.u32 	%r2945, [%rd730];
	mul.wide.s32 	%rd731, %r2945, 20;
	add.s64 	%rd732, %rd2041, %rd731;
	ld.u32 	%r2946, [%rd732];
	add.s32 	%r2947, %r1719, %r5568;
	mul.wide.u32 	%rd733, %r2947, 4;
	add.s64 	%rd734, %rd18, %rd733;
	st.global.u32 	[%rd734], %r2946;
	ld.global.u32 	%r2948, [%rd730+4];
	mul.wide.s32 	%rd735, %r2948, 20;
	add.s64 	%rd736, %rd2041, %rd735;
	ld.u32 	%r2949, [%rd736];
	add.s32 	%r2950, %r2947, 1;
	mul.wide.u32 	%rd737, %r2950, 4;
	add.s64 	%rd738, %rd18, %rd737;
	st.global.u32 	[%rd738], %r2949;
	ld.global.u32 	%r2951, [%rd730+8];
	mul.wide.s32 	%rd739, %r2951, 20;
	add.s64 	%rd740, %rd2041, %rd739;
	ld.u32 	%r2952, [%rd740];
	add.s32 	%r2953, %r2947, 2;
	mul.wide.u32 	%rd741, %r2953, 4;
	add.s64 	%rd742, %rd18, %rd741;
	st.global.u32 	[%rd742], %r2952;
	ld.global.u32 	%r2954, [%rd730+12];
	mul.wide.s32 	%rd743, %r2954, 20;
	add.s64 	%rd744, %rd2041, %rd743;
	ld.u32 	%r2955, [%rd744];
	add.s32 	%r2956, %r2947, 3;
	mul.wide.u32 	%rd745, %r2956, 4;
	add.s64 	%rd746, %rd18, %rd745;
	st.global.u32 	[%rd746], %r2955;
	add.s32 	%r5568, %r5568, 4;
	setp.ne.s32 	%p462, %r5568, %r5569;
	@%p462 bra 	$L__BB0_1656;
$L__BB0_1657:
	setp.eq.s32 	%p463, %r1720, 0;
	@%p463 bra 	$L__BB0_1661;
	add.s32 	%r2957, %r5569, %r1169;
	mul.wide.s32 	%rd747, %r2957, 4;
	add.s64 	%rd242, %rd19, %rd747;
	ld.global.u32 	%r2958, [%rd242];
	mul.wide.s32 	%rd748, %r2958, 20;
	add.s64 	%rd749, %rd2041, %rd748;
	ld.u32 	%r2959, [%rd749];
	add.s32 	%r1725, %r1719, %r5569;
	mul.wide.u32 	%rd750, %r1725, 4;
	add.s64 	%rd751, %rd18, %rd750;
	st.global.u32 	[%rd751], %r2959;
	setp.eq.s32 	%p464, %r1720, 1;
	@%p464 bra 	$L__BB0_1661;
	ld.global.u32 	%r2960, [%rd242+4];
	mul.wide.s32 	%rd752, %r2960, 20;
	add.s64 	%rd753, %rd2041, %rd752;
	ld.u32 	%r2961, [%rd753];
	add.s32 	%r2962, %r1725, 1;
	mul.wide.u32 	%rd754, %r2962, 4;
	add.s64 	%rd755, %rd18, %rd754;
	st.global.u32 	[%rd755], %r2961;
	setp.eq.s32 	%p465, %r1720, 2;
	@%p465 bra 	$L__BB0_1661;
	ld.global.u32 	%r2963, [%rd242+8];
	mul.wide.s32 	%rd756, %r2963, 20;
	add.s64 	%rd757, %rd2041, %rd756;
	ld.u32 	%r2964, [%rd757];
	add.s32 	%r2965, %r1725, 2;
	mul.wide.u32 	%rd758, %r2965, 4;
	add.s64 	%rd759, %rd18, %rd758;
	st.global.u32 	[%rd759], %r2964;
$L__BB0_1661:
	@%p441 bra 	$L__BB0_1663;
	ld.shared.u32 	%r5571, [%r1166+45824];
	bra.uni 	$L__BB0_1664;
$L__BB0_1663:
	st.shared.u32 	[%r1166+45824], %r5571;
	ld.shared.u32 	%r2966, [%r1166+46080];
	add.s32 	%r2967, %r2966, 1;
	st.shared.u32 	[%r1166+46080], %r2967;
$L__BB0_1664:
	setp.gt.s32 	%p467, %r5571, 0;
	@%p467 bra 	$L__BB0_1409;
$L__BB0_1665:
	ld.shared.u32 	%r2968, [%r1166+46080];
	and.b32  	%r2969, %r2968, 1;
	setp.eq.b32 	%p468, %r2969, 1;
	setp.ge.s32 	%p469, %r1164, %r5571;
	or.pred  	%p470, %p468, %p469;
	@%p470 bra 	$L__BB0_1668;
	mov.u32 	%r5572, %r1164;
$L__BB0_1667:
	ld.shared.u32 	%r2970, [%r1166+512];
	add.s32 	%r2971, %r2970, %r5572;
	mul.wide.s32 	%rd760, %r2971, 20;
	add.s64 	%rd761, %rd205, %rd760;
	add.s32 	%r2972, %r5572, %r1168;
	mul.wide.u32 	%rd762, %r2972, 20;
	add.s64 	%rd763, %rd20, %rd762;
	ld.global.u32 	%r2973, [%rd763];
	ld.global.u32 	%r2974, [%rd763+4];
	ld.global.u32 	%r2975, [%rd763+8];
	ld.global.u32 	%r2976, [%rd763+12];
	ld.global.u32 	%r2977, [%rd763+16];
	st.u32 	[%rd761], %r2973;
	st.u32 	[%rd761+4], %r2974;
	st.u32 	[%rd761+8], %r2975;
	st.u32 	[%rd761+12], %r2976;
	st.u32 	[%rd761+16], %r2977;
	add.s32 	%r5572, %r5572, 32;
	ld.shared.u32 	%r5571, [%r1166+45824];
	setp.lt.s32 	%p471, %r5572, %r5571;
	@%p471 bra 	$L__BB0_1667;
$L__BB0_1668:
	setp.ne.s32 	%p472, %r1164, 0;
	@%p472 bra 	$L__BB0_1670;
	ld.shared.u32 	%r2978, [%r1166+768];
	ld.shared.u32 	%r2979, [%r1166+640];
	sub.s32 	%r2980, %r2978, %r2979;
	add.s32 	%r2981, %r2980, %r5571;
	st.shared.u32 	[%r1166+768], %r2981;
	st.shared.u32 	[%r1166+640], %r5571;
$L__BB0_1670:
	ld.shared.u32 	%r5583, [%r1166+512];
	setp.lt.s32 	%p473, %r5583, 1;
	@%p473 bra 	$L__BB0_1693;
	mov.b32 	%r5577, 0;
$L__BB0_1672:
	mul.wide.u32 	%rd764, %r5577, 20;
	add.s64 	%rd765, %rd205, %rd764;
	add.s64 	%rd247, %rd765, 8;
	ld.u32 	%r2983, [%rd765+8];
	ld.u32 	%r2984, [%rd765+12];
	add.s32 	%r2985, %r2984, %r2983;
	ld.shared.u32 	%r2986, [%r1166+46336];
	add.s32 	%r2987, %r2986, %r5583;
	mul.wide.s32 	%rd766, %r2987, 4;
	add.s64 	%rd767, %rd26, %rd766;
	ld.global.u32 	%r2988, [%rd767];
	setp.ne.s32 	%p474, %r2985, %r2988;
	setp.lt.s32 	%p475, %r2984, 1;
	or.pred  	%p476, %p474, %p475;
	@%p476 bra 	$L__BB0_1692;
	add.s32 	%r5579, %r5583, %r1164;
	ld.shared.u32 	%r5578, [%r1166+768];
	setp.ge.s32 	%p477, %r5579, %r5578;
	@%p477 bra 	$L__BB0_1692;
	ld.u32 	%r2989, [%rd247+-8];
	mul.wide.s32 	%rd768, %r2989, 8;
	add.s64 	%rd248, %rd29, %rd768;
$L__BB0_1675:
	mul.wide.s32 	%rd769, %r5579, 20;
	add.s64 	%rd770, %rd205, %rd769;
	add.s64 	%rd249, %rd770, 4;
	ld.u32 	%r2990, [%rd770+4];
	setp.eq.s32 	%p478, %r2990, 4;
	@%p478 bra 	$L__BB0_1691;
	ld.global.u64 	%rd250, [%rd248];
	ld.global.u64 	%rd771, [%rd248+8];
	cvt.u32.u64 	%r2991, %rd250;
	cvt.u32.u64 	%r2992, %rd771;
	sub.s32 	%r1745, %r2992, %r2991;
	ld.u32 	%r1746, [%rd249+-4];
	setp.lt.s32 	%p479, %r1745, 1;
	@%p479 bra 	$L__BB0_1691;
	add.s32 	%r5580, %r1745, -1;
	mov.b32 	%r5581, 0;
$L__BB0_1678:
	add.s32 	%r2994, %r5580, %r5581;
	shr.u32 	%r1750, %r2994, 1;
	cvt.u64.u32 	%rd772, %r1750;
	add.s64 	%rd773, %rd250, %rd772;
	shl.b64 	%rd774, %rd773, 2;
	add.s64 	%rd775, %rd28, %rd774;
	ld.global.u32 	%r1751, [%rd775];
	setp.eq.s32 	%p480, %r1751, %r1746;
	@%p480 bra 	$L__BB0_1690;
	setp.gt.s32 	%p481, %r1751, %r1746;
	add.s32 	%r2995, %r1750, -1;
	add.s32 	%r2996, %r1750, 1;
	selp.b32 	%r5581, %r5581, %r2996, %p481;
	selp.b32 	%r5580, %r2995, %r5580, %p481;
	setp.gt.s32 	%p482, %r5581, %r5580;
	@%p482 bra 	$L__BB0_1691;
	bra.uni 	$L__BB0_1678;
$L__BB0_1680:
	ld.shared.u32 	%r2844, [%r1166+512];
	cvt.s64.s32 	%rd243, %r2844;
	ld.global.u32 	%r2845, [%rd27];
	setp.lt.s32 	%p417, %r2844, %r2845;
	@%p417 bra 	$L__BB0_2234;
	cvt.u32.u64 	%r2846, %rd243;
	setp.ge.s32 	%p419, %r1164, %r2846;
	mov.pred 	%p1902, 0;
	@%p419 bra 	$L__BB0_1684;
	cvt.u32.u64 	%r2847, %rd243;
	mul.wide.s32 	%rd675, %r2847, 4;
	add.s64 	%rd676, %rd26, %rd675;
	ld.global.u32 	%r1733, [%rd676];
	mov.u32 	%r5574, %r1164;
$L__BB0_1683:
	cvt.u32.u64 	%r2848, %rd243;
	mul.wide.u32 	%rd678, %r5574, 20;
	add.s64 	%rd679, %rd205, %rd678;
	ld.u32 	%r2849, [%rd679+8];
	setp.lt.s32 	%p1902, %r2849, %r1733;
	setp.ge.s32 	%p420, %r2849, %r1733;
	add.s32 	%r5574, %r5574, 32;
	setp.lt.s32 	%p421, %r5574, %r2848;
	and.pred  	%p422, %p420, %p421;
	@%p422 bra 	$L__BB0_1683;
$L__BB0_1684:
	mov.b32 	%r2850, -1;
	vote.sync.any.pred 	%p423, %p1902, %r2850;
	@%p423 bra 	$L__BB0_2234;
	cvt.u32.u64 	%r2852, %rd243;
	setp.ge.s32 	%p424, %r1164, %r2852;
	shl.b64 	%rd680, %rd172, 3;
	add.s64 	%rd244, %rd32, %rd680;
	ld.global.u64 	%rd681, [%rd244];
	add.s64 	%rd682, %rd681, %rd174;
	shl.b64 	%rd683, %rd682, 3;
	add.s64 	%rd684, %rd33, %rd683;
	ld.global.u64 	%rd245, [%rd684];
	@%p424 bra 	$L__BB0_1688;
	add.s64 	%rd246, %rd245, %rd173;
	mov.u32 	%r5575, %r1164;
$L__BB0_1687:
	cvt.u32.u64 	%r2853, %rd243;
	cvt.u64.u32 	%rd685, %r5575;
	mul.wide.u32 	%rd686, %r5575, 20;
	add.s64 	%rd687, %rd205, %rd686;
	ld.u32 	%r2854, [%rd687];
	add.s64 	%rd688, %rd246, %rd685;
	shl.b64 	%rd689, %rd688, 2;
	add.s64 	%rd690, %rd34, %rd689;
	st.global.u32 	[%rd690], %r2854;
	add.s32 	%r5575, %r5575, 32;
	setp.lt.s32 	%p425, %r5575, %r2853;
	@%p425 bra 	$L__BB0_1687;
$L__BB0_1688:
	setp.ne.s32 	%p426, %r1164, 0;
	@%p426 bra 	$L__BB0_2234;
	ld.global.u64 	%rd691, [%rd244];
	add.s64 	%rd692, %rd691, 1;
	st.global.u64 	[%rd244], %rd692;
	add.s64 	%rd693, %rd245, %rd243;
	add.s64 	%rd694, %rd691, %rd174;
	shl.b64 	%rd695, %rd694, 3;
	add.s64 	%rd696, %rd33, %rd695;
	st.global.u64 	[%rd696+8], %rd693;
	bra.uni 	$L__BB0_2234;
$L__BB0_1690:
	mov.b32 	%r2997, 4;
	st.u32 	[%rd249], %r2997;
	ld.shared.u32 	%r5578, [%r1166+768];
$L__BB0_1691:
	add.s32 	%r5579, %r5579, 32;
	setp.lt.s32 	%p483, %r5579, %r5578;
	@%p483 bra 	$L__BB0_1675;
$L__BB0_1692:
	bar.warp.sync 	-1;
	add.s32 	%r5577, %r5577, 1;
	ld.shared.u32 	%r5583, [%r1166+512];
	setp.lt.s32 	%p484, %r5577, %r5583;
	@%p484 bra 	$L__BB0_1672;
$L__BB0_1693:
	ld.shared.u32 	%r1760, [%r1166+640];
	setp.lt.s32 	%p485, %r1760, 1;
	@%p485 bra 	$L__BB0_1701;
	add.s32 	%r1761, %r1760, -1;
	cvt.s64.s32 	%rd251, %r5583;
	mov.b32 	%r5584, 0;
$L__BB0_1695:
	and.b32  	%r2999, %r5584, 1;
	add.s32 	%r5585, %r2999, %r1170;
	setp.ge.s32 	%p486, %r5585, %r1761;
	@%p486 bra 	$L__BB0_1699;
$L__BB0_1696:
	cvt.u64.u32 	%rd776, %r5585;
	add.s64 	%rd777, %rd251, %rd776;
	mad.lo.s64 	%rd252, %rd777, 20, %rd205;
	ld.u32 	%r1765, [%rd252+4];
	ld.u32 	%r3000, [%rd252+24];
	setp.eq.s32 	%p487, %r1765, 4;
	setp.ne.s32 	%p488, %r3000, 4;
	or.pred  	%p489, %p487, %p488;
	@%p489 bra 	$L__BB0_1698;
	ld.u32 	%r3002, [%rd252+36];
	ld.u32 	%r3003, [%rd252+32];
	ld.u32 	%r3004, [%rd252+28];
	ld.u32 	%r3005, [%rd252+20];
	ld.u32 	%r3006, [%rd252+16];
	ld.u32 	%r3007, [%rd252+12];
	ld.u32 	%r3008, [%rd252+8];
	ld.u32 	%r3009, [%rd252];
	st.u32 	[%rd252], %r3005;
	mov.b32 	%r3010, 4;
	st.u32 	[%rd252+4], %r3010;
	st.u32 	[%rd252+8], %r3004;
	st.u32 	[%rd252+12], %r3003;
	st.u32 	[%rd252+16], %r3002;
	st.u32 	[%rd252+20], %r3009;
	st.u32 	[%rd252+24], %r1765;
	st.u32 	[%rd252+28], %r3008;
	st.u32 	[%rd252+32], %r3007;
	st.u32 	[%rd252+36], %r3006;
$L__BB0_1698:
	add.s32 	%r5585, %r5585, 64;
	setp.lt.s32 	%p490, %r5585, %r1761;
	@%p490 bra 	$L__BB0_1696;
$L__BB0_1699:
	bar.warp.sync 	-1;
	add.s32 	%r5584, %r5584, 1;
	setp.ne.s32 	%p491, %r5584, %r1760;
	@%p491 bra 	$L__BB0_1695;
	ld.shared.u32 	%r5583, [%r1166+512];
$L__BB0_1701:
	add.s32 	%r5587, %r5583, %r1164;
	ld.shared.u32 	%r5604, [%r1166+768];
	setp.ge.s32 	%p492, %r5587, %r5604;
	mov.b32 	%r5589, 0;
	@%p492 bra 	$L__BB0_1705;
	mov.b32 	%r5589, 0;
$L__BB0_1703:
	mul.wide.s32 	%rd778, %r5587, 20;
	add.s64 	%rd779, %rd205, %rd778;
	ld.u32 	%r3013, [%rd779+4];
	setp.ne.s32 	%p493, %r3013, 4;
	@%p493 bra 	$L__BB0_1705;
	add.s32 	%r5589, %r5589, 1;
	add.s32 	%r5587, %r5587, 32;
	setp.lt.s32 	%p494, %r5587, %r5604;
	@%p494 bra 	$L__BB0_1703;
$L__BB0_1705:
	shfl.sync.bfly.b32	%r3014|%p495, %r5589, 1, 31, -1;
	add.s32 	%r3015, %r3014, %r5589;
	shfl.sync.bfly.b32	%r3016|%p496, %r3015, 2, 31, -1;
	add.s32 	%r3017, %r3016, %r3015;
	shfl.sync.bfly.b32	%r3018|%p497, %r3017, 4, 31, -1;
	add.s32 	%r3019, %r3018, %r3017;
	shfl.sync.bfly.b32	%r3020|%p498, %r3019, 8, 31, -1;
	add.s32 	%r3021, %r3020, %r3019;
	shfl.sync.bfly.b32	%r3022|%p499, %r3021, 16, 31, -1;
	add.s32 	%r1777, %r3022, %r3021;
	setp.ge.s32 	%p500, %r1164, %r5604;
	@%p500 bra 	$L__BB0_1708;
	mov.u32 	%r5590, %r1164;
$L__BB0_1707:
	add.s32 	%r3023, %r5590, %r1168;
	mul.wide.u32 	%rd780, %r3023, 4;
	add.s64 	%rd781, %rd24, %rd780;
	mov.b32 	%r3024, 0;
	st.global.u32 	[%rd781], %r3024;
	add.s32 	%r5590, %r5590, 32;
	setp.lt.s32 	%p501, %r5590, %r5604;
	@%p501 bra 	$L__BB0_1707;
$L__BB0_1708:
	setp.lt.s32 	%p502, %r1777, 1;
	@%p502 bra 	$L__BB0_1737;
	@%p500 bra 	$L__BB0_1724;
	mov.u32 	%r5592, %r1164;
$L__BB0_1711:
	mul.wide.u32 	%rd782, %r5592, 20;
	add.s64 	%rd253, %rd205, %rd782;
	ld.u32 	%r3025, [%rd253];
	mul.wide.s32 	%rd783, %r3025, 8;
	add.s64 	%rd254, %rd29, %rd783;
	add.s64 	%rd255, %rd31, %rd783;
	add.s32 	%r3026, %r5592, %r1168;
	mul.wide.u32 	%rd784, %r3026, 4;
	add.s64 	%rd256, %rd24, %rd784;
$L__BB0_1712:
	ld.global.u64 	%rd257, [%rd254];
	ld.global.u64 	%rd785, [%rd254+8];
	cvt.u32.u64 	%r3027, %rd257;
	cvt.u32.u64 	%r3028, %rd785;
	sub.s32 	%r1783, %r3028, %r3027;
	mul.wide.s32 	%rd786, %r5583, 20;
	add.s64 	%rd787, %rd205, %rd786;
	ld.u32 	%r1784, [%rd787];
	setp.lt.s32 	%p504, %r1783, 1;
	@%p504 bra 	$L__BB0_1717;
	add.s32 	%r5594, %r1783, -1;
	mov.b32 	%r5595, 0;
$L__BB0_1714:
	add.s32 	%r3030, %r5594, %r5595;
	shr.u32 	%r1788, %r3030, 1;
	cvt.u64.u32 	%rd788, %r1788;
	add.s64 	%rd789, %rd257, %rd788;
	shl.b64 	%rd790, %rd789, 2;
	add.s64 	%rd791, %rd28, %rd790;
	ld.global.u32 	%r1789, [%rd791];
	setp.eq.s32 	%p505, %r1789, %r1784;
	@%p505 bra 	$L__BB0_1716;
	setp.gt.s32 	%p506, %r1789, %r1784;
	add.s32 	%r3031, %r1788, -1;
	add.s32 	%r3032, %r1788, 1;
	selp.b32 	%r5595, %r5595, %r3032, %p506;
	selp.b32 	%r5594, %r3031, %r5594, %p506;
	setp.gt.s32 	%p507, %r5595, %r5594;
	@%p507 bra 	$L__BB0_1717;
	bra.uni 	$L__BB0_1714;
$L__BB0_1716:
	ld.u32 	%r3033, [%rd253+8];
	add.s32 	%r3034, %r3033, 1;
	st.u32 	[%rd253+8], %r3034;
	ld.u32 	%r3035, [%rd253+12];
	add.s32 	%r3036, %r3035, -1;
	st.u32 	[%rd253+12], %r3036;
$L__BB0_1717:
	ld.global.u64 	%rd258, [%rd255];
	ld.global.u64 	%rd792, [%rd255+8];
	cvt.u32.u64 	%r3037, %rd258;
	cvt.u32.u64 	%r3038, %rd792;
	sub.s32 	%r1792, %r3038, %r3037;
	setp.lt.s32 	%p508, %r1792, 1;
	@%p508 bra 	$L__BB0_1722;
	add.s32 	%r5596, %r1792, -1;
	mov.b32 	%r5597, 0;
$L__BB0_1719:
	add.s32 	%r3040, %r5596, %r5597;
	shr.u32 	%r1796, %r3040, 1;
	cvt.u64.u32 	%rd793, %r1796;
	add.s64 	%rd794, %rd258, %rd793;
	shl.b64 	%rd795, %rd794, 2;
	add.s64 	%rd796, %rd30, %rd795;
	ld.global.u32 	%r1797, [%rd796];
	setp.eq.s32 	%p509, %r1797, %r1784;
	@%p509 bra 	$L__BB0_1721;
	setp.gt.s32 	%p510, %r1797, %r1784;
	add.s32 	%r3041, %r1796, -1;
	add.s32 	%r3042, %r1796, 1;
	selp.b32 	%r5597, %r5597, %r3042, %p510;
	selp.b32 	%r5596, %r3041, %r5596, %p510;
	setp.gt.s32 	%p511, %r5597, %r5596;
	@%p511 bra 	$L__BB0_1722;
	bra.uni 	$L__BB0_1719;
$L__BB0_1721:
	ld.global.u32 	%r3043, [%rd256];
	add.s32 	%r3044, %r3043, 1;
	st.global.u32 	[%rd256], %r3044;
$L__BB0_1722:
	add.s32 	%r5583, %r5583, 1;
	ld.shared.u32 	%r1801, [%r1166+512];
	add.s32 	%r3045, %r1801, %r1777;
	setp.lt.s32 	%p512, %r5583, %r3045;
	@%p512 bra 	$L__BB0_1712;
	add.s32 	%r5592, %r5592, 32;
	ld.shared.u32 	%r3046, [%r1166+768];
	setp.lt.s32 	%p513, %r5592, %r3046;
	mov.u32 	%r5583, %r1801;
	@%p513 bra 	$L__BB0_1711;
$L__BB0_1724:
	bar.warp.sync 	-1;
	ld.shared.u32 	%r5601, [%r1166+512];
	setp.ge.s32 	%p515, %r1164, %r5601;
	mov.pred 	%p1903, 0;
	@%p515 bra 	$L__BB0_1727;
	mov.u32 	%r5598, %r1164;
$L__BB0_1726:
	add.s32 	%r3047, %r5598, %r1168;
	mul.wide.u32 	%rd797, %r3047, 4;
	add.s64 	%rd798, %rd24, %rd797;
	ld.global.u32 	%r3048, [%rd798];
	setp.ne.s32 	%p1903, %r3048, %r1777;
	setp.eq.s32 	%p516, %r3048, %r1777;
	add.s32 	%r5598, %r5598, 32;
	setp.lt.s32 	%p517, %r5598, %r5601;
	and.pred  	%p518, %p516, %p517;
	@%p518 bra 	$L__BB0_1726;
$L__BB0_1727:
	mov.b32 	%r3049, -1;
	vote.sync.any.pred 	%p519, %p1903, %r3049;
	@%p519 bra 	$L__BB0_2234;
	add.s32 	%r5600, %r5601, %r1164;
	add.s32 	%r1807, %r5601, %r1777;
	setp.ge.s32 	%p521, %r5600, %r1807;
	mov.pred 	%p1904, 0;
	@%p521 bra 	$L__BB0_1731;
	add.s32 	%r1808, %r1777, -1;
	mov.u32 	%r5599, %r5600;
$L__BB0_1730:
	add.s32 	%r3051, %r5599, %r1168;
	mul.wide.u32 	%rd799, %r3051, 4;
	add.s64 	%rd800, %rd24, %rd799;
	ld.global.u32 	%r3052, [%rd800];
	setp.lt.s32 	%p1904, %r3052, %r1808;
	setp.ge.s32 	%p522, %r3052, %r1808;
	add.s32 	%r5599, %r5599, 32;
	setp.lt.s32 	%p523, %r5599, %r1807;
	and.pred  	%p524, %p522, %p523;
	@%p524 bra 	$L__BB0_1730;
$L__BB0_1731:
	mov.b32 	%r3053, -1;
	vote.sync.any.pred 	%p525, %p1904, %r3053;
	@%p525 bra 	$L__BB0_2234;
	@%p521 bra 	$L__BB0_1734;
$L__BB0_1733:
	mul.wide.s32 	%rd801, %r5600, 20;
	add.s64 	%rd802, %rd205, %rd801;
	mov.b32 	%r3055, 1;
	st.u32 	[%rd802+4], %r3055;
	add.s32 	%r5600, %r5600, 32;
	ld.shared.u32 	%r5601, [%r1166+512];
	add.s32 	%r3056, %r5601, %r1777;
	setp.lt.s32 	%p527, %r5600, %r3056;
	@%p527 bra 	$L__BB0_1733;
$L__BB0_1734:
	@%p472 bra 	$L__BB0_1736;
	add.s32 	%r3057, %r5601, %r1777;
	st.shared.u32 	[%r1166+512], %r3057;
	ld.shared.u32 	%r3058, [%r1166+640];
	sub.s32 	%r3059, %r3058, %r1777;
	st.shared.u32 	[%r1166+640], %r3059;
$L__BB0_1736:
	bar.warp.sync 	-1;
	ld.shared.u32 	%r5604, [%r1166+768];
	ld.shared.u32 	%r5583, [%r1166+512];
$L__BB0_1737:
	add.s32 	%r5605, %r5583, %r1164;
	setp.ge.s32 	%p529, %r5605, %r5604;
	mov.b32 	%r5606, 0;
	@%p529 bra 	$L__BB0_1743;
	mov.b32 	%r5606, 0;
$L__BB0_1739:
	add.s32 	%r3062, %r5605, %r1168;
	mul.wide.u32 	%rd803, %r3062, 4;
	add.s64 	%rd804, %rd24, %rd803;
	ld.global.u32 	%r3063, [%rd804];
	setp.ne.s32 	%p530, %r3063, %r1777;
	@%p530 bra 	$L__BB0_1741;
	mul.wide.s32 	%rd807, %r5605, 20;
	add.s64 	%rd808, %rd205, %rd807;
	ld.u32 	%r3065, [%rd808+8];
	add.s32 	%r1823, %r5606, 1;
	add.s32 	%r3066, %r5606, %r1169;
	mul.wide.s32 	%rd809, %r3066, 4;
	add.s64 	%rd810, %rd23, %rd809;
	st.global.u32 	[%rd810], %r3065;
	mov.u32 	%r5606, %r1823;
	bra.uni 	$L__BB0_1742;
$L__BB0_1741:
	mul.wide.s32 	%rd805, %r5605, 20;
	add.s64 	%rd806, %rd205, %rd805;
	mov.b32 	%r3064, -1;
	st.u32 	[%rd806+4], %r3064;
	ld.shared.u32 	%r5604, [%r1166+768];
$L__BB0_1742:
	add.s32 	%r5605, %r5605, 32;
	setp.lt.s32 	%p531, %r5605, %r5604;
	@%p531 bra 	$L__BB0_1739;
$L__BB0_1743:
	setp.lt.u32 	%p532, %r1164, 16;
	setp.lt.u32 	%p533, %r1164, 8;
	setp.lt.u32 	%p534, %r1164, 4;
	setp.lt.u32 	%p535, %r1164, 2;
	setp.ne.s32 	%p536, %r1164, 31;
	setp.eq.s32 	%p537, %r1164, 0;
	shfl.sync.up.b32	%r3067|%p538, %r5606, 1, 0, -1;
	selp.b32 	%r3068, 0, %r3067, %p537;
	add.s32 	%r3069, %r3068, %r5606;
	bar.warp.sync 	-1;
	shfl.sync.up.b32	%r3070|%p539, %r3069, 2, 0, -1;
	selp.b32 	%r3071, 0, %r3070, %p535;
	add.s32 	%r3072, %r3071, %r3069;
	bar.warp.sync 	-1;
	shfl.sync.up.b32	%r3073|%p540, %r3072, 4, 0, -1;
	selp.b32 	%r3074, 0, %r3073, %p534;
	add.s32 	%r3075, %r3074, %r3072;
	bar.warp.sync 	-1;
	shfl.sync.up.b32	%r3076|%p541, %r3075, 8, 0, -1;
	selp.b32 	%r3077, 0, %r3076, %p533;
	add.s32 	%r3078, %r3077, %r3075;
	bar.warp.sync 	-1;
	shfl.sync.up.b32	%r3079|%p542, %r3078, 16, 0, -1;
	selp.b32 	%r3080, 0, %r3079, %p532;
	add.s32 	%r1829, %r3080, %r3078;
	bar.warp.sync 	-1;
	@%p536 bra 	$L__BB0_1745;
	st.shared.u32 	[%r1166+45824], %r1829;
$L__BB0_1745:
	bar.warp.sync 	-1;
	setp.lt.s32 	%p543, %r5606, 1;
	@%p543 bra 	$L__BB0_1753;
	sub.s32 	%r3082, %r1168, %r5606;
	add.s32 	%r1830, %r3082, %r1829;
	and.b32  	%r1831, %r5606, 3;
	setp.lt.u32 	%p544, %r5606, 4;
	mov.b32 	%r5611, 0;
	@%p544 bra 	$L__BB0_1749;
	and.b32  	%r5611, %r5606, 2147483644;
	mov.b32 	%r5610, 0;
$L__BB0_1748:
	add.s32 	%r3084, %r5610, %r1169;
	mul.wide.s32 	%rd811, %r3084, 4;
	add.s64 	%rd812, %rd23, %rd811;
	ld.global.u32 	%r3085, [%rd812];
	add.s32 	%r3086, %r1830, %r5610;
	mul.wide.u32 	%rd813, %r3086, 4;
	add.s64 	%rd814, %rd22, %rd813;
	st.global.u32 	[%rd814], %r3085;
	ld.global.u32 	%r3087, [%rd812+4];
	add.s32 	%r3088, %r3086, 1;
	mul.wide.u32 	%rd815, %r3088, 4;
	add.s64 	%rd816, %rd22, %rd815;
	st.global.u32 	[%rd816], %r3087;
	ld.global.u32 	%r3089, [%rd812+8];
	add.s32 	%r3090, %r3086, 2;
	mul.wide.u32 	%rd817, %r3090, 4;
	add.s64 	%rd818, %rd22, %rd817;
	st.global.u32 	[%rd818], %r3089;
	ld.global.u32 	%r3091, [%rd812+12];
	add.s32 	%r3092, %r3086, 3;
	mul.wide.u32 	%rd819, %r3092, 4;
	add.s64 	%rd820, %rd22, %rd819;
	st.global.u32 	[%rd820], %r3091;
	add.s32 	%r5610, %r5610, 4;
	setp.ne.s32 	%p545, %r5610, %r5611;
	@%p545 bra 	$L__BB0_1748;
$L__BB0_1749:
	setp.eq.s32 	%p546, %r1831, 0;
	@%p546 bra 	$L__BB0_1753;
	add.s32 	%r3093, %r5611, %r1169;
	mul.wide.s32 	%rd821, %r3093, 4;
	add.s64 	%rd259, %rd23, %rd821;
	ld.global.u32 	%r3094, [%rd259];
	add.s32 	%r1836, %r1830, %r5611;
	mul.wide.u32 	%rd822, %r1836, 4;
	add.s64 	%rd823, %rd22, %rd822;
	st.global.u32 	[%rd823], %r3094;
	setp.eq.s32 	%p547, %r1831, 1;
	@%p547 bra 	$L__BB0_1753;
	ld.global.u32 	%r3095, [%rd259+4];
	add.s32 	%r3096, %r1836, 1;
	mul.wide.u32 	%rd824, %r3096, 4;
	add.s64 	%rd825, %rd22, %rd824;
	st.global.u32 	[%rd825], %r3095;
	setp.eq.s32 	%p548, %r1831, 2;
	@%p548 bra 	$L__BB0_1753;
	ld.global.u32 	%r3097, [%rd259+8];
	add.s32 	%r3098, %r1836, 2;
	mul.wide.u32 	%rd826, %r3098, 4;
	add.s64 	%rd827, %rd22, %rd826;
	st.global.u32 	[%rd827], %r3097;
$L__BB0_1753:
	bar.warp.sync 	-1;
	ld.shared.u32 	%r5650, [%r1166+45824];
	setp.lt.s32 	%p549, %r5650, 1;
	@%p549 bra 	$L__BB0_1761;
	add.s32 	%r1838, %r5650, -1;
	mov.b32 	%r5612, 0;
$L__BB0_1755:
	and.b32  	%r3100, %r5612, 1;
	add.s32 	%r5613, %r3100, %r1170;
	setp.ge.s32 	%p550, %r5613, %r1838;
	@%p550 bra 	$L__BB0_1759;
$L__BB0_1756:
	mul.wide.u32 	%rd828, %r5613, 4;
	add.s64 	%rd260, %rd214, %rd828;
	ld.global.u32 	%r1842, [%rd260];
	ld.global.u32 	%r1843, [%rd260+4];
	setp.le.s32 	%p551, %r1843, %r1842;
	@%p551 bra 	$L__BB0_1758;
	st.global.u32 	[%rd260], %r1843;
	st.global.u32 	[%rd260+4], %r1842;
$L__BB0_1758:
	add.s32 	%r5613, %r5613, 64;
	setp.lt.s32 	%p552, %r5613, %r1838;
	@%p552 bra 	$L__BB0_1756;
$L__BB0_1759:
	bar.warp.sync 	-1;
	add.s32 	%r5612, %r5612, 1;
	setp.ne.s32 	%p553, %r5612, %r5650;
	@%p553 bra 	$L__BB0_1755;
	ld.shared.u32 	%r5650, [%r1166+45824];
$L__BB0_1761:
	setp.ne.s32 	%p554, %r1164, 0;
	ld.u32 	%r5622, [%rd205+8];
	ld.u32 	%r5623, [%rd205+12];
	add.s32 	%r5626, %r5623, %r5622;
	@%p554 bra 	$L__BB0_1766;
	mov.b16 	%rs31, 0;
	st.shared.u8 	[%r1167+47872], %rs31;
	mov.b32 	%r3101, 0;
	st.shared.u32 	[%r1166+47232], %r3101;
	st.shared.u32 	[%r1166+46592], %r3101;
	ld.u32 	%r3102, [%rd205+8];
	st.shared.u32 	[%r1166+46720], %r3102;
	ld.u32 	%r3103, [%rd205+12];
	st.shared.u32 	[%r1166+46848], %r3103;
	ld.u32 	%r3104, [%rd205+8];
	add.s32 	%r3105, %r3103, %r3104;
	st.shared.u32 	[%r1166+46976], %r3105;
	ld.u32 	%r3106, [%rd205+8];
	st.shared.u32 	[%r1166+47104], %r3106;
	ld.shared.u32 	%r1851, [%r1166+512];
	add.s32 	%r3107, %r1851, 1;
	ld.global.u32 	%r1852, [%rd27];
	setp.ge.s32 	%p555, %r3107, %r1852;
	@%p555 bra 	$L__BB0_1764;
	mul.wide.s32 	%rd831, %r1852, 4;
	add.s64 	%rd832, %rd26, %rd831;
	ld.global.u32 	%r5615, [%rd832];
	bra.uni 	$L__BB0_1765;
$L__BB0_1764:
	mul.wide.s32 	%rd829, %r1851, 4;
	add.s64 	%rd830, %rd26, %rd829;
	ld.global.u32 	%r5615, [%rd830+4];
$L__BB0_1765:
	st.shared.u32 	[%r1166+46208], %r5615;
$L__BB0_1766:
	bar.warp.sync 	-1;
	ld.shared.u32 	%r1856, [%r1166+512];
	setp.ge.s32 	%p556, %r1171, %r1856;
	mov.b32 	%r5627, 0;
	@%p556 bra 	$L__BB0_1774;
	mov.b32 	%r5627, 0;
	mov.u32 	%r5620, %r1171;
$L__BB0_1768:
	mul.wide.u32 	%rd833, %r5620, 20;
	add.s64 	%rd834, %rd205, %rd833;
	add.s64 	%rd261, %rd834, 8;
	ld.u32 	%r1862, [%rd834+8];
	add.s32 	%r5627, %r1862, %r5627;
	setp.ge.s32 	%p557, %r1862, %r5622;
	@%p557 bra 	$L__BB0_1770;
	ld.u32 	%r5621, [%rd261+4];
	mov.u32 	%r5622, %r1862;
	mov.u32 	%r5623, %r5621;
	bra.uni 	$L__BB0_1773;
$L__BB0_1770:
	setp.eq.s32 	%p558, %r1862, %r5622;
	@%p558 bra 	$L__BB0_1772;
	ld.u32 	%r5621, [%rd261+4];
	bra.uni 	$L__BB0_1773;
$L__BB0_1772:
	ld.u32 	%r5621, [%rd261+4];
	min.s32 	%r5623, %r5621, %r5623;
$L__BB0_1773:
	add.s32 	%r3110, %r5621, %r1862;
	min.s32 	%r5626, %r3110, %r5626;
	add.s32 	%r5620, %r5620, 32;
	setp.lt.s32 	%p559, %r5620, %r1856;
	@%p559 bra 	$L__BB0_1768;
$L__BB0_1774:
	shfl.sync.bfly.b32	%r3111|%p561, %r5627, 1, 31, -1;
	add.s32 	%r3112, %r3111, %r5627;
	shfl.sync.bfly.b32	%r3113|%p562, %r3112, 2, 31, -1;
	add.s32 	%r3114, %r3113, %r3112;
	shfl.sync.bfly.b32	%r3115|%p563, %r3114, 4, 31, -1;
	add.s32 	%r3116, %r3115, %r3114;
	shfl.sync.bfly.b32	%r3117|%p564, %r3116, 8, 31, -1;
	add.s32 	%r3118, %r3117, %r3116;
	shfl.sync.bfly.b32	%r3119|%p565, %r3118, 16, 31, -1;
	add.s32 	%r1877, %r3119, %r3118;
	@%p554 bra 	$L__BB0_1776;
	ld.shared.u32 	%r3120, [%r1166+47104];
	add.s32 	%r3121, %r3120, %r1877;
	st.shared.u32 	[%r1166+47104], %r3121;
$L__BB0_1776:
	bar.warp.sync 	-1;
	mov.b32 	%r5628, 0;
$L__BB0_1777:
	setp.ne.s32 	%p566, %r1164, %r5628;
	@%p566 bra 	$L__BB0_1785;
	ld.shared.u32 	%r1879, [%r1166+46720];
	setp.ge.s32 	%p567, %r5622, %r1879;
	@%p567 bra 	$L__BB0_1780;
	st.shared.u32 	[%r1166+46720], %r5622;
	st.shared.u32 	[%r1166+46848], %r5623;
	bra.uni 	$L__BB0_1783;
$L__BB0_1780:
	setp.ne.s32 	%p568, %r5622, %r1879;
	@%p568 bra 	$L__BB0_1783;
	ld.shared.u32 	%r3123, [%r1166+46848];
	setp.ge.s32 	%p569, %r5623, %r3123;
	@%p569 bra 	$L__BB0_1783;
	st.shared.u32 	[%r1166+46848], %r5623;
$L__BB0_1783:
	ld.shared.u32 	%r3124, [%r1166+46976];
	setp.ge.s32 	%p570, %r5626, %r3124;
	@%p570 bra 	$L__BB0_1785;
	st.shared.u32 	[%r1166+46976], %r5626;
$L__BB0_1785:
	bar.warp.sync 	-1;
	add.s32 	%r3125, %r5628, 1;
	setp.ne.s32 	%p571, %r1164, %r3125;
	@%p571 bra 	$L__BB0_1793;
	ld.shared.u32 	%r1880, [%r1166+46720];
	setp.lt.s32 	%p572, %r5622, %r1880;
	@%p572 bra 	$L__BB0_1790;
	setp.ne.s32 	%p573, %r5622, %r1880;
	@%p573 bra 	$L__BB0_1791;
	ld.shared.u32 	%r3126, [%r1166+46848];
	setp.ge.s32 	%p574, %r5623, %r3126;
	@%p574 bra 	$L__BB0_1791;
	st.shared.u32 	[%r1166+46848], %r5623;
	bra.uni 	$L__BB0_1791;
$L__BB0_1790:
	st.shared.u32 	[%r1166+46720], %r5622;
	st.shared.u32 	[%r1166+46848], %r5623;
$L__BB0_1791:
	ld.shared.u32 	%r3127, [%r1166+46976];
	setp.ge.s32 	%p575, %r5626, %r3127;
	@%p575 bra 	$L__BB0_1793;
	st.shared.u32 	[%r1166+46976], %r5626;
$L__BB0_1793:
	bar.warp.sync 	-1;
	add.s32 	%r3128, %r5628, 2;
	setp.ne.s32 	%p576, %r1164, %r3128;
	@%p576 bra 	$L__BB0_1801;
	ld.shared.u32 	%r1881, [%r1166+46720];
	setp.lt.s32 	%p577, %r5622, %r1881;
	@%p577 bra 	$L__BB0_1798;
	setp.ne.s32 	%p578, %r5622, %r1881;
	@%p578 bra 	$L__BB0_1799;
	ld.shared.u32 	%r3129, [%r1166+46848];
	setp.ge.s32 	%p579, %r5623, %r3129;
	@%p579 bra 	$L__BB0_1799;
	st.shared.u32 	[%r1166+46848], %r5623;
	bra.uni 	$L__BB0_1799;
$L__BB0_1798:
	st.shared.u32 	[%r1166+46720], %r5622;
	st.shared.u32 	[%r1166+46848], %r5623;
$L__BB0_1799:
	ld.shared.u32 	%r3130, [%r1166+46976];
	setp.ge.s32 	%p580, %r5626, %r3130;
	@%p580 bra 	$L__BB0_1801;
	st.shared.u32 	[%r1166+46976], %r5626;
$L__BB0_1801:
	bar.warp.sync 	-1;
	add.s32 	%r3131, %r5628, 3;
	setp.ne.s32 	%p581, %r1164, %r3131;
	@%p581 bra 	$L__BB0_1809;
	ld.shared.u32 	%r1882, [%r1166+46720];
	setp.lt.s32 	%p582, %r5622, %r1882;
	@%p582 bra 	$L__BB0_1806;
	setp.ne.s32 	%p583, %r5622, %r1882;
	@%p583 bra 	$L__BB0_1807;
	ld.shared.u32 	%r3132, [%r1166+46848];
	setp.ge.s32 	%p584, %r5623, %r3132;
	@%p584 bra 	$L__BB0_1807;
	st.shared.u32 	[%r1166+46848], %r5623;
	bra.uni 	$L__BB0_1807;
$L__BB0_1806:
	st.shared.u32 	[%r1166+46720], %r5622;
	st.shared.u32 	[%r1166+46848], %r5623;
$L__BB0_1807:
	ld.shared.u32 	%r3133, [%r1166+46976];
	setp.ge.s32 	%p585, %r5626, %r3133;
	@%p585 bra 	$L__BB0_1809;
	st.shared.u32 	[%r1166+46976], %r5626;
$L__BB0_1809:
	bar.warp.sync 	-1;
	add.s32 	%r3134, %r5628, 4;
	setp.ne.s32 	%p586, %r1164, %r3134;
	@%p586 bra 	$L__BB0_1817;
	ld.shared.u32 	%r1883, [%r1166+46720];
	setp.lt.s32 	%p587, %r5622, %r1883;
	@%p587 bra 	$L__BB0_1814;
	setp.ne.s32 	%p588, %r5622, %r1883;
	@%p588 bra 	$L__BB0_1815;
	ld.shared.u32 	%r3135, [%r1166+46848];
	setp.ge.s32 	%p589, %r5623, %r3135;
	@%p589 bra 	$L__BB0_1815;
	st.shared.u32 	[%r1166+46848], %r5623;
	bra.uni 	$L__BB0_1815;
$L__BB0_1814:
	st.shared.u32 	[%r1166+46720], %r5622;
	st.shared.u32 	[%r1166+46848], %r5623;
$L__BB0_1815:
	ld.shared.u32 	%r3136, [%r1166+46976];
	setp.ge.s32 	%p590, %r5626, %r3136;
	@%p590 bra 	$L__BB0_1817;
	st.shared.u32 	[%r1166+46976], %r5626;
$L__BB0_1817:
	bar.warp.sync 	-1;
	add.s32 	%r3137, %r5628, 5;
	setp.ne.s32 	%p591, %r1164, %r3137;
	@%p591 bra 	$L__BB0_1825;
	ld.shared.u32 	%r1884, [%r1166+46720];
	setp.lt.s32 	%p592, %r5622, %r1884;
	@%p592 bra 	$L__BB0_1822;
	setp.ne.s32 	%p593, %r5622, %r1884;
	@%p593 bra 	$L__BB0_1823;
	ld.shared.u32 	%r3138, [%r1166+46848];
	setp.ge.s32 	%p594, %r5623, %r3138;
	@%p594 bra 	$L__BB0_1823;
	st.shared.u32 	[%r1166+46848], %r5623;
	bra.uni 	$L__BB0_1823;
$L__BB0_1822:
	st.shared.u32 	[%r1166+46720], %r5622;
	st.shared.u32 	[%r1166+46848], %r5623;
$L__BB0_1823:
	ld.shared.u32 	%r3139, [%r1166+46976];
	setp.ge.s32 	%p595, %r5626, %r3139;
	@%p595 bra 	$L__BB0_1825;
	st.shared.u32 	[%r1166+46976], %r5626;
$L__BB0_1825:
	bar.warp.sync 	-1;
	add.s32 	%r3140, %r5628, 6;
	setp.ne.s32 	%p596, %r1164, %r3140;
	@%p596 bra 	$L__BB0_1833;
	ld.shared.u32 	%r1885, [%r1166+46720];
	setp.lt.s32 	%p597, %r5622, %r1885;
	@%p597 bra 	$L__BB0_1830;
	setp.ne.s32 	%p598, %r5622, %r1885;
	@%p598 bra 	$L__BB0_1831;
	ld.shared.u32 	%r3141, [%r1166+46848];
	setp.ge.s32 	%p599, %r5623, %r3141;
	@%p599 bra 	$L__BB0_1831;
	st.shared.u32 	[%r1166+46848], %r5623;
	bra.uni 	$L__BB0_1831;
$L__BB0_1830:
	st.shared.u32 	[%r1166+46720], %r5622;
	st.shared.u32 	[%r1166+46848], %r5623;
$L__BB0_1831:
	ld.shared.u32 	%r3142, [%r1166+46976];
	setp.ge.s32 	%p600, %r5626, %r3142;
	@%p600 bra 	$L__BB0_1833;
	st.shared.u32 	[%r1166+46976], %r5626;
$L__BB0_1833:
	bar.warp.sync 	-1;
	add.s32 	%r3143, %r5628, 7;
	setp.ne.s32 	%p601, %r1164, %r3143;
	@%p601 bra 	$L__BB0_1841;
	ld.shared.u32 	%r1886, [%r1166+46720];
	setp.lt.s32 	%p602, %r5622, %r1886;
	@%p602 bra 	$L__BB0_1838;
	setp.ne.s32 	%p603, %r5622, %r1886;
	@%p603 bra 	$L__BB0_1839;
	ld.shared.u32 	%r3144, [%r1166+46848];
	setp.ge.s32 	%p604, %r5623, %r3144;
	@%p604 bra 	$L__BB0_1839;
	st.shared.u32 	[%r1166+46848], %r5623;
	bra.uni 	$L__BB0_1839;
$L__BB0_1838:
	st.shared.u32 	[%r1166+46720], %r5622;
	st.shared.u32 	[%r1166+46848], %r5623;
$L__BB0_1839:
	ld.shared.u32 	%r3145, [%r1166+46976];
	setp.ge.s32 	%p605, %r5626, %r3145;
	@%p605 bra 	$L__BB0_1841;
	st.shared.u32 	[%r1166+46976], %r5626;
$L__BB0_1841:
	bar.warp.sync 	-1;
	add.s32 	%r5628, %r5628, 8;
	setp.ne.s32 	%p606, %r5628, 32;
	@%p606 bra 	$L__BB0_1777;
	setp.ne.s32 	%p607, %r1164, 0;
	@%p607 bra 	$L__BB0_1879;
	ld.shared.u32 	%r1888, [%r1166+46720];
	ld.shared.u32 	%r1889, [%r1166+512];
	mul.wide.s32 	%rd835, %r1889, 4;
	add.s64 	%rd262, %rd26, %rd835;
	ld.global.u32 	%r5629, [%rd262];
	setp.ge.s32 	%p608, %r1888, %r5629;
	@%p608 bra 	$L__BB0_1871;
	ld.global.u32 	%r5648, [%rd27];
	setp.ge.s32 	%p611, %r1889, %r5648;
	@%p611 bra 	$L__BB0_1846;
	mul.wide.s32 	%rd838, %r5648, 4;
	add.s64 	%rd839, %rd26, %rd838;
	ld.global.u32 	%r5629, [%rd839];
$L__BB0_1846:
	sub.s32 	%r5649, %r5629, %r5622;
	st.shared.u32 	[%r1166+46336], %r5649;
	ld.shared.u32 	%r1895, [%r1166+46848];
	setp.gt.s32 	%p612, %r5649, %r1895;
	@%p612 bra 	$L__BB0_1849;
$L__BB0_1847:
	add.s32 	%r3148, %r5649, %r1888;
	mul.wide.s32 	%rd840, %r5649, 4;
	add.s64 	%rd841, %rd262, %rd840;
	ld.global.u32 	%r3149, [%rd841];
	setp.ge.s32 	%p613, %r3148, %r3149;
	@%p613 bra 	$L__BB0_1849;
	add.s32 	%r1897, %r5649, 1;
	st.shared.u32 	[%r1166+46336], %r1897;
	setp.lt.s32 	%p614, %r5649, %r1895;
	mov.u32 	%r5649, %r1897;
	@%p614 bra 	$L__BB0_1847;
$L__BB0_1849:
	add.s32 	%r3150, %r5649, %r1888;
	mul.wide.s32 	%rd842, %r5649, 4;
	add.s64 	%rd843, %rd262, %rd842;
	ld.global.u32 	%r3151, [%rd843];
	setp.ge.s32 	%p615, %r3150, %r3151;
	@%p615 bra 	$L__BB0_1851;
	mov.b16 	%rs32, 1;
	st.shared.u8 	[%r1167+47872], %rs32;
$L__BB0_1851:
	ld.shared.u32 	%r3152, [%r1166+46976];
	cvt.rn.f64.s32 	%fd15, %r3152;
	ld.global.f64 	%fd16, [%rd25];
	div.rn.f64 	%fd17, %fd15, %fd16;
	cvt.rmi.f64.f64 	%fd18, %fd17;
	add.f64 	%fd19, %fd18, 0d3FF0000000000000;
	cvt.rn.f64.s32 	%fd20, %r1889;
	sub.f64 	%fd21, %fd19, %fd20;
	cvt.rzi.s32.f64 	%r3153, %fd21;
	min.s32 	%r5650, %r3153, %r5650;
	st.shared.u32 	[%r1166+46464], %r5650;
	setp.ge.s32 	%p616, %r5649, %r5650;
	@%p616 bra 	$L__BB0_1877;
	setp.lt.s32 	%p617, %r5649, 1;
	ld.shared.u32 	%r5638, [%r1166+47232];
	mov.b32 	%r5639, 0;
	@%p617 bra 	$L__BB0_1855;
	mov.b32 	%r5639, 0;
$L__BB0_1854:
	add.s32 	%r3156, %r5639, %r1168;
	mul.wide.u32 	%rd844, %r3156, 4;
	add.s64 	%rd845, %rd22, %rd844;
	ld.global.u32 	%r3157, [%rd845];
	add.s32 	%r5638, %r5638, %r3157;
	st.shared.u32 	[%r1166+47232], %r5638;
	add.s32 	%r5639, %r5639, 1;
	setp.lt.s32 	%p618, %r5639, %r5649;
	@%p618 bra 	$L__BB0_1854;
$L__BB0_1855:
	setp.ge.s32 	%p619, %r5639, %r5650;
	ld.shared.u32 	%r1903, [%r1166+47104];
	@%p619 bra 	$L__BB0_1858;
$L__BB0_1856:
	add.s32 	%r3158, %r5638, %r1903;
	mul.wide.s32 	%rd846, %r5639, 4;
	add.s64 	%rd847, %rd262, %rd846;
	ld.global.u32 	%r3159, [%rd847];
	mul.lo.s32 	%r3160, %r3159, %r1889;
	setp.ge.s32 	%p620, %r3158, %r3160;
	@%p620 bra 	$L__BB0_1858;
	add.s32 	%r3161, %r5639, %r1168;
	mul.wide.u32 	%rd848, %r3161, 4;
	add.s64 	%rd849, %rd22, %rd848;
	ld.global.u32 	%r3162, [%rd849];
	add.s32 	%r5638, %r5638, %r3162;
	st.shared.u32 	[%r1166+47232], %r5638;
	add.s32 	%r5639, %r5639, 1;
	setp.lt.s32 	%p621, %r5639, %r5650;
	@%p621 bra 	$L__BB0_1856;
$L__BB0_1858:
	add.s32 	%r3163, %r5638, %r1903;
	mul.wide.s32 	%rd850, %r5639, 4;
	add.s64 	%rd851, %rd262, %rd850;
	ld.global.u32 	%r5646, [%rd851];
	mul.lo.s32 	%r3164, %r5646, %r1889;
	setp.ge.s32 	%p622, %r3163, %r3164;
	@%p622 bra 	$L__BB0_1860;
	mov.b16 	%rs33, 1;
	st.shared.u8 	[%r1167+47872], %rs33;
	bra.uni 	$L__BB0_1877;
$L__BB0_1860:
	st.shared.u32 	[%r1166+46336], %r5639;
	st.shared.u32 	[%r1166+46592], %r5639;
	setp.ge.s32 	%p623, %r5639, %r5650;
	mov.u32 	%r5643, %r5639;
	@%p623 bra 	$L__BB0_1865;
	mov.u32 	%r5643, %r5639;
	mov.u32 	%r5642, %r5639;
$L__BB0_1862:
	add.s32 	%r3165, %r5642, %r1168;
	mul.wide.u32 	%rd852, %r3165, 4;
	add.s64 	%rd853, %rd22, %rd852;
	ld.global.u32 	%r3166, [%rd853];
	add.s32 	%r5638, %r5638, %r3166;
	st.shared.u32 	[%r1166+47232], %r5638;
	add.s32 	%r1919, %r5642, 1;
	add.s32 	%r3167, %r1903, %r5638;
	mul.wide.s32 	%rd854, %r5642, 4;
	add.s64 	%rd855, %rd262, %rd854;
	ld.global.u32 	%r3168, [%rd855+4];
	mul.lo.s32 	%r3169, %r3168, %r1889;
	setp.lt.s32 	%p624, %r3167, %r3169;
	@%p624 bra 	$L__BB0_1864;
	st.shared.u32 	[%r1166+46592], %r1919;
	mov.u32 	%r5643, %r1919;
$L__BB0_1864:
	setp.lt.s32 	%p625, %r1919, %r5650;
	mov.u32 	%r5642, %r1919;
	@%p625 bra 	$L__BB0_1862;
$L__BB0_1865:
	setp.le.s32 	%p626, %r5650, %r5643;
	@%p626 bra 	$L__BB0_1867;
	st.shared.u32 	[%r1166+46464], %r5643;
	mov.u32 	%r5650, %r5643;
$L__BB0_1867:
	setp.lt.s32 	%p627, %r5639, 2;
	mov.u32 	%r5649, %r5639;
	@%p627 bra 	$L__BB0_1877;
	add.s32 	%r3170, %r1889, %r5639;
	setp.ge.s32 	%p628, %r3170, %r5648;
	@%p628 bra 	$L__BB0_1870;
	mul.wide.s32 	%rd856, %r5648, 4;
	add.s64 	%rd857, %rd26, %rd856;
	ld.global.u32 	%r5646, [%rd857];
$L__BB0_1870:
	st.shared.u32 	[%r1166+46208], %r5646;
	mov.u32 	%r5649, %r5639;
	bra.uni 	$L__BB0_1877;
$L__BB0_1871:
	add.s32 	%r3146, %r1889, 1;
	ld.global.u32 	%r5648, [%rd27];
	setp.ge.s32 	%p609, %r3146, %r5648;
	@%p609 bra 	$L__BB0_1873;
	mul.wide.s32 	%rd836, %r5648, 4;
	add.s64 	%rd837, %rd26, %rd836;
	ld.global.u32 	%r5647, [%rd837];
	bra.uni 	$L__BB0_1874;
$L__BB0_1873:
	ld.global.u32 	%r5647, [%rd262+4];
$L__BB0_1874:
	st.shared.u32 	[%r1166+46208], %r5647;
	st.shared.u32 	[%r1166+46464], %r5650;
	setp.le.s32 	%p610, %r5648, %r1889;
	@%p610 bra 	$L__BB0_1876;
	sub.s32 	%r5649, %r5648, %r1889;
	st.shared.u32 	[%r1166+46336], %r5649;
	bra.uni 	$L__BB0_1877;
$L__BB0_1876:
	mov.b32 	%r5649, 0;
	st.shared.u32 	[%r1166+46336], %r5649;
$L__BB0_1877:
	add.s32 	%r3171, %r5650, %r1889;
	setp.ge.s32 	%p629, %r3171, %r5648;
	max.s32 	%r3172, %r5649, 0;
	setp.le.s32 	%p630, %r3172, %r5650;
	and.pred  	%p631, %p629, %p630;
	@%p631 bra 	$L__BB0_1879;
	mov.b16 	%rs34, 1;
	st.shared.u8 	[%r1167+47872], %rs34;
$L__BB0_1879:
	bar.warp.sync 	-1;
	ld.shared.u8 	%rs35, [%r1167+47872];
	setp.ne.s16 	%p633, %rs35, 0;
	mov.pred 	%p1905, -1;
	@%p633 bra 	$L__BB0_2197;
	@%p607 bra 	$L__BB0_1882;
	mov.b16 	%rs36, 0;
	st.shared.u8 	[%r1167+47904], %rs36;
$L__BB0_1882:
	bar.warp.sync 	-1;
	ld.shared.u32 	%r1933, [%r1166+512];
	setp.ge.s32 	%p635, %r1164, %r1933;
	@%p635 bra 	$L__BB0_1900;
	ld.shared.u8 	%rs37, [%r1167+47904];
	setp.ne.s16 	%p636, %rs37, 0;
	@%p636 bra 	$L__BB0_1900;
	ld.global.u32 	%r1934, [%rd27];
	mul.wide.s32 	%rd858, %r1934, 4;
	add.s64 	%rd859, %rd26, %rd858;
	ld.global.u32 	%r1935, [%rd859];
	mov.u32 	%r5651, %r1164;
	bra.uni 	$L__BB0_1886;
$L__BB0_1885:
	add.s32 	%r5651, %r5651, 32;
	setp.ge.s32 	%p647, %r5651, %r1933;
	@%p647 bra 	$L__BB0_1900;
$L__BB0_1886:
	mul.wide.u32 	%rd860, %r5651, 20;
	add.s64 	%rd861, %rd205, %rd860;
	ld.u32 	%r1939, [%rd861+8];
	ld.u32 	%r1940, [%rd861+12];
	add.s32 	%r1941, %r1940, %r1939;
	setp.lt.s32 	%p637, %r1941, %r1935;
	@%p637 bra 	$L__BB0_1899;
	add.s32 	%r1942, %r1933, %r1940;
	setp.lt.s32 	%p638, %r1942, %r1934;
	mul.wide.s32 	%rd862, %r1942, 4;
	add.s64 	%rd263, %rd26, %rd862;
	mov.u32 	%r5652, %r1935;
	@%p638 bra 	$L__BB0_1889;
	ld.global.u32 	%r5652, [%rd263];
$L__BB0_1889:
	setp.lt.s32 	%p639, %r1941, %r5652;
	@%p639 bra 	$L__BB0_1899;
	ld.shared.u32 	%r3173, [%r1166+46208];
	setp.lt.s32 	%p640, %r1941, %r3173;
	@%p640 bra 	$L__BB0_1899;
	setp.ne.s32 	%p641, %r1940, 0;
	@%p641 bra 	$L__BB0_1895;
	mov.u32 	%r5653, %r1935;
	@%p638 bra 	$L__BB0_1894;
	ld.global.u32 	%r5653, [%rd263];
$L__BB0_1894:
	setp.lt.s32 	%p643, %r1939, %r5653;
	@%p643 bra 	$L__BB0_1899;
$L__BB0_1895:
	ld.shared.u32 	%r3174, [%r1166+46464];
	add.s32 	%r3175, %r3174, %r1939;
	add.s32 	%r3176, %r1933, %r3174;
	mul.wide.s32 	%rd863, %r3176, 4;
	add.s64 	%rd864, %rd26, %rd863;
	ld.global.u32 	%r3177, [%rd864];
	setp.lt.s32 	%p644, %r3175, %r3177;
	@%p644 bra 	$L__BB0_1899;
	ld.shared.u32 	%r3178, [%r1166+46336];
	add.s32 	%r1947, %r3178, %r1933;
	setp.lt.s32 	%p645, %r1947, %r1934;
	mov.u32 	%r5654, %r1935;
	@%p645 bra 	$L__BB0_1898;
	mul.wide.s32 	%rd865, %r1947, 4;
	add.s64 	%rd866, %rd26, %rd865;
	ld.global.u32 	%r5654, [%rd866];
$L__BB0_1898:
	setp.ge.s32 	%p646, %r1941, %r5654;
	@%p646 bra 	$L__BB0_1885;
$L__BB0_1899:
	mov.b16 	%rs38, 1;
	st.shared.u8 	[%r1167+47904], %rs38;
$L__BB0_1900:
	bar.warp.sync 	-1;
	ld.shared.u8 	%rs39, [%r1167+47904];
	setp.ne.s16 	%p649, %rs39, 0;
	@%p649 bra 	$L__BB0_2197;
	@%p607 bra 	$L__BB0_1903;
	mov.b32 	%r3179, 0;
	st.shared.u32 	[%r1166+45824], %r3179;
	st.shared.u32 	[%r1166+45696], %r3179;
	st.shared.u32 	[%r1166+46080], %r3179;
$L__BB0_1903:
	ld.shared.u32 	%r1951, [%r1166+512];
	add.s32 	%r5657, %r1951, %r1164;
	ld.shared.u32 	%r1953, [%r1166+768];
	setp.ge.s32 	%p651, %r5657, %r1953;
	mov.b32 	%r5661, 0;
	mov.u32 	%r5660, %r5661;
	@%p651 bra 	$L__BB0_1916;
	mov.b32 	%r5660, 0;
	mov.u32 	%r5656, %r5660;
$L__BB0_1905:
	mul.wide.s32 	%rd867, %r5657, 20;
	add.s64 	%rd868, %rd205, %rd867;
	add.s64 	%rd264, %rd868, 4;
	ld.u32 	%r3182, [%rd868+4];
	setp.ne.s32 	%p652, %r3182, 0;
	@%p652 bra 	$L__BB0_1914;
	ld.u32 	%r1957, [%rd264+4];
	ld.u32 	%r1958, [%rd264+8];
	add.s32 	%r1959, %r1958, %r1957;
	ld.global.u32 	%r1960, [%rd27];
	mul.wide.s32 	%rd869, %r1960, 4;
	add.s64 	%rd870, %rd26, %rd869;
	ld.global.u32 	%r1961, [%rd870];
	setp.lt.s32 	%p653, %r1959, %r1961;
	@%p653 bra 	$L__BB0_1914;
	add.s32 	%r3183, %r1958, %r1951;
	add.s32 	%r1962, %r3183, 1;
	setp.lt.s32 	%p654, %r1962, %r1960;
	mov.u32 	%r5658, %r1961;
	@%p654 bra 	$L__BB0_1909;
	mul.wide.s32 	%rd871, %r1962, 4;
	add.s64 	%rd872, %rd26, %rd871;
	ld.global.u32 	%r5658, [%rd872];
$L__BB0_1909:
	setp.lt.s32 	%p655, %r1959, %r5658;
	@%p655 bra 	$L__BB0_1914;
	ld.shared.u32 	%r3184, [%r1166+46208];
	setp.lt.s32 	%p656, %r1959, %r3184;
	@%p656 bra 	$L__BB0_1914;
	ld.shared.u32 	%r3185, [%r1166+46464];
	add.s32 	%r3186, %r3185, %r1957;
	ld.shared.u32 	%r3187, [%r1166+46336];
	add.s32 	%r1965, %r3187, %r1951;
	mul.wide.s32 	%rd873, %r1965, 4;
	add.s64 	%rd874, %rd26, %rd873;
	ld.global.u32 	%r1966, [%rd874];
	setp.le.s32 	%p657, %r3186, %r1966;
	@%p657 bra 	$L__BB0_1914;
	setp.lt.s32 	%p658, %r1965, %r1960;
	selp.b32 	%r3188, %r1961, %r1966, %p658;
	setp.lt.s32 	%p659, %r1959, %r3188;
	@%p659 bra 	$L__BB0_1914;
	add.s32 	%r1967, %r5660, 1;
	add.s32 	%r3189, %r5660, %r1169;
	mul.wide.s32 	%rd875, %r3189, 4;
	add.s64 	%rd876, %rd21, %rd875;
	st.global.u32 	[%rd876], %r5657;
	mov.u32 	%r5661, %r5656;
	mov.u32 	%r5660, %r1967;
	bra.uni 	$L__BB0_1915;
$L__BB0_1914:
	add.s32 	%r5661, %r5656, 1;
	add.s32 	%r3190, %r5656, %r1169;
	mul.wide.s32 	%rd877, %r3190, 4;
	add.s64 	%rd878, %rd19, %rd877;
	st.global.u32 	[%rd878], %r5657;
	mov.u32 	%r5656, %r5661;
$L__BB0_1915:
	add.s32 	%r5657, %r5657, 32;
	setp.lt.s32 	%p660, %r5657, %r1953;
	@%p660 bra 	$L__BB0_1905;
$L__BB0_1916:
	setp.lt.u32 	%p661, %r1164, 16;
	setp.lt.u32 	%p662, %r1164, 8;
	setp.lt.u32 	%p663, %r1164, 4;
	setp.lt.u32 	%p664, %r1164, 2;
	setp.ne.s32 	%p665, %r1164, 31;
	setp.eq.s32 	%p666, %r1164, 0;
	bar.warp.sync 	-1;
	shfl.sync.up.b32	%r3191|%p667, %r5660, 1, 0, -1;
	selp.b32 	%r3192, 0, %r3191, %p666;
	add.s32 	%r3193, %r3192, %r5660;
	shfl.sync.up.b32	%r3194|%p668, %r5661, 1, 0, -1;
	selp.b32 	%r3195, 0, %r3194, %p666;
	add.s32 	%r3196, %r3195, %r5661;
	bar.warp.sync 	-1;
	shfl.sync.up.b32	%r3197|%p669, %r3193, 2, 0, -1;
	selp.b32 	%r3198, 0, %r3197, %p664;
	add.s32 	%r3199, %r3198, %r3193;
	shfl.sync.up.b32	%r3200|%p670, %r3196, 2, 0, -1;
	selp.b32 	%r3201, 0, %r3200, %p664;
	add.s32 	%r3202, %r3201, %r3196;
	bar.warp.sync 	-1;
	shfl.sync.up.b32	%r3203|%p671, %r3199, 4, 0, -1;
	selp.b32 	%r3204, 0, %r3203, %p663;
	add.s32 	%r3205, %r3204, %r3199;
	shfl.sync.up.b32	%r3206|%p672, %r3202, 4, 0, -1;
	selp.b32 	%r3207, 0, %r3206, %p663;
	add.s32 	%r3208, %r3207, %r3202;
	bar.warp.sync 	-1;
	shfl.sync.up.b32	%r3209|%p673, %r3205, 8, 0, -1;
	selp.b32 	%r3210, 0, %r3209, %p662;
	add.s32 	%r3211, %r3210, %r3205;
	shfl.sync.up.b32	%r3212|%p674, %r3208, 8, 0, -1;
	selp.b32 	%r3213, 0, %r3212, %p662;
	add.s32 	%r3214, %r3213, %r3208;
	bar.warp.sync 	-1;
	shfl.sync.up.b32	%r3215|%p675, %r3211, 16, 0, -1;
	selp.b32 	%r3216, 0, %r3215, %p661;
	add.s32 	%r1974, %r3216, %r3211;
	shfl.sync.up.b32	%r3217|%p676, %r3214, 16, 0, -1;
	selp.b32 	%r3218, 0, %r3217, %p661;
	add.s32 	%r1975, %r3218, %r3214;
	bar.warp.sync 	-1;
	@%p665 bra 	$L__BB0_1918;
	st.shared.u32 	[%r1166+45824], %r1974;
	st.shared.u32 	[%r1166+45696], %r1975;
$L__BB0_1918:
	setp.lt.s32 	%p677, %r5660, 1;
	@%p677 bra 	$L__BB0_1926;
	sub.s32 	%r3220, %r1168, %r5660;
	add.s32 	%r1976, %r3220, %r1974;
	and.b32  	%r1977, %r5660, 3;
	setp.lt.u32 	%p678, %r5660, 4;
	mov.b32 	%r5664, 0;
	@%p678 bra 	$L__BB0_1922;
	and.b32  	%r5664, %r5660, 2147483644;
	mov.b32 	%r5663, 0;
$L__BB0_1921:
	add.s32 	%r3222, %r1976, %r5663;
	mul.wide.u32 	%rd879, %r3222, 20;
	add.s64 	%rd880, %rd20, %rd879;
	add.s32 	%r3223, %r5663, %r1169;
	mul.wide.s32 	%rd881, %r3223, 4;
	add.s64 	%rd882, %rd21, %rd881;
	ld.global.u32 	%r3224, [%rd882];
	mul.wide.s32 	%rd883, %r3224, 20;
	add.s64 	%rd884, %rd205, %rd883;
	ld.u32 	%r3225, [%rd884];
	ld.u32 	%r3226, [%rd884+4];
	ld.u32 	%r3227, [%rd884+8];
	ld.u32 	%r3228, [%rd884+12];
	ld.u32 	%r3229, [%rd884+16];
	st.global.u32 	[%rd880], %r3225;
	st.global.u32 	[%rd880+4], %r3226;
	st.global.u32 	[%rd880+8], %r3227;
	st.global.u32 	[%rd880+12], %r3228;
	st.global.u32 	[%rd880+16], %r3229;
	add.s32 	%r3230, %r3222, 1;
	mul.wide.u32 	%rd885, %r3230, 20;
	add.s64 	%rd886, %rd20, %rd885;
	ld.global.u32 	%r3231, [%rd882+4];
	mul.wide.s32 	%rd887, %r3231, 20;
	add.s64 	%rd888, %rd205, %rd887;
	ld.u32 	%r3232, [%rd888];
	ld.u32 	%r3233, [%rd888+4];
	ld.u32 	%r3234, [%rd888+8];
	ld.u32 	%r3235, [%rd888+12];
	ld.u32 	%r3236, [%rd888+16];
	st.global.u32 	[%rd886], %r3232;
	st.global.u32 	[%rd886+4], %r3233;
	st.global.u32 	[%rd886+8], %r3234;
	st.global.u32 	[%rd886+12], %r3235;
	st.global.u32 	[%rd886+16], %r3236;
	add.s32 	%r3237, %r3222, 2;
	mul.wide.u32 	%rd889, %r3237, 20;
	add.s64 	%rd890, %rd20, %rd889;
	ld.global.u32 	%r3238, [%rd882+8];
	mul.wide.s32 	%rd891, %r3238, 20;
	add.s64 	%rd892, %rd205, %rd891;
	ld.u32 	%r3239, [%rd892];
	ld.u32 	%r3240, [%rd892+4];
	ld.u32 	%r3241, [%rd892+8];
	ld.u32 	%r3242, [%rd892+12];
	ld.u32 	%r3243, [%rd892+16];
	st.global.u32 	[%rd890], %r3239;
	st.global.u32 	[%rd890+4], %r3240;
	st.global.u32 	[%rd890+8], %r3241;
	st.global.u32 	[%rd890+12], %r3242;
	st.global.u32 	[%rd890+16], %r3243;
	add.s32 	%r3244, %r3222, 3;
	mul.wide.u32 	%rd893, %r3244, 20;
	add.s64 	%rd894, %rd20, %rd893;
	ld.global.u32 	%r3245, [%rd882+12];
	mul.wide.s32 	%rd895, %r3245, 20;
	add.s64 	%rd896, %rd205, %rd895;
	ld.u32 	%r3246, [%rd896];
	ld.u32 	%r3247, [%rd896+4];
	ld.u32 	%r3248, [%rd896+8];
	ld.u32 	%r3249, [%rd896+12];
	ld.u32 	%r3250, [%rd896+16];
	st.global.u32 	[%rd894], %r3246;
	st.global.u32 	[%rd894+4], %r3247;
	st.global.u32 	[%rd894+8], %r3248;
	st.global.u32 	[%rd894+12], %r3249;
	st.global.u32 	[%rd894+16], %r3250;
	add.s32 	%r5663, %r5663, 4;
	setp.ne.s32 	%p679, %r5663, %r5664;
	@%p679 bra 	$L__BB0_1921;
$L__BB0_1922:
	setp.eq.s32 	%p680, %r1977, 0;
	@%p680 bra 	$L__BB0_1926;
	add.s32 	%r1982, %r1976, %r5664;
	mul.wide.u32 	%rd897, %r1982, 20;
	add.s64 	%rd898, %rd20, %rd897;
	add.s32 	%r3251, %r5664, %r1169;
	mul.wide.s32 	%rd899, %r3251, 4;
	add.s64 	%rd265, %rd21, %rd899;
	ld.global.u32 	%r3252, [%rd265];
	mul.wide.s32 	%rd900, %r3252, 20;
	add.s64 	%rd901, %rd205, %rd900;
	ld.u32 	%r3253, [%rd901];
	ld.u32 	%r3254, [%rd901+4];
	ld.u32 	%r3255, [%rd901+8];
	ld.u32 	%r3256, [%rd901+12];
	ld.u32 	%r3257, [%rd901+16];
	st.global.u32 	[%rd898], %r3253;
	st.global.u32 	[%rd898+4], %r3254;
	st.global.u32 	[%rd898+8], %r3255;
	st.global.u32 	[%rd898+12], %r3256;
	st.global.u32 	[%rd898+16], %r3257;
	setp.eq.s32 	%p681, %r1977, 1;
	@%p681 bra 	$L__BB0_1926;
	add.s32 	%r3258, %r1982, 1;
	mul.wide.u32 	%rd902, %r3258, 20;
	add.s64 	%rd903, %rd20, %rd902;
	ld.global.u32 	%r3259, [%rd265+4];
	mul.wide.s32 	%rd904, %r3259, 20;
	add.s64 	%rd905, %rd205, %rd904;
	ld.u32 	%r3260, [%rd905];
	ld.u32 	%r3261, [%rd905+4];
	ld.u32 	%r3262, [%rd905+8];
	ld.u32 	%r3263, [%rd905+12];
	ld.u32 	%r3264, [%rd905+16];
	st.global.u32 	[%rd903], %r3260;
	st.global.u32 	[%rd903+4], %r3261;
	st.global.u32 	[%rd903+8], %r3262;
	st.global.u32 	[%rd903+12], %r3263;
	st.global.u32 	[%rd903+16], %r3264;
	setp.eq.s32 	%p682, %r1977, 2;
	@%p682 bra 	$L__BB0_1926;
	add.s32 	%r3265, %r1982, 2;
	mul.wide.u32 	%rd906, %r3265, 20;
	add.s64 	%rd907, %rd20, %rd906;
	ld.global.u32 	%r3266, [%rd265+8];
	mul.wide.s32 	%rd908, %r3266, 20;
	add.s64 	%rd909, %rd205, %rd908;
	ld.u32 	%r3267, [%rd909];
	ld.u32 	%r3268, [%rd909+4];
	ld.u32 	%r3269, [%rd909+8];
	ld.u32 	%r3270, [%rd909+12];
	ld.u32 	%r3271, [%rd909+16];
	st.global.u32 	[%rd907], %r3267;
	st.global.u32 	[%rd907+4], %r3268;
	st.global.u32 	[%rd907+8], %r3269;
	st.global.u32 	[%rd907+12], %r3270;
	st.global.u32 	[%rd907+16], %r3271;
$L__BB0_1926:
	ld.shared.u32 	%r3272, [%r1166+45824];
	ld.shared.u32 	%r3273, [%r1166+45696];
	setp.lt.s32 	%p683, %r3272, %r3273;
	setp.lt.s32 	%p684, %r5661, 1;
	or.pred  	%p685, %p683, %p684;
	@%p685 bra 	$L__BB0_1934;
	sub.s32 	%r3275, %r1168, %r5661;
	add.s32 	%r1983, %r3275, %r1975;
	and.b32  	%r1984, %r5661, 3;
	setp.lt.u32 	%p686, %r5661, 4;
	mov.b32 	%r5666, 0;
	@%p686 bra 	$L__BB0_1930;
	and.b32  	%r5666, %r5661, 2147483644;
	mov.b32 	%r5665, 0;
$L__BB0_1929:
	add.s32 	%r3277, %r5665, %r1169;
	mul.wide.s32 	%rd910, %r3277, 4;
	add.s64 	%rd911, %rd19, %rd910;
	ld.global.u32 	%r3278, [%rd911];
	mul.wide.s32 	%rd912, %r3278, 20;
	add.s64 	%rd913, %rd205, %rd912;
	ld.u32 	%r3279, [%rd913];
	add.s32 	%r3280, %r1983, %r5665;
	mul.wide.u32 	%rd914, %r3280, 4;
	add.s64 	%rd915, %rd18, %rd914;
	st.global.u32 	[%rd915], %r3279;
	ld.global.u32 	%r3281, [%rd911+4];
	mul.wide.s32 	%rd916, %r3281, 20;
	add.s64 	%rd917, %rd205, %rd916;
	ld.u32 	%r3282, [%rd917];
	add.s32 	%r3283, %r3280, 1;
	mul.wide.u32 	%rd918, %r3283, 4;
	add.s64 	%rd919, %rd18, %rd918;
	st.global.u32 	[%rd919], %r3282;
	ld.global.u32 	%r3284, [%rd911+8];
	mul.wide.s32 	%rd920, %r3284, 20;
	add.s64 	%rd921, %rd205, %rd920;
	ld.u32 	%r3285, [%rd921];
	add.s32 	%r3286, %r3280, 2;
	mul.wide.u32 	%rd922, %r3286, 4;
	add.s64 	%rd923, %rd18, %rd922;
	st.global.u32 	[%rd923], %r3285;
	ld.global.u32 	%r3287, [%rd911+12];
	mul.wide.s32 	%rd924, %r3287, 20;
	add.s64 	%rd925, %rd205, %rd924;
	ld.u32 	%r3288, [%rd925];
	add.s32 	%r3289, %r3280, 3;
	mul.wide.u32 	%rd926, %r3289, 4;
	add.s64 	%rd927, %rd18, %rd926;
	st.global.u32 	[%rd927], %r3288;
	add.s32 	%r5665, %r5665, 4;
	setp.ne.s32 	%p687, %r5665, %r5666;
	@%p687 bra 	$L__BB0_1929;
$L__BB0_1930:
	setp.eq.s32 	%p688, %r1984, 0;
	@%p688 bra 	$L__BB0_1934;
	add.s32 	%r3290, %r5666, %r1169;
	mul.wide.s32 	%rd928, %r3290, 4;
	add.s64 	%rd266, %rd19, %rd928;
	ld.global.u32 	%r3291, [%rd266];
	mul.wide.s32 	%rd929, %r3291, 20;
	add.s64 	%rd930, %rd205, %rd929;
	ld.u32 	%r3292, [%rd930];
	add.s32 	%r1989, %r1983, %r5666;
	mul.wide.u32 	%rd931, %r1989, 4;
	add.s64 	%rd932, %rd18, %rd931;
	st.global.u32 	[%rd932], %r3292;
	setp.eq.s32 	%p689, %r1984, 1;
	@%p689 bra 	$L__BB0_1934;
	ld.global.u32 	%r3293, [%rd266+4];
	mul.wide.s32 	%rd933, %r3293, 20;
	add.s64 	%rd934, %rd205, %rd933;
	ld.u32 	%r3294, [%rd934];
	add.s32 	%r3295, %r1989, 1;
	mul.wide.u32 	%rd935, %r3295, 4;
	add.s64 	%rd936, %rd18, %rd935;
	st.global.u32 	[%rd936], %r3294;
	setp.eq.s32 	%p690, %r1984, 2;
	@%p690 bra 	$L__BB0_1934;
	ld.global.u32 	%r3296, [%rd266+8];
	mul.wide.s32 	%rd937, %r3296, 20;
	add.s64 	%rd938, %rd205, %rd937;
	ld.u32 	%r3297, [%rd938];
	add.s32 	%r3298, %r1989, 2;
	mul.wide.u32 	%rd939, %r3298, 4;
	add.s64 	%rd940, %rd18, %rd939;
	st.global.u32 	[%rd940], %r3297;
$L__BB0_1934:
	bar.warp.sync 	-1;
	ld.shared.u32 	%r5784, [%r1166+45824];
	setp.lt.s32 	%p691, %r5784, 1;
	@%p691 bra 	$L__BB0_2192;
	ld.shared.u32 	%r5713, [%r1166+45696];
$L__BB0_1936:
	setp.lt.s32 	%p692, %r5713, 1;
	@%p692 bra 	$L__BB0_2192;
	ld.shared.u32 	%r3299, [%r1166+46080];
	and.b32  	%r3300, %r3299, 1;
	setp.eq.b32 	%p693, %r3300, 1;
	@%p693 bra 	$L__BB0_1939;
	ld.shared.u32 	%r5706, [%r1166+512];
	mul.wide.s32 	%rd942, %r5706, 20;
	add.s64 	%rd2042, %rd205, %rd942;
	mov.u64 	%rd2043, %rd222;
	bra.uni 	$L__BB0_1940;
$L__BB0_1939:
	ld.shared.u32 	%r5706, [%r1166+512];
	mul.wide.s32 	%rd941, %r5706, 20;
	add.s64 	%rd2043, %rd205, %rd941;
	mov.u64 	%rd2042, %rd222;
$L__BB0_1940:
	setp.lt.u32 	%p694, %r5784, %r5713;
	@%p694 bra 	$L__BB0_1949;
	setp.ge.s32 	%p695, %r1164, %r5706;
	mov.u32 	%r5700, %r1164;
	@%p695 bra 	$L__BB0_1942;
	bra.uni 	$L__BB0_1976;
$L__BB0_1942:
	setp.ge.s32 	%p703, %r1164, %r5784;
	mov.u32 	%r5712, %r1164;
	@%p703 bra 	$L__BB0_1991;
$L__BB0_1943:
	mul.wide.u32 	%rd953, %r5712, 20;
	add.s64 	%rd277, %rd2043, %rd953;
	ld.u32 	%r2079, [%rd277];
	setp.lt.s32 	%p704, %r5713, 1;
	@%p704 bra 	$L__BB0_1990;
	mov.b32 	%r5714, 0;
$L__BB0_1945:
	add.s32 	%r3313, %r5714, %r1168;
	mul.wide.u32 	%rd954, %r3313, 4;
	add.s64 	%rd955, %rd18, %rd954;
	ld.global.u32 	%r3314, [%rd955];
	mul.wide.s32 	%rd956, %r3314, 8;
	add.s64 	%rd957, %rd29, %rd956;
	ld.global.u64 	%rd278, [%rd957];
	ld.global.u64 	%rd958, [%rd957+8];
	cvt.u32.u64 	%r3315, %rd278;
	cvt.u32.u64 	%r3316, %rd958;
	sub.s32 	%r2082, %r3316, %r3315;
	setp.lt.s32 	%p705, %r2082, 1;
	@%p705 bra 	$L__BB0_1988;
	add.s32 	%r5715, %r2082, -1;
	mov.b32 	%r5716, 0;
$L__BB0_1947:
	add.s32 	%r3318, %r5715, %r5716;
	shr.u32 	%r2086, %r3318, 1;
	cvt.u64.u32 	%rd959, %r2086;
	add.s64 	%rd960, %rd278, %rd959;
	shl.b64 	%rd961, %rd960, 2;
	add.s64 	%rd962, %rd28, %rd961;
	ld.global.u32 	%r2087, [%rd962];
	setp.eq.s32 	%p706, %r2087, %r2079;
	@%p706 bra 	$L__BB0_1987;
	setp.gt.s32 	%p707, %r2087, %r2079;
	add.s32 	%r3319, %r2086, -1;
	add.s32 	%r3320, %r2086, 1;
	selp.b32 	%r5716, %r5716, %r3320, %p707;
	selp.b32 	%r5715, %r3319, %r5715, %p707;
	setp.gt.s32 	%p708, %r5716, %r5715;
	@%p708 bra 	$L__BB0_1988;
	bra.uni 	$L__BB0_1947;
$L__BB0_1949:
	setp.ge.s32 	%p711, %r1164, %r5706;
	mov.u32 	%r5671, %r1164;
	@%p711 bra 	$L__BB0_1950;
	bra.uni 	$L__BB0_1952;
$L__BB0_1950:
	setp.ge.s32 	%p713, %r1164, %r5784;
	mov.u32 	%r5672, %r1164;
	@%p713 bra 	$L__BB0_1954;
$L__BB0_1951:
	mul.wide.u32 	%rd965, %r5672, 20;
	add.s64 	%rd966, %rd2043, %rd965;
	mov.b32 	%r3325, 0;
	st.u32 	[%rd966+12], %r3325;
	add.s32 	%r5672, %r5672, 32;
	ld.shared.u32 	%r3326, [%r1166+45824];
	setp.lt.s32 	%p714, %r5672, %r3326;
	@%p714 bra 	$L__BB0_1951;
	bra.uni 	$L__BB0_1954;
$L__BB0_1952:
	mul.wide.u32 	%rd963, %r5671, 20;
	add.s64 	%rd964, %rd205, %rd963;
	mov.b32 	%r3323, 0;
	st.u32 	[%rd964+12], %r3323;
	add.s32 	%r5671, %r5671, 32;
	ld.shared.u32 	%r3324, [%r1166+512];
	setp.lt.s32 	%p712, %r5671, %r3324;
	@%p712 bra 	$L__BB0_1952;
	ld.shared.u32 	%r5784, [%r1166+45824];
	bra.uni 	$L__BB0_1950;
$L__BB0_1954:
	bar.warp.sync 	-1;
	ld.shared.u32 	%r5682, [%r1166+512];
	setp.ge.s32 	%p715, %r1164, %r5682;
	ld.shared.u32 	%r5673, [%r1166+45824];
	mov.u32 	%r5676, %r1164;
	@%p715 bra 	$L__BB0_1955;
	bra.uni 	$L__BB0_1963;
$L__BB0_1955:
	setp.ge.s32 	%p723, %r1164, %r5673;
	mov.u32 	%r5686, %r1164;
	@%p723 bra 	$L__BB0_1991;
$L__BB0_1956:
	mul.wide.u32 	%rd977, %r5686, 20;
	add.s64 	%rd273, %rd2043, %rd977;
	ld.u32 	%r2031, [%rd273];
	setp.lt.s32 	%p724, %r5673, 1;
	@%p724 bra 	$L__BB0_1975;
	mov.b32 	%r5689, 0;
$L__BB0_1958:
	setp.eq.s32 	%p725, %r5689, %r5686;
	@%p725 bra 	$L__BB0_1974;
	mul.wide.u32 	%rd978, %r5689, 20;
	add.s64 	%rd979, %rd2043, %rd978;
	ld.u32 	%r3338, [%rd979];
	mul.wide.s32 	%rd980, %r3338, 8;
	add.s64 	%rd981, %rd29, %rd980;
	ld.global.u64 	%rd274, [%rd981];
	ld.global.u64 	%rd982, [%rd981+8];
	cvt.u32.u64 	%r3339, %rd274;
	cvt.u32.u64 	%r3340, %rd982;
	sub.s32 	%r2035, %r3340, %r3339;
	setp.lt.s32 	%p726, %r2035, 1;
	@%p726 bra 	$L__BB0_1974;
	add.s32 	%r5690, %r2035, -1;
	mov.b32 	%r5691, 0;
$L__BB0_1961:
	add.s32 	%r3342, %r5690, %r5691;
	shr.u32 	%r2039, %r3342, 1;
	cvt.u64.u32 	%rd983, %r2039;
	add.s64 	%rd984, %rd274, %rd983;
	shl.b64 	%rd985, %rd984, 2;
	add.s64 	%rd986, %rd28, %rd985;
	ld.global.u32 	%r2040, [%rd986];
	setp.eq.s32 	%p727, %r2040, %r2031;
	@%p727 bra 	$L__BB0_1973;
	setp.gt.s32 	%p728, %r2040, %r2031;
	add.s32 	%r3343, %r2039, -1;
	add.s32 	%r3344, %r2039, 1;
	selp.b32 	%r5691, %r5691, %r3344, %p728;
	selp.b32 	%r5690, %r3343, %r5690, %p728;
	setp.gt.s32 	%p729, %r5691, %r5690;
	@%p729 bra 	$L__BB0_1974;
	bra.uni 	$L__BB0_1961;
$L__BB0_1963:
	mul.wide.u32 	%rd967, %r5676, 20;
	add.s64 	%rd271, %rd205, %rd967;
	ld.u32 	%r2010, [%rd271];
	setp.lt.s32 	%p716, %r5673, 1;
	@%p716 bra 	$L__BB0_1972;
	mov.b32 	%r5678, 0;
$L__BB0_1965:
	mul.wide.u32 	%rd968, %r5678, 20;
	add.s64 	%rd969, %rd2043, %rd968;
	ld.u32 	%r3328, [%rd969];
	mul.wide.s32 	%rd970, %r3328, 8;
	add.s64 	%rd971, %rd29, %rd970;
	ld.global.u64 	%rd272, [%rd971];
	ld.global.u64 	%rd972, [%rd971+8];
	cvt.u32.u64 	%r3329, %rd272;
	cvt.u32.u64 	%r3330, %rd972;
	sub.s32 	%r2013, %r3330, %r3329;
	setp.lt.s32 	%p717, %r2013, 1;
	@%p717 bra 	$L__BB0_1970;
	add.s32 	%r5679, %r2013, -1;
	mov.b32 	%r5680, 0;
$L__BB0_1967:
	add.s32 	%r3332, %r5679, %r5680;
	shr.u32 	%r2017, %r3332, 1;
	cvt.u64.u32 	%rd973, %r2017;
	add.s64 	%rd974, %rd272, %rd973;
	shl.b64 	%rd975, %rd974, 2;
	add.s64 	%rd976, %rd28, %rd975;
	ld.global.u32 	%r2018, [%rd976];
	setp.eq.s32 	%p718, %r2018, %r2010;
	@%p718 bra 	$L__BB0_1969;
	setp.gt.s32 	%p719, %r2018, %r2010;
	add.s32 	%r3333, %r2017, -1;
	add.s32 	%r3334, %r2017, 1;
	selp.b32 	%r5680, %r5680, %r3334, %p719;
	selp.b32 	%r5679, %r3333, %r5679, %p719;
	setp.gt.s32 	%p720, %r5680, %r5679;
	@%p720 bra 	$L__BB0_1970;
	bra.uni 	$L__BB0_1967;
$L__BB0_1969:
	ld.u32 	%r3335, [%rd271+12];
	add.s32 	%r3336, %r3335, 1;
	st.u32 	[%rd271+12], %r3336;
	ld.shared.u32 	%r5673, [%r1166+45824];
$L__BB0_1970:
	add.s32 	%r5678, %r5678, 1;
	setp.lt.s32 	%p721, %r5678, %r5673;
	@%p721 bra 	$L__BB0_1965;
	ld.shared.u32 	%r5682, [%r1166+512];
$L__BB0_1972:
	add.s32 	%r5676, %r5676, 32;
	setp.lt.s32 	%p722, %r5676, %r5682;
	@%p722 bra 	$L__BB0_1963;
	bra.uni 	$L__BB0_1955;
$L__BB0_1973:
	ld.u32 	%r3345, [%rd273+12];
	add.s32 	%r3346, %r3345, 1;
	st.u32 	[%rd273+12], %r3346;
	ld.shared.u32 	%r5673, [%r1166+45824];
$L__BB0_1974:
	add.s32 	%r5689, %r5689, 1;
	setp.lt.s32 	%p730, %r5689, %r5673;
	@%p730 bra 	$L__BB0_1958;
$L__BB0_1975:
	add.s32 	%r5686, %r5686, 32;
	setp.lt.s32 	%p731, %r5686, %r5673;
	@%p731 bra 	$L__BB0_1956;
	bra.uni 	$L__BB0_1991;
$L__BB0_1976:
	mul.wide.u32 	%rd943, %r5700, 20;
	add.s64 	%rd275, %rd205, %rd943;
	ld.u32 	%r2055, [%rd275];
	setp.lt.s32 	%p696, %r5713, 1;
	@%p696 bra 	$L__BB0_1985;
	mov.b32 	%r5702, 0;
$L__BB0_1978:
	add.s32 	%r3302, %r5702, %r1168;
	mul.wide.u32 	%rd944, %r3302, 4;
	add.s64 	%rd945, %rd18, %rd944;
	ld.global.u32 	%r3303, [%rd945];
	mul.wide.s32 	%rd946, %r3303, 8;
	add.s64 	%rd947, %rd29, %rd946;
	ld.global.u64 	%rd276, [%rd947];
	ld.global.u64 	%rd948, [%rd947+8];
	cvt.u32.u64 	%r3304, %rd276;
	cvt.u32.u64 	%r3305, %rd948;
	sub.s32 	%r2058, %r3305, %r3304;
	setp.lt.s32 	%p697, %r2058, 1;
	@%p697 bra 	$L__BB0_1983;
	add.s32 	%r5703, %r2058, -1;
	mov.b32 	%r5704, 0;
$L__BB0_1980:
	add.s32 	%r3307, %r5703, %r5704;
	shr.u32 	%r2062, %r3307, 1;
	cvt.u64.u32 	%rd949, %r2062;
	add.s64 	%rd950, %rd276, %rd949;
	shl.b64 	%rd951, %rd950, 2;
	add.s64 	%rd952, %rd28, %rd951;
	ld.global.u32 	%r2063, [%rd952];
	setp.eq.s32 	%p698, %r2063, %r2055;
	@%p698 bra 	$L__BB0_1982;
	setp.gt.s32 	%p699, %r2063, %r2055;
	add.s32 	%r3308, %r2062, -1;
	add.s32 	%r3309, %r2062, 1;
	selp.b32 	%r5704, %r5704, %r3309, %p699;
	selp.b32 	%r5703, %r3308, %r5703, %p699;
	setp.gt.s32 	%p700, %r5704, %r5703;
	@%p700 bra 	$L__BB0_1983;
	bra.uni 	$L__BB0_1980;
$L__BB0_1982:
	ld.u32 	%r3310, [%rd275+12];
	add.s32 	%r3311, %r3310, -1;
	st.u32 	[%rd275+12], %r3311;
	ld.shared.u32 	%r5713, [%r1166+45696];
$L__BB0_1983:
	add.s32 	%r5702, %r5702, 1;
	setp.lt.s32 	%p701, %r5702, %r5713;
	@%p701 bra 	$L__BB0_1978;
	ld.shared.u32 	%r5706, [%r1166+512];
$L__BB0_1985:
	add.s32 	%r5700, %r5700, 32;
	setp.lt.s32 	%p702, %r5700, %r5706;
	@%p702 bra 	$L__BB0_1976;
	ld.shared.u32 	%r5784, [%r1166+45824];
	bra.uni 	$L__BB0_1942;
$L__BB0_1987:
	ld.u32 	%r3321, [%rd277+12];
	add.s32 	%r3322, %r3321, -1;
	st.u32 	[%rd277+12], %r3322;
	ld.shared.u32 	%r5713, [%r1166+45696];
$L__BB0_1988:
	add.s32 	%r5714, %r5714, 1;
	setp.lt.s32 	%p709, %r5714, %r5713;
	@%p709 bra 	$L__BB0_1945;
	ld.shared.u32 	%r5784, [%r1166+45824];
$L__BB0_1990:
	add.s32 	%r5712, %r5712, 32;
	setp.lt.s32 	%p710, %r5712, %r5784;
	@%p710 bra 	$L__BB0_1943;
$L__BB0_1991:
	bar.warp.sync 	-1;
	ld.shared.u32 	%r2098, [%r1166+45824];
	setp.ge.s32 	%p732, %r1164, %r2098;
	mov.b32 	%r5724, 0;
	@%p732 bra 	$L__BB0_2002;
	mov.b32 	%r5724, 0;
	mov.u32 	%r5721, %r1164;
$L__BB0_1993:
	mul.wide.u32 	%rd987, %r5721, 20;
	add.s64 	%rd988, %rd2043, %rd987;
	ld.u32 	%r2102, [%rd988+8];
	ld.u32 	%r2103, [%rd988+12];
	add.s32 	%r2104, %r2103, %r2102;
	ld.global.u32 	%r2105, [%rd27];
	mul.wide.s32 	%rd989, %r2105, 4;
	add.s64 	%rd990, %rd26, %rd989;
	ld.global.u32 	%r2106, [%rd990];
	setp.lt.s32 	%p733, %r2104, %r2106;
	@%p733 bra 	$L__BB0_2001;
	ld.shared.u32 	%r2107, [%r1166+512];
	add.s32 	%r3349, %r2103, %r2107;
	add.s32 	%r2108, %r3349, 1;
	setp.lt.s32 	%p734, %r2108, %r2105;
	mov.u32 	%r5723, %r2106;
	@%p734 bra 	$L__BB0_1996;
	mul.wide.s32 	%rd991, %r2108, 4;
	add.s64 	%rd992, %rd26, %rd991;
	ld.global.u32 	%r5723, [%rd992];
$L__BB0_1996:
	setp.lt.s32 	%p735, %r2104, %r5723;
	@%p735 bra 	$L__BB0_2001;
	ld.shared.u32 	%r3350, [%r1166+46208];
	setp.lt.s32 	%p736, %r2104, %r3350;
	@%p736 bra 	$L__BB0_2001;
	ld.shared.u32 	%r3351, [%r1166+46464];
	add.s32 	%r3352, %r3351, %r2102;
	ld.shared.u32 	%r3353, [%r1166+46336];
	add.s32 	%r2111, %r3353, %r2107;
	mul.wide.s32 	%rd993, %r2111, 4;
	add.s64 	%rd994, %rd26, %rd993;
	ld.global.u32 	%r2112, [%rd994];
	setp.le.s32 	%p737, %r3352, %r2112;
	@%p737 bra 	$L__BB0_2001;
	setp.lt.s32 	%p738, %r2111, %r2105;
	selp.b32 	%r3354, %r2106, %r2112, %p738;
	setp.lt.s32 	%p739, %r2104, %r3354;
	@%p739 bra 	$L__BB0_2001;
	add.s32 	%r2113, %r5724, 1;
	add.s32 	%r3355, %r5724, %r1169;
	mul.wide.s32 	%rd995, %r3355, 4;
	add.s64 	%rd996, %rd23, %rd995;
	st.global.u32 	[%rd996], %r2102;
	mov.u32 	%r5724, %r2113;
$L__BB0_2001:
	add.s32 	%r5721, %r5721, 32;
	setp.lt.s32 	%p740, %r5721, %r2098;
	@%p740 bra 	$L__BB0_1993;
$L__BB0_2002:
	setp.lt.u32 	%p741, %r1164, 16;
	setp.lt.u32 	%p742, %r1164, 8;
	setp.lt.u32 	%p743, %r1164, 4;
	setp.lt.u32 	%p744, %r1164, 2;
	setp.ne.s32 	%p745, %r1164, 31;
	setp.eq.s32 	%p746, %r1164, 0;
	bar.warp.sync 	-1;
	shfl.sync.up.b32	%r3356|%p747, %r5724, 1, 0, -1;
	selp.b32 	%r3357, 0, %r3356, %p746;
	add.s32 	%r3358, %r3357, %r5724;
	bar.warp.sync 	-1;
	shfl.sync.up.b32	%r3359|%p748, %r3358, 2, 0, -1;
	selp.b32 	%r3360, 0, %r3359, %p744;
	add.s32 	%r3361, %r3360, %r3358;
	bar.warp.sync 	-1;
	shfl.sync.up.b32	%r3362|%p749, %r3361, 4, 0, -1;
	selp.b32 	%r3363, 0, %r3362, %p743;
	add.s32 	%r3364, %r3363, %r3361;
	bar.warp.sync 	-1;
	shfl.sync.up.b32	%r3365|%p750, %r3364, 8, 0, -1;
	selp.b32 	%r3366, 0, %r3365, %p742;
	add.s32 	%r3367, %r3366, %r3364;
	bar.warp.sync 	-1;
	shfl.sync.up.b32	%r3368|%p751, %r3367, 16, 0, -1;
	selp.b32 	%r3369, 0, %r3368, %p741;
	add.s32 	%r2118, %r3369, %r3367;
	bar.warp.sync 	-1;
	@%p745 bra 	$L__BB0_2004;
	st.shared.u32 	[%r1166+45952], %r2118;
$L__BB0_2004:
	setp.lt.s32 	%p752, %r5724, 1;
	@%p752 bra 	$L__BB0_2012;
	sub.s32 	%r3371, %r1168, %r5724;
	add.s32 	%r2119, %r3371, %r2118;
	and.b32  	%r2120, %r5724, 3;
	setp.lt.u32 	%p753, %r5724, 4;
	mov.b32 	%r5727, 0;
	@%p753 bra 	$L__BB0_2008;
	and.b32  	%r5727, %r5724, 2147483644;
	mov.b32 	%r5726, 0;
$L__BB0_2007:
	add.s32 	%r3373, %r5726, %r1169;
	mul.wide.s32 	%rd997, %r3373, 4;
	add.s64 	%rd998, %rd23, %rd997;
	ld.global.u32 	%r3374, [%rd998];
	add.s32 	%r3375, %r2119, %r5726;
	mul.wide.u32 	%rd999, %r3375, 4;
	add.s64 	%rd1000, %rd22, %rd999;
	st.global.u32 	[%rd1000], %r3374;
	ld.global.u32 	%r3376, [%rd998+4];
	add.s32 	%r3377, %r3375, 1;
	mul.wide.u32 	%rd1001, %r3377, 4;
	add.s64 	%rd1002, %rd22, %rd1001;
	st.global.u32 	[%rd1002], %r3376;
	ld.global.u32 	%r3378, [%rd998+8];
	add.s32 	%r3379, %r3375, 2;
	mul.wide.u32 	%rd1003, %r3379, 4;
	add.s64 	%rd1004, %rd22, %rd1003;
	st.global.u32 	[%rd1004], %r3378;
	ld.global.u32 	%r3380, [%rd998+12];
	add.s32 	%r3381, %r3375, 3;
	mul.wide.u32 	%rd1005, %r3381, 4;
	add.s64 	%rd1006, %rd22, %rd1005;
	st.global.u32 	[%rd1006], %r3380;
	add.s32 	%r5726, %r5726, 4;
	setp.ne.s32 	%p754, %r5726, %r5727;
	@%p754 bra 	$L__BB0_2007;
$L__BB0_2008:
	setp.eq.s32 	%p755, %r2120, 0;
	@%p755 bra 	$L__BB0_2012;
	add.s32 	%r3382, %r5727, %r1169;
	mul.wide.s32 	%rd1007, %r3382, 4;
	add.s64 	%rd279, %rd23, %rd1007;
	ld.global.u32 	%r3383, [%rd279];
	add.s32 	%r2125, %r2119, %r5727;
	mul.wide.u32 	%rd1008, %r2125, 4;
	add.s64 	%rd1009, %rd22, %rd1008;
	st.global.u32 	[%rd1009], %r3383;
	setp.eq.s32 	%p756, %r2120, 1;
	@%p756 bra 	$L__BB0_2012;
	ld.global.u32 	%r3384, [%rd279+4];
	add.s32 	%r3385, %r2125, 1;
	mul.wide.u32 	%rd1010, %r3385, 4;
	add.s64 	%rd1011, %rd22, %rd1010;
	st.global.u32 	[%rd1011], %r3384;
	setp.eq.s32 	%p757, %r2120, 2;
	@%p757 bra 	$L__BB0_2012;
	ld.global.u32 	%r3386, [%rd279+8];
	add.s32 	%r3387, %r2125, 2;
	mul.wide.u32 	%rd1012, %r3387, 4;
	add.s64 	%rd1013, %rd22, %rd1012;
	st.global.u32 	[%rd1013], %r3386;
$L__BB0_2012:
	bar.warp.sync 	-1;
	ld.shared.u32 	%r5766, [%r1166+45952];
	setp.lt.s32 	%p758, %r5766, 1;
	@%p758 bra 	$L__BB0_2020;
	add.s32 	%r2127, %r5766, -1;
	mov.b32 	%r5728, 0;
$L__BB0_2014:
	and.b32  	%r3389, %r5728, 1;
	add.s32 	%r5729, %r3389, %r1170;
	setp.ge.s32 	%p759, %r5729, %r2127;
	@%p759 bra 	$L__BB0_2018;
$L__BB0_2015:
	mul.wide.u32 	%rd1014, %r5729, 4;
	add.s64 	%rd280, %rd214, %rd1014;
	ld.global.u32 	%r2131, [%rd280];
	ld.global.u32 	%r2132, [%rd280+4];
	setp.le.s32 	%p760, %r2132, %r2131;
	@%p760 bra 	$L__BB0_2017;
	st.global.u32 	[%rd280], %r2132;
	st.global.u32 	[%rd280+4], %r2131;
$L__BB0_2017:
	add.s32 	%r5729, %r5729, 64;
	setp.lt.s32 	%p761, %r5729, %r2127;
	@%p761 bra 	$L__BB0_2015;
$L__BB0_2018:
	bar.warp.sync 	-1;
	add.s32 	%r5728, %r5728, 1;
	setp.ne.s32 	%p762, %r5728, %r5766;
	@%p762 bra 	$L__BB0_2014;
	ld.shared.u32 	%r5766, [%r1166+45952];
$L__BB0_2020:
	setp.ne.s32 	%p763, %r1164, 0;
	ld.u32 	%r5738, [%rd205+8];
	ld.u32 	%r5739, [%rd205+12];
	add.s32 	%r5742, %r5739, %r5738;
	@%p763 bra 	$L__BB0_2025;
	mov.b16 	%rs40, 0;
	st.shared.u8 	[%r1167+47872], %rs40;
	mov.b32 	%r3390, 0;
	st.shared.u32 	[%r1166+47232], %r3390;
	st.shared.u32 	[%r1166+46592], %r3390;
	ld.u32 	%r3391, [%rd205+8];
	st.shared.u32 	[%r1166+46720], %r3391;
	ld.u32 	%r3392, [%rd205+12];
	st.shared.u32 	[%r1166+46848], %r3392;
	ld.u32 	%r3393, [%rd205+8];
	add.s32 	%r3394, %r3392, %r3393;
	st.shared.u32 	[%r1166+46976], %r3394;
	ld.u32 	%r3395, [%rd205+8];
	st.shared.u32 	[%r1166+47104], %r3395;
	ld.shared.u32 	%r2140, [%r1166+512];
	add.s32 	%r3396, %r2140, 1;
	ld.global.u32 	%r2141, [%rd27];
	setp.ge.s32 	%p764, %r3396, %r2141;
	@%p764 bra 	$L__BB0_2023;
	mul.wide.s32 	%rd1017, %r2141, 4;
	add.s64 	%rd1018, %rd26, %rd1017;
	ld.global.u32 	%r5731, [%rd1018];
	bra.uni 	$L__BB0_2024;
$L__BB0_2023:
	mul.wide.s32 	%rd1015, %r2140, 4;
	add.s64 	%rd1016, %rd26, %rd1015;
	ld.global.u32 	%r5731, [%rd1016+4];
$L__BB0_2024:
	st.shared.u32 	[%r1166+46208], %r5731;
$L__BB0_2025:
	bar.warp.sync 	-1;
	ld.shared.u32 	%r2145, [%r1166+512];
	setp.ge.s32 	%p765, %r1171, %r2145;
	mov.b32 	%r5743, 0;
	@%p765 bra 	$L__BB0_2033;
	mov.b32 	%r5743, 0;
	mov.u32 	%r5736, %r1171;
$L__BB0_2027:
	mul.wide.u32 	%rd1019, %r5736, 20;
	add.s64 	%rd1020, %rd205, %rd1019;
	add.s64 	%rd281, %rd1020, 8;
	ld.u32 	%r2151, [%rd1020+8];
	add.s32 	%r5743, %r2151, %r5743;
	setp.ge.s32 	%p766, %r2151, %r5738;
	@%p766 bra 	$L__BB0_2029;
	ld.u32 	%r5737, [%rd281+4];
	mov.u32 	%r5738, %r2151;
	mov.u32 	%r5739, %r5737;
	bra.uni 	$L__BB0_2032;
$L__BB0_2029:
	setp.eq.s32 	%p767, %r2151, %r5738;
	@%p767 bra 	$L__BB0_2031;
	ld.u32 	%r5737, [%rd281+4];
	bra.uni 	$L__BB0_2032;
$L__BB0_2031:
	ld.u32 	%r5737, [%rd281+4];
	min.s32 	%r5739, %r5737, %r5739;
$L__BB0_2032:
	add.s32 	%r3399, %r5737, %r2151;
	min.s32 	%r5742, %r3399, %r5742;
	add.s32 	%r5736, %r5736, 32;
	setp.lt.s32 	%p768, %r5736, %r2145;
	@%p768 bra 	$L__BB0_2027;
$L__BB0_2033:
	shfl.sync.bfly.b32	%r3400|%p770, %r5743, 1, 31, -1;
	add.s32 	%r3401, %r3400, %r5743;
	shfl.sync.bfly.b32	%r3402|%p771, %r3401, 2, 31, -1;
	add.s32 	%r3403, %r3402, %r3401;
	shfl.sync.bfly.b32	%r3404|%p772, %r3403, 4, 31, -1;
	add.s32 	%r3405, %r3404, %r3403;
	shfl.sync.bfly.b32	%r3406|%p773, %r3405, 8, 31, -1;
	add.s32 	%r3407, %r3406, %r3405;
	shfl.sync.bfly.b32	%r3408|%p774, %r3407, 16, 31, -1;
	add.s32 	%r2166, %r3408, %r3407;
	@%p763 bra 	$L__BB0_2035;
	ld.shared.u32 	%r3409, [%r1166+47104];
	add.s32 	%r3410, %r3409, %r2166;
	st.shared.u32 	[%r1166+47104], %r3410;
$L__BB0_2035:
	bar.warp.sync 	-1;
	mov.b32 	%r5744, 0;
$L__BB0_2036:
	setp.ne.s32 	%p775, %r1164, %r5744;
	@%p775 bra 	$L__BB0_2044;
	ld.shared.u32 	%r2168, [%r1166+46720];
	setp.ge.s32 	%p776, %r5738, %r2168;
	@%p776 bra 	$L__BB0_2039;
	st.shared.u32 	[%r1166+46720], %r5738;
	st.shared.u32 	[%r1166+46848], %r5739;
	bra.uni 	$L__BB0_2042;
$L__BB0_2039:
	setp.ne.s32 	%p777, %r5738, %r2168;
	@%p777 bra 	$L__BB0_2042;
	ld.shared.u32 	%r3412, [%r1166+46848];
	setp.ge.s32 	%p778, %r5739, %r3412;
	@%p778 bra 	$L__BB0_2042;
	st.shared.u32 	[%r1166+46848], %r5739;
$L__BB0_2042:
	ld.shared.u32 	%r3413, [%r1166+46976];
	setp.ge.s32 	%p779, %r5742, %r3413;
	@%p779 bra 	$L__BB0_2044;
	st.shared.u32 	[%r1166+46976], %r5742;
$L__BB0_2044:
	bar.warp.sync 	-1;
	add.s32 	%r3414, %r5744, 1;
	setp.ne.s32 	%p780, %r1164, %r3414;
	@%p780 bra 	$L__BB0_2052;
	ld.shared.u32 	%r2169, [%r1166+46720];
	setp.lt.s32 	%p781, %r5738, %r2169;
	@%p781 bra 	$L__BB0_2049;
	setp.ne.s32 	%p782, %r5738, %r2169;
	@%p782 bra 	$L__BB0_2050;
	ld.shared.u32 	%r3415, [%r1166+46848];
	setp.ge.s32 	%p783, %r5739, %r3415;
	@%p783 bra 	$L__BB0_2050;
	st.shared.u32 	[%r1166+46848], %r5739;
	bra.uni 	$L__BB0_2050;
$L__BB0_2049:
	st.shared.u32 	[%r1166+46720], %r5738;
	st.shared.u32 	[%r1166+46848], %r5739;
$L__BB0_2050:
	ld.shared.u32 	%r3416, [%r1166+46976];
	setp.ge.s32 	%p784, %r5742, %r3416;
	@%p784 bra 	$L__BB0_2052;
	st.shared.u32 	[%r1166+46976], %r5742;
$L__BB0_2052:
	bar.warp.sync 	-1;
	add.s32 	%r3417, %r5744, 2;
	setp.ne.s32 	%p785, %r1164, %r3417;
	@%p785 bra 	$L__BB0_2060;
	ld.shared.u32 	%r2170, [%r1166+46720];
	setp.lt.s32 	%p786, %r5738, %r2170;
	@%p786 bra 	$L__BB0_2057;
	setp.ne.s32 	%p787, %r5738, %r2170;
	@%p787 bra 	$L__BB0_2058;
	ld.shared.u32 	%r3418, [%r1166+46848];
	setp.ge.s32 	%p788, %r5739, %r3418;
	@%p788 bra 	$L__BB0_2058;
	st.shared.u32 	[%r1166+46848], %r5739;
	bra.uni 	$L__BB0_2058;
$L__BB0_2057:
	st.shared.u32 	[%r1166+46720], %r5738;
	st.shared.u32 	[%r1166+46848], %r5739;
$L__BB0_2058:
	ld.shared.u32 	%r3419, [%r1166+46976];
	setp.ge.s32 	%p789, %r5742, %r3419;
	@%p789 bra 	$L__BB0_2060;
	st.shared.u32 	[%r1166+46976], %r5742;
$L__BB0_2060:
	bar.warp.sync 	-1;
	add.s32 	%r3420, %r5744, 3;
	setp.ne.s32 	%p790, %r1164, %r3420;
	@%p790 bra 	$L__BB0_2068;
	ld.shared.u32 	%r2171, [%r1166+46720];
	setp.lt.s32 	%p791, %r5738, %r2171;
	@%p791 bra 	$L__BB0_2065;
	setp.ne.s32 	%p792, %r5738, %r2171;
	@%p792 bra 	$L__BB0_2066;
	ld.shared.u32 	%r3421, [%r1166+46848];
	setp.ge.s32 	%p793, %r5739, %r3421;
	@%p793 bra 	$L__BB0_2066;
	st.shared.u32 	[%r1166+46848], %r5739;
	bra.uni 	$L__BB0_2066;
$L__BB0_2065:
	st.shared.u32 	[%r1166+46720], %r5738;
	st.shared.u32 	[%r1166+46848], %r5739;
$L__BB0_2066:
	ld.shared.u32 	%r3422, [%r1166+46976];
	setp.ge.s32 	%p794, %r5742, %r3422;
	@%p794 bra 	$L__BB0_2068;
	st.shared.u32 	[%r1166+46976], %r5742;
$L__BB0_2068:
	bar.warp.sync 	-1;
	add.s32 	%r3423, %r5744, 4;
	setp.ne.s32 	%p795, %r1164, %r3423;
	@%p795 bra 	$L__BB0_2076;
	ld.shared.u32 	%r2172, [%r1166+46720];
	setp.lt.s32 	%p796, %r5738, %r2172;
	@%p796 bra 	$L__BB0_2073;
	setp.ne.s32 	%p797, %r5738, %r2172;
	@%p797 bra 	$L__BB0_2074;
	ld.shared.u32 	%r3424, [%r1166+46848];
	setp.ge.s32 	%p798, %r5739, %r3424;
	@%p798 bra 	$L__BB0_2074;
	st.shared.u32 	[%r1166+46848], %r5739;
	bra.uni 	$L__BB0_2074;
$L__BB0_2073:
	st.shared.u32 	[%r1166+46720], %r5738;
	st.shared.u32 	[%r1166+46848], %r5739;
$L__BB0_2074:
	ld.shared.u32 	%r3425, [%r1166+46976];
	setp.ge.s32 	%p799, %r5742, %r3425;
	@%p799 bra 	$L__BB0_2076;
	st.shared.u32 	[%r1166+46976], %r5742;
$L__BB0_2076:
	bar.warp.sync 	-1;
	add.s32 	%r3426, %r5744, 5;
	setp.ne.s32 	%p800, %r1164, %r3426;
	@%p800 bra 	$L__BB0_2084;
	ld.shared.u32 	%r2173, [%r1166+46720];
	setp.lt.s32 	%p801, %r5738, %r2173;
	@%p801 bra 	$L__BB0_2081;
	setp.ne.s32 	%p802, %r5738, %r2173;
	@%p802 bra 	$L__BB0_2082;
	ld.shared.u32 	%r3427, [%r1166+46848];
	setp.ge.s32 	%p803, %r5739, %r3427;
	@%p803 bra 	$L__BB0_2082;
	st.shared.u32 	[%r1166+46848], %r5739;
	bra.uni 	$L__BB0_2082;
$L__BB0_2081:
	st.shared.u32 	[%r1166+46720], %r5738;
	st.shared.u32 	[%r1166+46848], %r5739;
$L__BB0_2082:
	ld.shared.u32 	%r3428, [%r1166+46976];
	setp.ge.s32 	%p804, %r5742, %r3428;
	@%p804 bra 	$L__BB0_2084;
	st.shared.u32 	[%r1166+46976], %r5742;
$L__BB0_2084:
	bar.warp.sync 	-1;
	add.s32 	%r3429, %r5744, 6;
	setp.ne.s32 	%p805, %r1164, %r3429;
	@%p805 bra 	$L__BB0_2092;
	ld.shared.u32 	%r2174, [%r1166+46720];
	setp.lt.s32 	%p806, %r5738, %r2174;
	@%p806 bra 	$L__BB0_2089;
	setp.ne.s32 	%p807, %r5738, %r2174;
	@%p807 bra 	$L__BB0_2090;
	ld.shared.u32 	%r3430, [%r1166+46848];
	setp.ge.s32 	%p808, %r5739, %r3430;
	@%p808 bra 	$L__BB0_2090;
	st.shared.u32 	[%r1166+46848], %r5739;
	bra.uni 	$L__BB0_2090;
$L__BB0_2089:
	st.shared.u32 	[%r1166+46720], %r5738;
	st.shared.u32 	[%r1166+46848], %r5739;
$L__BB0_2090:
	ld.shared.u32 	%r3431, [%r1166+46976];
	setp.ge.s32 	%p809, %r5742, %r3431;
	@%p809 bra 	$L__BB0_2092;
	st.shared.u32 	[%r1166+46976], %r5742;
$L__BB0_2092:
	bar.warp.sync 	-1;
	add.s32 	%r3432, %r5744, 7;
	setp.ne.s32 	%p810, %r1164, %r3432;
	@%p810 bra 	$L__BB0_2100;
	ld.shared.u32 	%r2175, [%r1166+46720];
	setp.lt.s32 	%p811, %r5738, %r2175;
	@%p811 bra 	$L__BB0_2097;
	setp.ne.s32 	%p812, %r5738, %r2175;
	@%p812 bra 	$L__BB0_2098;
	ld.shared.u32 	%r3433, [%r1166+46848];
	setp.ge.s32 	%p813, %r5739, %r3433;
	@%p813 bra 	$L__BB0_2098;
	st.shared.u32 	[%r1166+46848], %r5739;
	bra.uni 	$L__BB0_2098;
$L__BB0_2097:
	st.shared.u32 	[%r1166+46720], %r5738;
	st.shared.u32 	[%r1166+46848], %r5739;
$L__BB0_2098:
	ld.shared.u32 	%r3434, [%r1166+46976];
	setp.ge.s32 	%p814, %r5742, %r3434;
	@%p814 bra 	$L__BB0_2100;
	st.shared.u32 	[%r1166+46976], %r5742;
$L__BB0_2100:
	bar.warp.sync 	-1;
	add.s32 	%r5744, %r5744, 8;
	setp.ne.s32 	%p815, %r5744, 32;
	@%p815 bra 	$L__BB0_2036;
	setp.ne.s32 	%p816, %r1164, 0;
	@%p816 bra 	$L__BB0_2138;
	ld.shared.u32 	%r2177, [%r1166+46720];
	ld.shared.u32 	%r2178, [%r1166+512];
	mul.wide.s32 	%rd1021, %r2178, 4;
	add.s64 	%rd282, %rd26, %rd1021;
	ld.global.u32 	%r5745, [%rd282];
	setp.ge.s32 	%p817, %r2177, %r5745;
	@%p817 bra 	$L__BB0_2130;
	ld.global.u32 	%r5764, [%rd27];
	setp.ge.s32 	%p820, %r2178, %r5764;
	@%p820 bra 	$L__BB0_2105;
	mul.wide.s32 	%rd1024, %r5764, 4;
	add.s64 	%rd1025, %rd26, %rd1024;
	ld.global.u32 	%r5745, [%rd1025];
$L__BB0_2105:
	sub.s32 	%r5765, %r5745, %r5738;
	st.shared.u32 	[%r1166+46336], %r5765;
	ld.shared.u32 	%r2184, [%r1166+46848];
	setp.gt.s32 	%p821, %r5765, %r2184;
	@%p821 bra 	$L__BB0_2108;
$L__BB0_2106:
	add.s32 	%r3437, %r5765, %r2177;
	mul.wide.s32 	%rd1026, %r5765, 4;
	add.s64 	%rd1027, %rd282, %rd1026;
	ld.global.u32 	%r3438, [%rd1027];
	setp.ge.s32 	%p822, %r3437, %r3438;
	@%p822 bra 	$L__BB0_2108;
	add.s32 	%r2186, %r5765, 1;
	st.shared.u32 	[%r1166+46336], %r2186;
	setp.lt.s32 	%p823, %r5765, %r2184;
	mov.u32 	%r5765, %r2186;
	@%p823 bra 	$L__BB0_2106;
$L__BB0_2108:
	add.s32 	%r3439, %r5765, %r2177;
	mul.wide.s32 	%rd1028, %r5765, 4;
	add.s64 	%rd1029, %rd282, %rd1028;
	ld.global.u32 	%r3440, [%rd1029];
	setp.ge.s32 	%p824, %r3439, %r3440;
	@%p824 bra 	$L__BB0_2110;
	mov.b16 	%rs41, 1;
	st.shared.u8 	[%r1167+47872], %rs41;
$L__BB0_2110:
	ld.shared.u32 	%r3441, [%r1166+46976];
	cvt.rn.f64.s32 	%fd22, %r3441;
	ld.global.f64 	%fd23, [%rd25];
	div.rn.f64 	%fd24, %fd22, %fd23;
	cvt.rmi.f64.f64 	%fd25, %fd24;
	add.f64 	%fd26, %fd25, 0d3FF0000000000000;
	cvt.rn.f64.s32 	%fd27, %r2178;
	sub.f64 	%fd28, %fd26, %fd27;
	cvt.rzi.s32.f64 	%r3442, %fd28;
	min.s32 	%r5766, %r3442, %r5766;
	st.shared.u32 	[%r1166+46464], %r5766;
	setp.ge.s32 	%p825, %r5765, %r5766;
	@%p825 bra 	$L__BB0_2136;
	setp.lt.s32 	%p826, %r5765, 1;
	ld.shared.u32 	%r5754, [%r1166+47232];
	mov.b32 	%r5755, 0;
	@%p826 bra 	$L__BB0_2114;
	mov.b32 	%r5755, 0;
$L__BB0_2113:
	add.s32 	%r3445, %r5755, %r1168;
	mul.wide.u32 	%rd1030, %r3445, 4;
	add.s64 	%rd1031, %rd22, %rd1030;
	ld.global.u32 	%r3446, [%rd1031];
	add.s32 	%r5754, %r5754, %r3446;
	st.shared.u32 	[%r1166+47232], %r5754;
	add.s32 	%r5755, %r5755, 1;
	setp.lt.s32 	%p827, %r5755, %r5765;
	@%p827 bra 	$L__BB0_2113;
$L__BB0_2114:
	setp.ge.s32 	%p828, %r5755, %r5766;
	ld.shared.u32 	%r2192, [%r1166+47104];
	@%p828 bra 	$L__BB0_2117;
$L__BB0_2115:
	add.s32 	%r3447, %r5754, %r2192;
	mul.wide.s32 	%rd1032, %r5755, 4;
	add.s64 	%rd1033, %rd282, %rd1032;
	ld.global.u32 	%r3448, [%rd1033];
	mul.lo.s32 	%r3449, %r3448, %r2178;
	setp.ge.s32 	%p829, %r3447, %r3449;
	@%p829 bra 	$L__BB0_2117;
	add.s32 	%r3450, %r5755, %r1168;
	mul.wide.u32 	%rd1034, %r3450, 4;
	add.s64 	%rd1035, %rd22, %rd1034;
	ld.global.u32 	%r3451, [%rd1035];
	add.s32 	%r5754, %r5754, %r3451;
	st.shared.u32 	[%r1166+47232], %r5754;
	add.s32 	%r5755, %r5755, 1;
	setp.lt.s32 	%p830, %r5755, %r5766;
	@%p830 bra 	$L__BB0_2115;
$L__BB0_2117:
	add.s32 	%r3452, %r5754, %r2192;
	mul.wide.s32 	%rd1036, %r5755, 4;
	add.s64 	%rd1037, %rd282, %rd1036;
	ld.global.u32 	%r5762, [%rd1037];
	mul.lo.s32 	%r3453, %r5762, %r2178;
	setp.ge.s32 	%p831, %r3452, %r3453;
	@%p831 bra 	$L__BB0_2119;
	mov.b16 	%rs42, 1;
	st.shared.u8 	[%r1167+47872], %rs42;
	bra.uni 	$L__BB0_2136;
$L__BB0_2119:
	st.shared.u32 	[%r1166+46336], %r5755;
	st.shared.u32 	[%r1166+46592], %r5755;
	setp.ge.s32 	%p832, %r5755, %r5766;
	mov.u32 	%r5759, %r5755;
	@%p832 bra 	$L__BB0_2124;
	mov.u32 	%r5759, %r5755;
	mov.u32 	%r5758, %r5755;
$L__BB0_2121:
	add.s32 	%r3454, %r5758, %r1168;
	mul.wide.u32 	%rd1038, %r3454, 4;
	add.s64 	%rd1039, %rd22, %rd1038;
	ld.global.u32 	%r3455, [%rd1039];
	add.s32 	%r5754, %r5754, %r3455;
	st.shared.u32 	[%r1166+47232], %r5754;
	add.s32 	%r2208, %r5758, 1;
	add.s32 	%r3456, %r2192, %r5754;
	mul.wide.s32 	%rd1040, %r5758, 4;
	add.s64 	%rd1041, %rd282, %rd1040;
	ld.global.u32 	%r3457, [%rd1041+4];
	mul.lo.s32 	%r3458, %r3457, %r2178;
	setp.lt.s32 	%p833, %r3456, %r3458;
	@%p833 bra 	$L__BB0_2123;
	st.shared.u32 	[%r1166+46592], %r2208;
	mov.u32 	%r5759, %r2208;
$L__BB0_2123:
	setp.lt.s32 	%p834, %r2208, %r5766;
	mov.u32 	%r5758, %r2208;
	@%p834 bra 	$L__BB0_2121;
$L__BB0_2124:
	setp.le.s32 	%p835, %r5766, %r5759;
	@%p835 bra 	$L__BB0_2126;
	st.shared.u32 	[%r1166+46464], %r5759;
	mov.u32 	%r5766, %r5759;
$L__BB0_2126:
	setp.lt.s32 	%p836, %r5755, 2;
	mov.u32 	%r5765, %r5755;
	@%p836 bra 	$L__BB0_2136;
	add.s32 	%r3459, %r2178, %r5755;
	setp.ge.s32 	%p837, %r3459, %r5764;
	@%p837 bra 	$L__BB0_2129;
	mul.wide.s32 	%rd1042, %r5764, 4;
	add.s64 	%rd1043, %rd26, %rd1042;
	ld.global.u32 	%r5762, [%rd1043];
$L__BB0_2129:
	st.shared.u32 	[%r1166+46208], %r5762;
	mov.u32 	%r5765, %r5755;
	bra.uni 	$L__BB0_2136;
$L__BB0_2130:
	add.s32 	%r3435, %r2178, 1;
	ld.global.u32 	%r5764, [%rd27];
	setp.ge.s32 	%p818, %r3435, %r5764;
	@%p818 bra 	$L__BB0_2132;
	mul.wide.s32 	%rd1022, %r5764, 4;
	add.s64 	%rd1023, %rd26, %rd1022;
	ld.global.u32 	%r5763, [%rd1023];
	bra.uni 	$L__BB0_2133;
$L__BB0_2132:
	ld.global.u32 	%r5763, [%rd282+4];
$L__BB0_2133:
	st.shared.u32 	[%r1166+46208], %r5763;
	st.shared.u32 	[%r1166+46464], %r5766;
	setp.le.s32 	%p819, %r5764, %r2178;
	@%p819 bra 	$L__BB0_2135;
	sub.s32 	%r5765, %r5764, %r2178;
	st.shared.u32 	[%r1166+46336], %r5765;
	bra.uni 	$L__BB0_2136;
$L__BB0_2135:
	mov.b32 	%r5765, 0;
	st.shared.u32 	[%r1166+46336], %r5765;
$L__BB0_2136:
	add.s32 	%r3460, %r5766, %r2178;
	setp.ge.s32 	%p838, %r3460, %r5764;
	max.s32 	%r3461, %r5765, 0;
	setp.le.s32 	%p839, %r3461, %r5766;
	and.pred  	%p840, %p838, %p839;
	@%p840 bra 	$L__BB0_2138;
	mov.b16 	%rs43, 1;
	st.shared.u8 	[%r1167+47872], %rs43;
$L__BB0_2138:
	bar.warp.sync 	-1;
	ld.shared.u8 	%rs44, [%r1167+47872];
	setp.ne.s16 	%p842, %rs44, 0;
	@%p842 bra 	$L__BB0_2197;
	ld.shared.u32 	%r2222, [%r1166+512];
	setp.ge.s32 	%p843, %r1164, %r2222;
	@%p843 bra 	$L__BB0_2157;
	ld.shared.u8 	%rs45, [%r1167+47904];
	setp.ne.s16 	%p844, %rs45, 0;
	@%p844 bra 	$L__BB0_2157;
	ld.global.u32 	%r2223, [%rd27];
	mul.wide.s32 	%rd1044, %r2223, 4;
	add.s64 	%rd1045, %rd26, %rd1044;
	ld.global.u32 	%r2224, [%rd1045];
	mov.u32 	%r5767, %r1164;
	bra.uni 	$L__BB0_2143;
$L__BB0_2142:
	add.s32 	%r5767, %r5767, 32;
	setp.ge.s32 	%p855, %r5767, %r2222;
	@%p855 bra 	$L__BB0_2157;
$L__BB0_2143:
	mul.wide.u32 	%rd1046, %r5767, 20;
	add.s64 	%rd1047, %rd205, %rd1046;
	ld.u32 	%r2228, [%rd1047+8];
	ld.u32 	%r2229, [%rd1047+12];
	add.s32 	%r2230, %r2229, %r2228;
	setp.lt.s32 	%p845, %r2230, %r2224;
	@%p845 bra 	$L__BB0_2156;
	add.s32 	%r2231, %r2222, %r2229;
	setp.lt.s32 	%p846, %r2231, %r2223;
	mul.wide.s32 	%rd1048, %r2231, 4;
	add.s64 	%rd283, %rd26, %rd1048;
	mov.u32 	%r5768, %r2224;
	@%p846 bra 	$L__BB0_2146;
	ld.global.u32 	%r5768, [%rd283];
$L__BB0_2146:
	setp.lt.s32 	%p847, %r2230, %r5768;
	@%p847 bra 	$L__BB0_2156;
	ld.shared.u32 	%r3462, [%r1166+46208];
	setp.lt.s32 	%p848, %r2230, %r3462;
	@%p848 bra 	$L__BB0_2156;
	setp.ne.s32 	%p849, %r2229, 0;
	@%p849 bra 	$L__BB0_2152;
	mov.u32 	%r5769, %r2224;
	@%p846 bra 	$L__BB0_2151;
	ld.global.u32 	%r5769, [%rd283];
$L__BB0_2151:
	setp.lt.s32 	%p851, %r2228, %r5769;
	@%p851 bra 	$L__BB0_2156;
$L__BB0_2152:
	ld.shared.u32 	%r3463, [%r1166+46464];
	add.s32 	%r3464, %r3463, %r2228;
	add.s32 	%r3465, %r2222, %r3463;
	mul.wide.s32 	%rd1049, %r3465, 4;
	add.s64 	%rd1050, %rd26, %rd1049;
	ld.global.u32 	%r3466, [%rd1050];
	setp.lt.s32 	%p852, %r3464, %r3466;
	@%p852 bra 	$L__BB0_2156;
	ld.shared.u32 	%r3467, [%r1166+46336];
	add.s32 	%r2236, %r3467, %r2222;
	setp.lt.s32 	%p853, %r2236, %r2223;
	mov.u32 	%r5770, %r2224;
	@%p853 bra 	$L__BB0_2155;
	mul.wide.s32 	%rd1051, %r2236, 4;
	add.s64 	%rd1052, %rd26, %rd1051;
	ld.global.u32 	%r5770, [%rd1052];
$L__BB0_2155:
	setp.ge.s32 	%p854, %r2230, %r5770;
	@%p854 bra 	$L__BB0_2142;
$L__BB0_2156:
	mov.b16 	%rs46, 1;
	st.shared.u8 	[%r1167+47904], %rs46;
$L__BB0_2157:
	bar.warp.sync 	-1;
	ld.shared.u8 	%rs47, [%r1167+47904];
	setp.ne.s16 	%p857, %rs47, 0;
	@%p857 bra 	$L__BB0_2197;
	ld.shared.u32 	%r2240, [%r1166+45824];
	setp.ge.s32 	%p858, %r1164, %r2240;
	mov.b32 	%r5777, 0;
	mov.u32 	%r5776, %r5777;
	@%p858 bra 	$L__BB0_2170;
	mov.b32 	%r5776, 0;
	mov.u32 	%r5771, %r1164;
	mov.u32 	%r5773, %r5776;
$L__BB0_2160:
	mul.wide.u32 	%rd1053, %r5771, 20;
	add.s64 	%rd1054, %rd2043, %rd1053;
	ld.u32 	%r2244, [%rd1054+8];
	ld.u32 	%r2245, [%rd1054+12];
	add.s32 	%r2246, %r2245, %r2244;
	ld.global.u32 	%r2247, [%rd27];
	mul.wide.s32 	%rd1055, %r2247, 4;
	add.s64 	%rd1056, %rd26, %rd1055;
	ld.global.u32 	%r2248, [%rd1056];
	setp.lt.s32 	%p859, %r2246, %r2248;
	@%p859 bra 	$L__BB0_2168;
	ld.shared.u32 	%r2249, [%r1166+512];
	add.s32 	%r3470, %r2245, %r2249;
	add.s32 	%r2250, %r3470, 1;
	setp.lt.s32 	%p860, %r2250, %r2247;
	mov.u32 	%r5774, %r2248;
	@%p860 bra 	$L__BB0_2163;
	mul.wide.s32 	%rd1057, %r2250, 4;
	add.s64 	%rd1058, %rd26, %rd1057;
	ld.global.u32 	%r5774, [%rd1058];
$L__BB0_2163:
	setp.lt.s32 	%p861, %r2246, %r5774;
	@%p861 bra 	$L__BB0_2168;
	ld.shared.u32 	%r3471, [%r1166+46208];
	setp.lt.s32 	%p862, %r2246, %r3471;
	@%p862 bra 	$L__BB0_2168;
	ld.shared.u32 	%r3472, [%r1166+46464];
	add.s32 	%r3473, %r3472, %r2244;
	ld.shared.u32 	%r3474, [%r1166+46336];
	add.s32 	%r2253, %r3474, %r2249;
	mul.wide.s32 	%rd1059, %r2253, 4;
	add.s64 	%rd1060, %rd26, %rd1059;
	ld.global.u32 	%r2254, [%rd1060];
	setp.le.s32 	%p863, %r3473, %r2254;
	@%p863 bra 	$L__BB0_2168;
	setp.lt.s32 	%p864, %r2253, %r2247;
	selp.b32 	%r3475, %r2248, %r2254, %p864;
	setp.lt.s32 	%p865, %r2246, %r3475;
	@%p865 bra 	$L__BB0_2168;
	add.s32 	%r2255, %r5776, 1;
	add.s32 	%r3476, %r5776, %r1169;
	mul.wide.s32 	%rd1061, %r3476, 4;
	add.s64 	%rd1062, %rd21, %rd1061;
	st.global.u32 	[%rd1062], %r5771;
	mov.u32 	%r5777, %r5773;
	mov.u32 	%r5776, %r2255;
	bra.uni 	$L__BB0_2169;
$L__BB0_2168:
	add.s32 	%r5777, %r5773, 1;
	add.s32 	%r3477, %r5773, %r1169;
	mul.wide.s32 	%rd1063, %r3477, 4;
	add.s64 	%rd1064, %rd19, %rd1063;
	st.global.u32 	[%rd1064], %r5771;
	mov.u32 	%r5773, %r5777;
$L__BB0_2169:
	add.s32 	%r5771, %r5771, 32;
	setp.lt.s32 	%p866, %r5771, %r2240;
	@%p866 bra 	$L__BB0_2160;
$L__BB0_2170:
	setp.lt.u32 	%p867, %r1164, 16;
	setp.lt.u32 	%p868, %r1164, 8;
	setp.lt.u32 	%p869, %r1164, 4;
	setp.lt.u32 	%p870, %r1164, 2;
	setp.ne.s32 	%p871, %r1164, 31;
	setp.eq.s32 	%p872, %r1164, 0;
	bar.warp.sync 	-1;
	shfl.sync.up.b32	%r3478|%p873, %r5776, 1, 0, -1;
	selp.b32 	%r3479, 0, %r3478, %p872;
	add.s32 	%r3480, %r3479, %r5776;
	shfl.sync.up.b32	%r3481|%p874, %r5777, 1, 0, -1;
	selp.b32 	%r3482, 0, %r3481, %p872;
	add.s32 	%r3483, %r3482, %r5777;
	bar.warp.sync 	-1;
	shfl.sync.up.b32	%r3484|%p875, %r3480, 2, 0, -1;
	selp.b32 	%r3485, 0, %r3484, %p870;
	add.s32 	%r3486, %r3485, %r3480;
	shfl.sync.up.b32	%r3487|%p876, %r3483, 2, 0, -1;
	selp.b32 	%r3488, 0, %r3487, %p870;
	add.s32 	%r3489, %r3488, %r3483;
	bar.warp.sync 	-1;
	shfl.sync.up.b32	%r3490|%p877, %r3486, 4, 0, -1;
	selp.b32 	%r3491, 0, %r3490, %p869;
	add.s32 	%r3492, %r3491, %r3486;
	shfl.sync.up.b32	%r3493|%p878, %r3489, 4, 0, -1;
	selp.b32 	%r3494, 0, %r3493, %p869;
	add.s32 	%r3495, %r3494, %r3489;
	bar.warp.sync 	-1;
	shfl.sync.up.b32	%r3496|%p879, %r3492, 8, 0, -1;
	selp.b32 	%r3497, 0, %r3496, %p868;
	add.s32 	%r3498, %r3497, %r3492;
	shfl.sync.up.b32	%r3499|%p880, %r3495, 8, 0, -1;
	selp.b32 	%r3500, 0, %r3499, %p868;
	add.s32 	%r3501, %r3500, %r3495;
	bar.warp.sync 	-1;
	shfl.sync.up.b32	%r3502|%p881, %r3498, 16, 0, -1;
	selp.b32 	%r3503, 0, %r3502, %p867;
	add.s32 	%r2262, %r3503, %r3498;
	shfl.sync.up.b32	%r3504|%p882, %r3501, 16, 0, -1;
	selp.b32 	%r3505, 0, %r3504, %p867;
	add.s32 	%r2263, %r3505, %r3501;
	bar.warp.sync 	-1;
	@%p871 bra 	$L__BB0_2172;
	st.shared.u32 	[%r1166+45952], %r2262;
	st.shared.u32 	[%r1166+45696], %r2263;
$L__BB0_2172:
	sub.s32 	%r2264, %r2262, %r5776;
	setp.lt.s32 	%p883, %r5776, 1;
	@%p883 bra 	$L__BB0_2180;
	and.b32  	%r2265, %r5776, 3;
	setp.lt.u32 	%p884, %r5776, 4;
	mov.b32 	%r5780, 0;
	@%p884 bra 	$L__BB0_2176;
	and.b32  	%r5780, %r5776, 2147483644;
	mov.b32 	%r5779, 0;
$L__BB0_2175:
	add.s32 	%r3508, %r2264, %r5779;
	mul.wide.s32 	%rd1065, %r3508, 20;
	add.s64 	%rd1066, %rd2042, %rd1065;
	add.s32 	%r3509, %r5779, %r1169;
	mul.wide.s32 	%rd1067, %r3509, 4;
	add.s64 	%rd1068, %rd21, %rd1067;
	ld.global.u32 	%r3510, [%rd1068];
	mul.wide.s32 	%rd1069, %r3510, 20;
	add.s64 	%rd1070, %rd2043, %rd1069;
	ld.u32 	%r3511, [%rd1070];
	ld.u32 	%r3512, [%rd1070+4];
	ld.u32 	%r3513, [%rd1070+8];
	ld.u32 	%r3514, [%rd1070+12];
	ld.u32 	%r3515, [%rd1070+16];
	st.u32 	[%rd1066], %r3511;
	st.u32 	[%rd1066+4], %r3512;
	st.u32 	[%rd1066+8], %r3513;
	st.u32 	[%rd1066+12], %r3514;
	st.u32 	[%rd1066+16], %r3515;
	ld.global.u32 	%r3516, [%rd1068+4];
	mul.wide.s32 	%rd1071, %r3516, 20;
	add.s64 	%rd1072, %rd2043, %rd1071;
	ld.u32 	%r3517, [%rd1072];
	ld.u32 	%r3518, [%rd1072+4];
	ld.u32 	%r3519, [%rd1072+8];
	ld.u32 	%r3520, [%rd1072+12];
	ld.u32 	%r3521, [%rd1072+16];
	st.u32 	[%rd1066+20], %r3517;
	st.u32 	[%rd1066+24], %r3518;
	st.u32 	[%rd1066+28], %r3519;
	st.u32 	[%rd1066+32], %r3520;
	st.u32 	[%rd1066+36], %r3521;
	ld.global.u32 	%r3522, [%rd1068+8];
	mul.wide.s32 	%rd1073, %r3522, 20;
	add.s64 	%rd1074, %rd2043, %rd1073;
	ld.u32 	%r3523, [%rd1074];
	ld.u32 	%r3524, [%rd1074+4];
	ld.u32 	%r3525, [%rd1074+8];
	ld.u32 	%r3526, [%rd1074+12];
	ld.u32 	%r3527, [%rd1074+16];
	st.u32 	[%rd1066+40], %r3523;
	st.u32 	[%rd1066+44], %r3524;
	st.u32 	[%rd1066+48], %r3525;
	st.u32 	[%rd1066+52], %r3526;
	st.u32 	[%rd1066+56], %r3527;
	ld.global.u32 	%r3528, [%rd1068+12];
	mul.wide.s32 	%rd1075, %r3528, 20;
	add.s64 	%rd1076, %rd2043, %rd1075;
	ld.u32 	%r3529, [%rd1076];
	ld.u32 	%r3530, [%rd1076+4];
	ld.u32 	%r3531, [%rd1076+8];
	ld.u32 	%r3532, [%rd1076+12];
	ld.u32 	%r3533, [%rd1076+16];
	st.u32 	[%rd1066+60], %r3529;
	st.u32 	[%rd1066+64], %r3530;
	st.u32 	[%rd1066+68], %r3531;
	st.u32 	[%rd1066+72], %r3532;
	st.u32 	[%rd1066+76], %r3533;
	add.s32 	%r5779, %r5779, 4;
	setp.ne.s32 	%p885, %r5779, %r5780;
	@%p885 bra 	$L__BB0_2175;
$L__BB0_2176:
	setp.eq.s32 	%p886, %r2265, 0;
	@%p886 bra 	$L__BB0_2180;
	add.s32 	%r3534, %r2264, %r5780;
	mul.wide.s32 	%rd1077, %r3534, 20;
	add.s64 	%rd284, %rd2042, %rd1077;
	add.s32 	%r3535, %r5780, %r1169;
	mul.wide.s32 	%rd1078, %r3535, 4;
	add.s64 	%rd285, %rd21, %rd1078;
	ld.global.u32 	%r3536, [%rd285];
	mul.wide.s32 	%rd1079, %r3536, 20;
	add.s64 	%rd1080, %rd2043, %rd1079;
	ld.u32 	%r3537, [%rd1080];
	ld.u32 	%r3538, [%rd1080+4];
	ld.u32 	%r3539, [%rd1080+8];
	ld.u32 	%r3540, [%rd1080+12];
	ld.u32 	%r3541, [%rd1080+16];
	st.u32 	[%rd284], %r3537;
	st.u32 	[%rd284+4], %r3538;
	st.u32 	[%rd284+8], %r3539;
	st.u32 	[%rd284+12], %r3540;
	st.u32 	[%rd284+16], %r3541;
	setp.eq.s32 	%p887, %r2265, 1;
	@%p887 bra 	$L__BB0_2180;
	ld.global.u32 	%r3542, [%rd285+4];
	mul.wide.s32 	%rd1081, %r3542, 20;
	add.s64 	%rd1082, %rd2043, %rd1081;
	ld.u32 	%r3543, [%rd1082];
	ld.u32 	%r3544, [%rd1082+4];
	ld.u32 	%r3545, [%rd1082+8];
	ld.u32 	%r3546, [%rd1082+12];
	ld.u32 	%r3547, [%rd1082+16];
	st.u32 	[%rd284+20], %r3543;
	st.u32 	[%rd284+24], %r3544;
	st.u32 	[%rd284+28], %r3545;
	st.u32 	[%rd284+32], %r3546;
	st.u32 	[%rd284+36], %r3547;
	setp.eq.s32 	%p888, %r2265, 2;
	@%p888 bra 	$L__BB0_2180;
	ld.global.u32 	%r3548, [%rd285+8];
	mul.wide.s32 	%rd1083, %r3548, 20;
	add.s64 	%rd1084, %rd2043, %rd1083;
	ld.u32 	%r3549, [%rd1084];
	ld.u32 	%r3550, [%rd1084+4];
	ld.u32 	%r3551, [%rd1084+8];
	ld.u32 	%r3552, [%rd1084+12];
	ld.u32 	%r3553, [%rd1084+16];
	st.u32 	[%rd284+40], %r3549;
	st.u32 	[%rd284+44], %r3550;
	st.u32 	[%rd284+48], %r3551;
	st.u32 	[%rd284+52], %r3552;
	st.u32 	[%rd284+56], %r3553;
$L__BB0_2180:
	ld.shared.u32 	%r5784, [%r1166+45952];
	ld.shared.u32 	%r5713, [%r1166+45696];
	setp.lt.s32 	%p889, %r5784, %r5713;
	setp.lt.s32 	%p890, %r5777, 1;
	or.pred  	%p891, %p889, %p890;
	@%p891 bra 	$L__BB0_2188;
	sub.s32 	%r3555, %r1168, %r5777;
	add.s32 	%r2272, %r3555, %r2263;
	and.b32  	%r2273, %r5777, 3;
	setp.lt.u32 	%p892, %r5777, 4;
	mov.b32 	%r5782, 0;
	@%p892 bra 	$L__BB0_2184;
	and.b32  	%r5782, %r5777, 2147483644;
	mov.b32 	%r5781, 0;
$L__BB0_2183:
	add.s32 	%r3557, %r5781, %r1169;
	mul.wide.s32 	%rd1085, %r3557, 4;
	add.s64 	%rd1086, %rd19, %rd1085;
	ld.global.u32 	%r3558, [%rd1086];
	mul.wide.s32 	%rd1087, %r3558, 20;
	add.s64 	%rd1088, %rd2043, %rd1087;
	ld.u32 	%r3559, [%rd1088];
	add.s32 	%r3560, %r2272, %r5781;
	mul.wide.u32 	%rd1089, %r3560, 4;
	add.s64 	%rd1090, %rd18, %rd1089;
	st.global.u32 	[%rd1090], %r3559;
	ld.global.u32 	%r3561, [%rd1086+4];
	mul.wide.s32 	%rd1091, %r3561, 20;
	add.s64 	%rd1092, %rd2043, %rd1091;
	ld.u32 	%r3562, [%rd1092];
	add.s32 	%r3563, %r3560, 1;
	mul.wide.u32 	%rd1093, %r3563, 4;
	add.s64 	%rd1094, %rd18, %rd1093;
	st.global.u32 	[%rd1094], %r3562;
	ld.global.u32 	%r3564, [%rd1086+8];
	mul.wide.s32 	%rd1095, %r3564, 20;
	add.s64 	%rd1096, %rd2043, %rd1095;
	ld.u32 	%r3565, [%rd1096];
	add.s32 	%r3566, %r3560, 2;
	mul.wide.u32 	%rd1097, %r3566, 4;
	add.s64 	%rd1098, %rd18, %rd1097;
	st.global.u32 	[%rd1098], %r3565;
	ld.global.u32 	%r3567, [%rd1086+12];
	mul.wide.s32 	%rd1099, %r3567, 20;
	add.s64 	%rd1100, %rd2043, %rd1099;
	ld.u32 	%r3568, [%rd1100];
	add.s32 	%r3569, %r3560, 3;
	mul.wide.u32 	%rd1101, %r3569, 4;
	add.s64 	%rd1102, %rd18, %rd1101;
	st.global.u32 	[%rd1102], %r3568;
	add.s32 	%r5781, %r5781, 4;
	setp.ne.s32 	%p893, %r5781, %r5782;
	@%p893 bra 	$L__BB0_2183;
$L__BB0_2184:
	setp.eq.s32 	%p894, %r2273, 0;
	@%p894 bra 	$L__BB0_2188;
	add.s32 	%r3570, %r5782, %r1169;
	mul.wide.s32 	%rd1103, %r3570, 4;
	add.s64 	%rd286, %rd19, %rd1103;
	ld.global.u32 	%r3571, [%rd286];
	mul.wide.s32 	%rd1104, %r3571, 20;
	add.s64 	%rd1105, %rd2043, %rd1104;
	ld.u32 	%r3572, [%rd1105];
	add.s32 	%r2278, %r2272, %r5782;
	mul.wide.u32 	%rd1106, %r2278, 4;
	add.s64 	%rd1107, %rd18, %rd1106;
	st.global.u32 	[%rd1107], %r3572;
	setp.eq.s32 	%p895, %r2273, 1;
	@%p895 bra 	$L__BB0_2188;
	ld.global.u32 	%r3573, [%rd286+4];
	mul.wide.s32 	%rd1108, %r3573, 20;
	add.s64 	%rd1109, %rd2043, %rd1108;
	ld.u32 	%r3574, [%rd1109];
	add.s32 	%r3575, %r2278, 1;
	mul.wide.u32 	%rd1110, %r3575, 4;
	add.s64 	%rd1111, %rd18, %rd1110;
	st.global.u32 	[%rd1111], %r3574;
	setp.eq.s32 	%p896, %r2273, 2;
	@%p896 bra 	$L__BB0_2188;
	ld.global.u32 	%r3576, [%rd286+8];
	mul.wide.s32 	%rd1112, %r3576, 20;
	add.s64 	%rd1113, %rd2043, %rd1112;
	ld.u32 	%r3577, [%rd1113];
	add.s32 	%r3578, %r2278, 2;
	mul.wide.u32 	%rd1114, %r3578, 4;
	add.s64 	%rd1115, %rd18, %rd1114;
	st.global.u32 	[%rd1115], %r3577;
$L__BB0_2188:
	@%p872 bra 	$L__BB0_2190;
	ld.shared.u32 	%r5784, [%r1166+45824];
	bra.uni 	$L__BB0_2191;
$L__BB0_2190:
	st.shared.u32 	[%r1166+45824], %r5784;
	ld.shared.u32 	%r3579, [%r1166+46080];
	add.s32 	%r3580, %r3579, 1;
	st.shared.u32 	[%r1166+46080], %r3580;
$L__BB0_2191:
	setp.gt.s32 	%p898, %r5784, 0;
	@%p898 bra 	$L__BB0_1936;
$L__BB0_2192:
	ld.shared.u32 	%r3581, [%r1166+46080];
	and.b32  	%r3582, %r3581, 1;
	setp.eq.b32 	%p899, %r3582, 1;
	setp.ge.s32 	%p900, %r1164, %r5784;
	or.pred  	%p901, %p899, %p900;
	@%p901 bra 	$L__BB0_2195;
	mov.u32 	%r5785, %r1164;
$L__BB0_2194:
	ld.shared.u32 	%r3583, [%r1166+512];
	add.s32 	%r3584, %r3583, %r5785;
	mul.wide.s32 	%rd1116, %r3584, 20;
	add.s64 	%rd1117, %rd205, %rd1116;
	add.s32 	%r3585, %r5785, %r1168;
	mul.wide.u32 	%rd1118, %r3585, 20;
	add.s64 	%rd1119, %rd20, %rd1118;
	ld.global.u32 	%r3586, [%rd1119];
	ld.global.u32 	%r3587, [%rd1119+4];
	ld.global.u32 	%r3588, [%rd1119+8];
	ld.global.u32 	%r3589, [%rd1119+12];
	ld.global.u32 	%r3590, [%rd1119+16];
	st.u32 	[%rd1117], %r3586;
	st.u32 	[%rd1117+4], %r3587;
	st.u32 	[%rd1117+8], %r3588;
	st.u32 	[%rd1117+12], %r3589;
	st.u32 	[%rd1117+16], %r3590;
	add.s32 	%r5785, %r5785, 32;
	ld.shared.u32 	%r5784, [%r1166+45824];
	setp.lt.s32 	%p902, %r5785, %r5784;
	@%p902 bra 	$L__BB0_2194;
$L__BB0_2195:
	setp.ne.s32 	%p904, %r1164, 0;
	mov.pred 	%p1905, 0;
	@%p904 bra 	$L__BB0_2197;
	ld.shared.u32 	%r3591, [%r1166+768];
	ld.shared.u32 	%r3592, [%r1166+640];
	sub.s32 	%r3593, %r3591, %r3592;
	add.s32 	%r3594, %r3593, %r5784;
	st.shared.u32 	[%r1166+768], %r3594;
	st.shared.u32 	[%r1166+640], %r5784;
$L__BB0_2197:
	ld.shared.u32 	%r3595, [%r1166+512];
	cvt.s64.s32 	%rd287, %r3595;
	ld.global.u32 	%r3596, [%rd27];
	setp.lt.s32 	%p906, %r3595, %r3596;
	@%p906 bra 	$L__BB0_2207;
	cvt.u32.u64 	%r3597, %rd287;
	setp.ge.s32 	%p908, %r1164, %r3597;
	mov.pred 	%p1906, 0;
	@%p908 bra 	$L__BB0_2201;
	cvt.u32.u64 	%r3598, %rd287;
	mul.wide.s32 	%rd1120, %r3598, 4;
	add.s64 	%rd1121, %rd26, %rd1120;
	ld.global.u32 	%r2286, [%rd1121];
	mov.u32 	%r5787, %r1164;
$L__BB0_2200:
	cvt.u32.u64 	%r3599, %rd287;
	mul.wide.u32 	%rd1123, %r5787, 20;
	add.s64 	%rd1124, %rd205, %rd1123;
	ld.u32 	%r3600, [%rd1124+8];
	setp.lt.s32 	%p1906, %r3600, %r2286;
	setp.ge.s32 	%p909, %r3600, %r2286;
	add.s32 	%r5787, %r5787, 32;
	setp.lt.s32 	%p910, %r5787, %r3599;
	and.pred  	%p911, %p909, %p910;
	@%p911 bra 	$L__BB0_2200;
$L__BB0_2201:
	mov.b32 	%r3601, -1;
	vote.sync.any.pred 	%p912, %p1906, %r3601;
	@%p912 bra 	$L__BB0_2207;
	cvt.u32.u64 	%r3603, %rd287;
	setp.ge.s32 	%p913, %r1164, %r3603;
	shl.b64 	%rd1125, %rd172, 3;
	add.s64 	%rd288, %rd32, %rd1125;
	ld.global.u64 	%rd1126, [%rd288];
	add.s64 	%rd1127, %rd1126, %rd174;
	shl.b64 	%rd1128, %rd1127, 3;
	add.s64 	%rd1129, %rd33, %rd1128;
	ld.global.u64 	%rd289, [%rd1129];
	@%p913 bra 	$L__BB0_2205;
	add.s64 	%rd290, %rd289, %rd173;
	mov.u32 	%r5788, %r1164;
$L__BB0_2204:
	cvt.u32.u64 	%r3604, %rd287;
	cvt.u64.u32 	%rd1130, %r5788;
	mul.wide.u32 	%rd1131, %r5788, 20;
	add.s64 	%rd1132, %rd205, %rd1131;
	ld.u32 	%r3605, [%rd1132];
	add.s64 	%rd1133, %rd290, %rd1130;
	shl.b64 	%rd1134, %rd1133, 2;
	add.s64 	%rd1135, %rd34, %rd1134;
	st.global.u32 	[%rd1135], %r3605;
	add.s32 	%r5788, %r5788, 32;
	setp.lt.s32 	%p914, %r5788, %r3604;
	@%p914 bra 	$L__BB0_2204;
$L__BB0_2205:
	setp.ne.s32 	%p915, %r1164, 0;
	@%p915 bra 	$L__BB0_2207;
	ld.global.u64 	%rd1136, [%rd288];
	add.s64 	%rd1137, %rd1136, 1;
	st.global.u64 	[%rd288], %rd1137;
	add.s64 	%rd1138, %rd289, %rd287;
	add.s64 	%rd1139, %rd1136, %rd174;
	shl.b64 	%rd1140, %rd1139, 3;
	add.s64 	%rd1141, %rd33, %rd1140;
	st.global.u64 	[%rd1141+8], %rd1138;
$L__BB0_2207:
	@%p1905 bra 	$L__BB0_2234;
	ld.shared.u32 	%r2291, [%r1166+768];
	setp.lt.s32 	%p916, %r2291, 1;
	@%p916 bra 	$L__BB0_2228;
	add.s32 	%r2292, %r2291, -1;
	mov.b32 	%r5789, 0;
$L__BB0_2210:
	and.b32  	%r3607, %r5789, 1;
	add.s32 	%r5790, %r3607, %r1170;
	setp.ge.s32 	%p917, %r5790, %r2292;
	@%p917 bra 	$L__BB0_2227;
$L__BB0_2211:
	mul.wide.u32 	%rd1142, %r5790, 20;
	add.s64 	%rd291, %rd205, %rd1142;
	ld.u32 	%r2296, [%rd291];
	ld.u32 	%r2297, [%rd291+4];
	ld.u32 	%r2298, [%rd291+8];
	ld.u32 	%r2299, [%rd291+12];
	ld.u32 	%r2300, [%rd291+16];
	ld.u32 	%r2301, [%rd291+20];
	ld.u32 	%r3608, [%rd291+24];
	ld.u32 	%r2303, [%rd291+28];
	ld.u32 	%r2304, [%rd291+32];
	ld.u32 	%r2305, [%rd291+36];
	setp.eq.s32 	%p918, %r2297, 1;
	setp.ne.s32 	%p919, %r3608, 1;
	and.pred  	%p920, %p918, %p919;
	@%p920 bra 	$L__BB0_2226;
	setp.eq.s32 	%p921, %r3608, 1;
	setp.ne.s32 	%p922, %r2297, 1;
	and.pred  	%p923, %p922, %p921;
	@%p923 bra 	$L__BB0_2225;
	setp.eq.s32 	%p924, %r2297, 2;
	setp.ne.s32 	%p925, %r3608, 2;
	and.pred  	%p926, %p924, %p925;
	@%p926 bra 	$L__BB0_2226;
	setp.eq.s32 	%p927, %r3608, 2;
	setp.ne.s32 	%p928, %r2297, 2;
	and.pred  	%p929, %p928, %p927;
	@%p929 bra 	$L__BB0_2225;
	setp.eq.s32 	%p930, %r2297, 0;
	setp.ne.s32 	%p931, %r3608, 0;
	and.pred  	%p932, %p930, %p931;
	@%p932 bra 	$L__BB0_2226;
	setp.eq.s32 	%p933, %r3608, 0;
	setp.ne.s32 	%p934, %r2297, 0;
	and.pred  	%p935, %p934, %p933;
	@%p935 bra 	$L__BB0_2225;
	setp.eq.s32 	%p936, %r2297, 3;
	setp.ne.s32 	%p937, %r3608, 3;
	and.pred  	%p938, %p936, %p937;
	@%p938 bra 	$L__BB0_2226;
	setp.eq.s32 	%p939, %r3608, 3;
	setp.ne.s32 	%p940, %r2297, 3;
	and.pred  	%p941, %p940, %p939;
	@%p941 bra 	$L__BB0_2225;
	setp.gt.s32 	%p942, %r2298, %r2303;
	@%p942 bra 	$L__BB0_2226;
	setp.lt.s32 	%p943, %r2298, %r2303;
	@%p943 bra 	$L__BB0_2225;
	setp.gt.s32 	%p944, %r2299, %r2304;
	@%p944 bra 	$L__BB0_2226;
	setp.lt.s32 	%p945, %r2299, %r2304;
	@%p945 bra 	$L__BB0_2225;
	setp.gt.s32 	%p946, %r2300, %r2305;
	@%p946 bra 	$L__BB0_2226;
	setp.ge.s32 	%p947, %r2300, %r2305;
	setp.ge.s32 	%p948, %r2296, %r2301;
	and.pred  	%p949, %p947, %p948;
	@%p949 bra 	$L__BB0_2226;
$L__BB0_2225:
	st.u32 	[%rd291], %r2301;
	st.u32 	[%rd291+4], %r3608;
	st.u32 	[%rd291+8], %r2303;
	st.u32 	[%rd291+12], %r2304;
	st.u32 	[%rd291+16], %r2305;
	st.u32 	[%rd291+20], %r2296;
	st.u32 	[%rd291+24], %r2297;
	st.u32 	[%rd291+28], %r2298;
	st.u32 	[%rd291+32], %r2299;
	st.u32 	[%rd291+36], %r2300;
$L__BB0_2226:
	add.s32 	%r5790, %r5790, 64;
	setp.lt.s32 	%p950, %r5790, %r2292;
	@%p950 bra 	$L__BB0_2211;
$L__BB0_2227:
	bar.warp.sync 	-1;
	add.s32 	%r5789, %r5789, 1;
	setp.ne.s32 	%p951, %r5789, %r2291;
	@%p951 bra 	$L__BB0_2210;
$L__BB0_2228:
	ld.shared.u32 	%r3609, [%r1166+640];
	setp.lt.s32 	%p952, %r3609, 1;
	@%p952 bra 	$L__BB0_2234;
	shl.b64 	%rd1143, %rd172, 3;
	add.s64 	%rd292, %rd15, %rd1143;
	ld.global.u64 	%rd1144, [%rd292];
	add.s64 	%rd1145, %rd1144, %rd173;
	shl.b64 	%rd1146, %rd1145, 3;
	add.s64 	%rd1147, %rd16, %rd1146;
	ld.global.u64 	%rd1148, [%rd1147];
	mad.lo.s64 	%rd293, %rd172, 100000, %rd1148;
	ld.shared.u32 	%r3610, [%r1166+768];
	cvt.s64.s32 	%rd294, %r3610;
	setp.ge.s32 	%p953, %r1164, %r3610;
	@%p953 bra 	$L__BB0_2232;
	mov.u32 	%r5791, %r1164;
$L__BB0_2231:
	cvt.u32.u64 	%r3611, %rd294;
	cvt.u64.u32 	%rd1149, %r5791;
	mul.wide.u32 	%rd1150, %r5791, 20;
	add.s64 	%rd1151, %rd205, %rd1150;
	ld.u32 	%r3612, [%rd1151];
	add.s64 	%rd1152, %rd293, %rd1149;
	mad.lo.s64 	%rd1153, %rd1152, 20, %rd17;
	st.global.u32 	[%rd1153], %r3612;
	ld.u32 	%r3613, [%rd1151+4];
	st.global.u32 	[%rd1153+4], %r3613;
	ld.u32 	%r3614, [%rd1151+8];
	st.global.u32 	[%rd1153+8], %r3614;
	ld.u32 	%r3615, [%rd1151+12];
	st.global.u32 	[%rd1153+12], %r3615;
	mov.b32 	%r3616, 0;
	st.global.u32 	[%rd1153+16], %r3616;
	add.s32 	%r5791, %r5791, 32;
	setp.lt.s32 	%p954, %r5791, %r3611;
	@%p954 bra 	$L__BB0_2231;
$L__BB0_2232:
	setp.ne.s32 	%p955, %r1164, 0;
	@%p955 bra 	$L__BB0_2234;
	ld.global.u64 	%rd1154, [%rd292];
	add.s64 	%rd1155, %rd1154, 1;
	st.global.u64 	[%rd292], %rd1155;
	add.s64 	%rd1156, %rd293, %rd176;
	add.s64 	%rd1157, %rd1156, %rd294;
	add.s64 	%rd1158, %rd1154, %rd173;
	shl.b64 	%rd1159, %rd1158, 3;
	add.s64 	%rd1160, %rd16, %rd1159;
	st.global.u64 	[%rd1160+8], %rd1157;
$L__BB0_2234:
	add.s32 	%r5373, %r5373, 1;
	ld.shared.u32 	%r3617, [%r1166+384];
	setp.lt.s32 	%p956, %r5373, %r3617;
	@%p956 bra 	$L__BB0_1169;
$L__BB0_2235:
	add.s32 	%r5363, %r5363, 6912;
	cvt.u64.u32 	%rd2038, %r5363;
	ld.global.u64 	%rd1161, [%rd45];
	setp.gt.u64 	%p957, %rd1161, %rd2038;
	@%p957 bra 	$L__BB0_1125;
$L__BB0_2236:
	mov.u32 	%r4921, %ctaid.x;
	mov.u32 	%r4922, %ntid.x;
	mul.lo.s32 	%r2312, %r4921, %r4922;
	mov.u32 	%r2313, %tid.x;
	add.s32 	%r2314, %r2312, %r2313;
	and.b32  	%r4923, %r2314, 31;
	setp.ne.s32 	%p1895, %r4923, 0;
	@%p1895 bra 	$L__BB0_2238;
	shr.u32 	%r4924, %r2314, 5;
	mul.wide.u32 	%rd2004, %r4924, 8;
	add.s64 	%rd2005, %rd15, %rd2004;
	ld.global.u32 	%r4925, [%rd2005];
	cvta.to.global.u64 	%rd2006, %rd10;
	atom.global.add.u32 	%r4926, [%rd2006], %r4925;
	add.s64 	%rd2007, %rd32, %rd2004;
	ld.global.u32 	%r4927, [%rd2007];
	cvta.to.global.u64 	%rd2008, %rd2;
	atom.global.add.u32 	%r4928, [%rd2008], %r4927;
$L__BB0_2238:
	neg.s32 	%r4929, %r2313;
	setp.ne.s32 	%p1896, %r2312, %r4929;
	@%p1896 bra 	$L__BB0_2240;
	cvta.to.global.u64 	%rd2009, %rd14;
	cvta.to.global.u64 	%rd2010, %rd4;
	ld.global.u64 	%rd2011, [%rd2009];
	add.s64 	%rd2012, %rd2011, 1;
	cvta.to.global.u64 	%rd2013, %rd8;
	st.global.u64 	[%rd2013], %rd2012;
	ld.global.u64 	%rd2014, [%rd2009];
	cvta.to.global.u64 	%rd2015, %rd13;
	shl.b64 	%rd2016, %rd2014, 3;
	add.s64 	%rd2017, %rd2015, %rd2016;
	ld.global.u64 	%rd2018, [%rd2017];
	cvta.to.global.u64 	%rd2019, %rd7;
	st.global.u64 	[%rd2019], %rd2018;
	ld.global.u64 	%rd2020, [%rd2010];
	add.s64 	%rd2021, %rd2020, 1;
	cvta.to.global.u64 	%rd2022, %rd6;
	st.global.u64 	[%rd2022], %rd2021;
	ld.global.u64 	%rd2023, [%rd2010];
	cvta.to.global.u64 	%rd2024, %rd3;
	shl.b64 	%rd2025, %rd2023, 3;
	add.s64 	%rd2026, %rd2024, %rd2025;
	ld.global.u64 	%rd2027, [%rd2026];
	cvta.to.global.u64 	%rd2028, %rd5;
	st.global.u64 	[%rd2028], %rd2027;
$L__BB0_2240:
	ret;

}
	// .globl	_Z16transfer_buffers8GPU_Data
.visible .entry _Z16transfer_buffers8GPU_Data(
	.param .align 8 .b8 _Z16transfer_buffers8GPU_Data_param_0[400]
)
{
	.reg .pred 	%p<30>;
	.reg .b32 	%r<208>;
	.reg .b64 	%rd<331>;
	// demoted variable
	.shared .align 8 .b8 _ZZ16transfer_buffers8GPU_DataE11tasks_write[256];
	// demoted variable
	.shared .align 4 .b8 _ZZ16transfer_buffers8GPU_DataE18tasks_offset_write[128];
	// demoted variable
	.shared .align 8 .b8 _ZZ16transfer_buffers8GPU_DataE13cliques_write[256];
	// demoted variable
	.shared .align 4 .b8 _ZZ16transfer_buffers8GPU_DataE20cliques_offset_write[128];
	// demoted variable
	.shared .align 4 .u32 _ZZ16transfer_buffers8GPU_DataE5twarp;
	// demoted variable
	.shared .align 4 .u32 _ZZ16transfer_buffers8GPU_DataE12toffsetwrite;
	// demoted variable
	.shared .align 4 .u32 _ZZ16transfer_buffers8GPU_DataE6twrite;
	// demoted variable
	.shared .align 4 .u32 _ZZ16transfer_buffers8GPU_DataE9tasks_end;
	mov.b64 	%rd92, _Z16transfer_buffers8GPU_Data_param_0;
	mov.u64 	%rd1, %rd92;
	ld.param.u64 	%rd2, [_Z16transfer_buffers8GPU_Data_param_0+336];
	ld.param.u64 	%rd3, [_Z16transfer_buffers8GPU_Data_param_0+328];
	ld.param.u64 	%rd93, [_Z16transfer_buffers8GPU_Data_param_0+320];
	ld.param.u64 	%rd94, [_Z16transfer_buffers8GPU_Data_param_0+312];
	ld.param.u64 	%rd4, [_Z16transfer_buffers8GPU_Data_param_0+304];
	ld.param.u64 	%rd5, [_Z16transfer_buffers8GPU_Data_param_0+296];
	ld.param.u64 	%rd95, [_Z16transfer_buffers8GPU_Data_param_0+232];
	ld.param.u64 	%rd6, [_Z16transfer_buffers8GPU_Data_param_0+224];
	ld.param.u64 	%rd96, [_Z16transfer_buffers8GPU_Data_param_0+216];
	ld.param.u64 	%rd97, [_Z16transfer_buffers8GPU_Data_param_0+168];
	ld.param.u64 	%rd98, [_Z16transfer_buffers8GPU_Data_param_0+96];
	ld.param.u64 	%rd99, [_Z16transfer_buffers8GPU_Data_param_0+88];
	ld.param.u64 	%rd100, [_Z16transfer_buffers8GPU_Data_param_0+80];
	ld.param.u64 	%rd7, [_Z16transfer_buffers8GPU_Data_param_0+72];
	ld.param.u64 	%rd101, [_Z16transfer_buffers8GPU_Data_param_0];
	cvta.to.global.u64 	%rd102, %rd101;
	cvta.to.global.u64 	%rd8, %rd100;
	cvta.to.global.u64 	%rd9, %rd99;
	cvta.to.global.u64 	%rd10, %rd98;
	cvta.to.global.u64 	%rd11, %rd97;
	cvta.to.global.u64 	%rd12, %rd96;
	cvta.to.global.u64 	%rd13, %rd95;
	cvta.to.global.u64 	%rd14, %rd94;
	cvta.to.global.u64 	%rd15, %rd93;
	ld.global.u64 	%rd103, [%rd102];
	and.b64  	%rd104, %rd103, 1;
	setp.eq.b64 	%p1, %rd104, 1;
	@%p1 bra 	$L__BB1_2;
	ld.param.u64 	%rd313, [%rd1+32];
	ld.param.u64 	%rd315, [%rd1+40];
	ld.param.u64 	%rd314, [%rd1+48];
	bra.uni 	$L__BB1_3;
$L__BB1_2:
	ld.param.u64 	%rd313, [%rd1+8];
	ld.param.u64 	%rd315, [%rd1+16];
	ld.param.u64 	%rd314, [%rd1+24];
$L__BB1_3:
	cvta.to.global.u64 	%rd25, %rd313;
	mov.u32 	%r1, %tid.x;
	setp.ne.s32 	%p2, %r1, 0;
	@%p2 bra 	$L__BB1_17;
	mov.b32 	%r193, 0;
	st.shared.u32 	[_ZZ16transfer_buffers8GPU_DataE12toffsetwrite], %r193;
	st.shared.u32 	[_ZZ16transfer_buffers8GPU_DataE6twrite], %r193;
	mov.u32 	%r192, %r193;
	mov.u32 	%r191, %r193;
$L__BB1_5:
	cvt.s64.s32 	%rd105, %r192;
	mul.wide.u32 	%rd106, %r191, 8;
	add.s64 	%rd26, %rd8, %rd106;
	ld.global.u64 	%rd27, [%rd26];
	add.s64 	%rd107, %rd27, %rd105;
	setp.lt.u64 	%p3, %rd107, 691200;
	mov.u32 	%r194, %r191;
	@%p3 bra 	$L__BB1_7;
$L__BB1_6:
	st.shared.u32 	[_ZZ16transfer_buffers8GPU_DataE5twarp], %r194;
	bra.uni 	$L__BB1_16;
$L__BB1_7:
	mul.lo.s32 	%r8, %r191, 10000;
	cvt.u64.u32 	%rd108, %r8;
	add.s64 	%rd109, %rd27, %rd108;
	shl.b64 	%rd110, %rd109, 3;
	add.s64 	%rd111, %rd9, %rd110;
	ld.global.u32 	%r74, [%rd111];
	add.s32 	%r193, %r193, %r74;
	st.shared.u32 	[_ZZ16transfer_buffers8GPU_DataE6twrite], %r193;
	cvt.u32.u64 	%r75, %rd27;
	add.s32 	%r192, %r192, %r75;
	st.shared.u32 	[_ZZ16transfer_buffers8GPU_DataE12toffsetwrite], %r192;
	add.s32 	%r194, %r191, 1;
	cvt.s64.s32 	%rd112, %r192;
	ld.global.u64 	%rd28, [%rd26+8];
	add.s64 	%rd113, %rd28, %rd112;
	setp.gt.u64 	%p4, %rd113, 691199;
	@%p4 bra 	$L__BB1_6;
	add.s32 	%r76, %r8, 10000;
	cvt.u64.u32 	%rd114, %r76;
	add.s64 	%rd115, %rd28, %rd114;
	shl.b64 	%rd116, %rd115, 3;
	add.s64 	%rd117, %rd9, %rd116;
	ld.global.u32 	%r77, [%rd117];
	add.s32 	%r193, %r193, %r77;
	st.shared.u32 	[_ZZ16transfer_buffers8GPU_DataE6twrite], %r193;
	cvt.u32.u64 	%r78, %rd28;
	add.s32 	%r192, %r192, %r78;
	st.shared.u32 	[_ZZ16transfer_buffers8GPU_DataE12toffsetwrite], %r192;
	add.s32 	%r194, %r191, 2;
	cvt.s64.s32 	%rd118, %r192;
	ld.global.u64 	%rd29, [%rd26+16];
	add.s64 	%rd119, %rd29, %rd118;
	setp.gt.u64 	%p5, %rd119, 691199;
	@%p5 bra 	$L__BB1_6;
	add.s32 	%r79, %r8, 20000;
	cvt.u64.u32 	%rd120, %r79;
	add.s64 	%rd121, %rd29, %rd120;
	shl.b64 	%rd122, %rd121, 3;
	add.s64 	%rd123, %rd9, %rd122;
	ld.global.u32 	%r80, [%rd123];
	add.s32 	%r193, %r193, %r80;
	st.shared.u32 	[_ZZ16transfer_buffers8GPU_DataE6twrite], %r193;
	cvt.u32.u64 	%r81, %rd29;
	add.s32 	%r192, %r192, %r81;
	st.shared.u32 	[_ZZ16transfer_buffers8GPU_DataE12toffsetwrite], %r192;
	add.s32 	%r194, %r191, 3;
	cvt.s64.s32 	%rd124, %r192;
	ld.global.u64 	%rd30, [%rd26+24];
	add.s64 	%rd125, %rd30, %rd124;
	setp.gt.u64 	%p6, %rd125, 691199;
	@%p6 bra 	$L__BB1_6;
	add.s32 	%r82, %r8, 30000;
	cvt.u64.u32 	%rd126, %r82;
	add.s64 	%rd127, %rd30, %rd126;
	shl.b64 	%rd128, %rd127, 3;
	add.s64 	%rd129, %rd9, %rd128;
	ld.global.u32 	%r83, [%rd129];
	add.s32 	%r193, %r193, %r83;
	st.shared.u32 	[_ZZ16transfer_buffers8GPU_DataE6twrite], %r193;
	cvt.u32.u64 	%r84, %rd30;
	add.s32 	%r192, %r192, %r84;
	st.shared.u32 	[_ZZ16transfer_buffers8GPU_DataE12toffsetwrite], %r192;
	add.s32 	%r194, %r191, 4;
	cvt.s64.s32 	%rd130, %r192;
	ld.global.u64 	%rd31, [%rd26+32];
	add.s64 	%rd131, %rd31, %rd130;
	setp.gt.u64 	%p7, %rd131, 691199;
	@%p7 bra 	$L__BB1_6;
	add.s32 	%r85, %r8, 40000;
	cvt.u64.u32 	%rd132, %r85;
	add.s64 	%rd133, %rd31, %rd132;
	shl.b64 	%rd134, %rd133, 3;
	add.s64 	%rd135, %rd9, %rd134;
	ld.global.u32 	%r86, [%rd135];
	add.s32 	%r193, %r193, %r86;
	st.shared.u32 	[_ZZ16transfer_buffers8GPU_DataE6twrite], %r193;
	cvt.u32.u64 	%r87, %rd31;
	add.s32 	%r192, %r192, %r87;
	st.shared.u32 	[_ZZ16transfer_buffers8GPU_DataE12toffsetwrite], %r192;
	add.s32 	%r194, %r191, 5;
	cvt.s64.s32 	%rd136, %r192;
	ld.global.u64 	%rd32, [%rd26+40];
	add.s64 	%rd137, %rd32, %rd136;
	setp.gt.u64 	%p8, %rd137, 691199;
	@%p8 bra 	$L__BB1_6;
	add.s32 	%r88, %r8, 50000;
	cvt.u64.u32 	%rd138, %r88;
	add.s64 	%rd139, %rd32, %rd138;
	shl.b64 	%rd140, %rd139, 3;
	add.s64 	%rd141, %rd9, %rd140;
	ld.global.u32 	%r89, [%rd141];
	add.s32 	%r193, %r193, %r89;
	st.shared.u32 	[_ZZ16transfer_buffers8GPU_DataE6twrite], %r193;
	cvt.u32.u64 	%r90, %rd32;
	add.s32 	%r192, %r192, %r90;
	st.shared.u32 	[_ZZ16transfer_buffers8GPU_DataE12toffsetwrite], %r192;
	add.s32 	%r194, %r191, 6;
	cvt.s64.s32 	%rd142, %r192;
	ld.global.u64 	%rd33, [%rd26+48];
	add.s64 	%rd143, %rd33, %rd142;
	setp.gt.u64 	%p9, %rd143, 691199;
	@%p9 bra 	$L__BB1_6;
	add.s32 	%r91, %r8, 60000;
	cvt.u64.u32 	%rd144, %r91;
	add.s64 	%rd145, %rd33, %rd144;
	shl.b64 	%rd146, %rd145, 3;
	add.s64 	%rd147, %rd9, %rd146;
	ld.global.u32 	%r92, [%rd147];
	add.s32 	%r193, %r193, %r92;
	st.shared.u32 	[_ZZ16transfer_buffers8GPU_DataE6twrite], %r193;
	cvt.u32.u64 	%r93, %rd33;
	add.s32 	%r192, %r192, %r93;
	st.shared.u32 	[_ZZ16transfer_buffers8GPU_DataE12toffsetwrite], %r192;
	add.s32 	%r194, %r191, 7;
	cvt.s64.s32 	%rd148, %r192;
	ld.global.u64 	%rd34, [%rd26+56];
	add.s64 	%rd149, %rd34, %rd148;
	setp.gt.u64 	%p10, %rd149, 691199;
	@%p10 bra 	$L__BB1_6;
	add.s32 	%r94, %r8, 70000;
	cvt.u64.u32 	%rd150, %r94;
	add.s64 	%rd151, %rd34, %rd150;
	shl.b64 	%rd152, %rd151, 3;
	add.s64 	%rd153, %rd9, %rd152;
	ld.global.u32 	%r95, [%rd153];
	add.s32 	%r193, %r193, %r95;
	st.shared.u32 	[_ZZ16transfer_buffers8GPU_DataE6twrite], %r193;
	cvt.u32.u64 	%r96, %rd34;
	add.s32 	%r192, %r192, %r96;
	st.shared.u32 	[_ZZ16transfer_buffers8GPU_DataE12toffsetwrite], %r192;
	add.s32 	%r191, %r191, 8;
	setp.ne.s32 	%p11, %r191, 6912;
	@%p11 bra 	$L__BB1_5;
	ld.shared.u32 	%r194, [_ZZ16transfer_buffers8GPU_DataE5twarp];
$L__BB1_16:
	mul.lo.s32 	%r97, %r194, 10000;
	sub.s32 	%r98, %r97, %r192;
	mul.wide.s32 	%rd154, %r98, 8;
	add.s64 	%rd155, %rd9, %rd154;
	ld.global.u32 	%r99, [%rd155+5529600];
	add.s32 	%r100, %r193, %r99;
	st.shared.u32 	[_ZZ16transfer_buffers8GPU_DataE9tasks_end], %r100;
$L__BB1_17:
	bar.sync 	0;
	mov.u32 	%r101, %ctaid.x;
	mov.u32 	%r102, %ntid.x;
	mul.lo.s32 	%r37, %r101, %r102;
	add.s32 	%r38, %r37, %r1;
	and.b32  	%r39, %r38, 31;
	setp.ne.s32 	%p12, %r39, 0;
	@%p12 bra 	$L__BB1_25;
	shr.u32 	%r103, %r1, 5;
	shl.b32 	%r104, %r103, 3;
	mov.u32 	%r105, _ZZ16transfer_buffers8GPU_DataE11tasks_write;
	add.s32 	%r40, %r105, %r104;
	mov.b64 	%rd156, 0;
	st.shared.u64 	[%r40], %rd156;
	shl.b32 	%r106, %r103, 2;
	mov.u32 	%r107, _ZZ16transfer_buffers8GPU_DataE18tasks_offset_write;
	add.s32 	%r41, %r107, %r106;
	mov.b32 	%r108, 1;
	st.shared.u32 	[%r41], %r108;
	mov.u32 	%r109, _ZZ16transfer_buffers8GPU_DataE13cliques_write;
	add.s32 	%r42, %r109, %r104;
	st.shared.u64 	[%r42], %rd156;
	mov.u32 	%r110, _ZZ16transfer_buffers8GPU_DataE20cliques_offset_write;
	add.s32 	%r43, %r110, %r106;
	st.shared.u32 	[%r43], %r108;
	setp.eq.s32 	%p13, %r38, 0;
	@%p13 bra 	$L__BB1_25;
	shr.u32 	%r113, %r38, 5;
	max.u32 	%r44, %r113, 1;
	and.b32  	%r45, %r44, 3;
	setp.lt.u32 	%p14, %r38, 128;
	mov.b32 	%r203, 0;
	mov.b32 	%r201, 1;
	mov.b64 	%rd318, 0;
	mov.u64 	%rd319, %rd318;
	mov.u32 	%r202, %r201;
	@%p14 bra 	$L__BB1_22;
	and.b32  	%r203, %r44, 134217724;
	mov.b32 	%r200, 0;
	mov.b32 	%r201, 1;
	mov.b64 	%rd318, 0;
$L__BB1_21:
	mul.wide.u32 	%rd159, %r200, 8;
	add.s64 	%rd160, %rd8, %rd159;
	ld.global.u64 	%rd161, [%rd160];
	cvt.u32.u64 	%r116, %rd161;
	add.s32 	%r117, %r202, %r116;
	st.shared.u32 	[%r41], %r117;
	mul.lo.s32 	%r118, %r200, 10000;
	cvt.u64.u32 	%rd162, %r118;
	add.s64 	%rd163, %rd161, %rd162;
	shl.b64 	%rd164, %rd163, 3;
	add.s64 	%rd165, %rd9, %rd164;
	ld.global.u64 	%rd166, [%rd165];
	add.s64 	%rd167, %rd319, %rd166;
	st.shared.u64 	[%r40], %rd167;
	add.s64 	%rd168, %rd14, %rd159;
	ld.global.u64 	%rd169, [%rd168];
	cvt.u32.u64 	%r119, %rd169;
	add.s32 	%r120, %r201, %r119;
	st.shared.u32 	[%r43], %r120;
	mul.lo.s32 	%r121, %r200, 1000;
	cvt.u64.u32 	%rd170, %r121;
	add.s64 	%rd171, %rd169, %rd170;
	shl.b64 	%rd172, %rd171, 3;
	add.s64 	%rd173, %rd15, %rd172;
	ld.global.u64 	%rd174, [%rd173];
	add.s64 	%rd175, %rd318, %rd174;
	st.shared.u64 	[%r42], %rd175;
	ld.global.u64 	%rd176, [%rd160+8];
	cvt.u32.u64 	%r122, %rd176;
	add.s32 	%r123, %r117, %r122;
	st.shared.u32 	[%r41], %r123;
	add.s32 	%r124, %r118, 10000;
	cvt.u64.u32 	%rd177, %r124;
	add.s64 	%rd178, %rd176, %rd177;
	shl.b64 	%rd179, %rd178, 3;
	add.s64 	%rd180, %rd9, %rd179;
	ld.global.u64 	%rd181, [%rd180];
	add.s64 	%rd182, %rd167, %rd181;
	st.shared.u64 	[%r40], %rd182;
	ld.global.u64 	%rd183, [%rd168+8];
	cvt.u32.u64 	%r125, %rd183;
	add.s32 	%r126, %r120, %r125;
	st.shared.u32 	[%r43], %r126;
	add.s32 	%r127, %r121, 1000;
	cvt.u64.u32 	%rd184, %r127;
	add.s64 	%rd185, %rd183, %rd184;
	shl.b64 	%rd186, %rd185, 3;
	add.s64 	%rd187, %rd15, %rd186;
	ld.global.u64 	%rd188, [%rd187];
	add.s64 	%rd189, %rd175, %rd188;
	st.shared.u64 	[%r42], %rd189;
	ld.global.u64 	%rd190, [%rd160+16];
	cvt.u32.u64 	%r128, %rd190;
	add.s32 	%r129, %r123, %r128;
	st.shared.u32 	[%r41], %r129;
	add.s32 	%r130, %r118, 20000;
	cvt.u64.u32 	%rd191, %r130;
	add.s64 	%rd192, %rd190, %rd191;
	shl.b64 	%rd193, %rd192, 3;
	add.s64 	%rd194, %rd9, %rd193;
	ld.global.u64 	%rd195, [%rd194];
	add.s64 	%rd196, %rd182, %rd195;
	st.shared.u64 	[%r40], %rd196;
	ld.global.u64 	%rd197, [%rd168+16];
	cvt.u32.u64 	%r131, %rd197;
	add.s32 	%r132, %r126, %r131;
	st.shared.u32 	[%r43], %r132;
	add.s32 	%r133, %r121, 2000;
	cvt.u64.u32 	%rd198, %r133;
	add.s64 	%rd199, %rd197, %rd198;
	shl.b64 	%rd200, %rd199, 3;
	add.s64 	%rd201, %rd15, %rd200;
	ld.global.u64 	%rd202, [%rd201];
	add.s64 	%rd203, %rd189, %rd202;
	st.shared.u64 	[%r42], %rd203;
	ld.global.u64 	%rd204, [%rd160+24];
	cvt.u32.u64 	%r134, %rd204;
	add.s32 	%r202, %r129, %r134;
	st.shared.u32 	[%r41], %r202;
	add.s32 	%r135, %r118, 30000;
	cvt.u64.u32 	%rd205, %r135;
	add.s64 	%rd206, %rd204, %rd205;
	shl.b64 	%rd207, %rd206, 3;
	add.s64 	%rd208, %rd9, %rd207;
	ld.global.u64 	%rd209, [%rd208];
	add.s64 	%rd319, %rd196, %rd209;
	st.shared.u64 	[%r40], %rd319;
	ld.global.u64 	%rd210, [%rd168+24];
	cvt.u32.u64 	%r136, %rd210;
	add.s32 	%r201, %r132, %r136;
	st.shared.u32 	[%r43], %r201;
	add.s32 	%r137, %r121, 3000;
	cvt.u64.u32 	%rd211, %r137;
	add.s64 	%rd212, %rd210, %rd211;
	shl.b64 	%rd213, %rd212, 3;
	add.s64 	%rd214, %rd15, %rd213;
	ld.global.u64 	%rd215, [%rd214];
	add.s64 	%rd318, %rd203, %rd215;
	st.shared.u64 	[%r42], %rd318;
	add.s32 	%r200, %r200, 4;
	setp.ne.s32 	%p15, %r200, %r203;
	@%p15 bra 	$L__BB1_21;
$L__BB1_22:
	setp.eq.s32 	%p16, %r45, 0;
	@%p16 bra 	$L__BB1_25;
	mul.lo.s32 	%r138, %r203, 1000;
	cvt.u64.u32 	%rd323, %r138;
	mul.lo.s32 	%r139, %r203, 10000;
	cvt.u64.u32 	%rd322, %r139;
	mul.wide.u32 	%rd216, %r203, 8;
	add.s64 	%rd321, %rd14, %rd216;
	add.s64 	%rd320, %rd8, %rd216;
	neg.s32 	%r204, %r45;
$L__BB1_24:
	.pragma "nounroll";
	ld.global.u64 	%rd217, [%rd320];
	cvt.u32.u64 	%r140, %rd217;
	add.s32 	%r202, %r202, %r140;
	st.shared.u32 	[%r41], %r202;
	add.s64 	%rd218, %rd217, %rd322;
	shl.b64 	%rd219, %rd218, 3;
	add.s64 	%rd220, %rd9, %rd219;
	ld.global.u64 	%rd221, [%rd220];
	add.s64 	%rd319, %rd319, %rd221;
	st.shared.u64 	[%r40], %rd319;
	ld.global.u64 	%rd222, [%rd321];
	cvt.u32.u64 	%r141, %rd222;
	add.s32 	%r201, %r201, %r141;
	st.shared.u32 	[%r43], %r201;
	add.s64 	%rd223, %rd222, %rd323;
	shl.b64 	%rd224, %rd223, 3;
	add.s64 	%rd225, %rd15, %rd224;
	ld.global.u64 	%rd226, [%rd225];
	add.s64 	%rd318, %rd318, %rd226;
	st.shared.u64 	[%r42], %rd318;
	add.s64 	%rd323, %rd323, 1000;
	add.s64 	%rd322, %rd322, 10000;
	add.s64 	%rd321, %rd321, 8;
	add.s64 	%rd320, %rd320, 8;
	add.s32 	%r204, %r204, 1;
	setp.ne.s32 	%p17, %r204, 0;
	@%p17 bra 	$L__BB1_24;
$L__BB1_25:
	bar.warp.sync 	-1;
	add.s32 	%r207, %r39, 1;
	cvt.u64.u32 	%rd329, %r207;
	shr.u32 	%r64, %r38, 5;
	mul.wide.u32 	%rd227, %r64, 8;
	add.s64 	%rd58, %rd8, %rd227;
	ld.global.u64 	%rd326, [%rd58];
	setp.lt.u64 	%p18, %rd326, %rd329;
	@%p18 bra 	$L__BB1_29;
	shr.u32 	%r142, %r1, 5;
	shl.b32 	%r143, %r142, 2;
	mov.u32 	%r144, _ZZ16transfer_buffers8GPU_DataE18tasks_offset_write;
	add.s32 	%r145, %r144, %r143;
	mul.lo.s32 	%r65, %r64, 10000;
	shl.b32 	%r146, %r142, 3;
	mov.u32 	%r147, _ZZ16transfer_buffers8GPU_DataE11tasks_write;
	add.s32 	%r66, %r147, %r146;
	ld.shared.s32 	%rd60, [_ZZ16transfer_buffers8GPU_DataE9tasks_end];
	ld.shared.u32 	%r67, [%r145];
	mov.u64 	%rd228, %rd92;
	ld.param.u64 	%rd229, [%rd228+208];
	cvta.to.global.u64 	%rd61, %rd229;
	ld.param.u64 	%rd230, [%rd228+64];
	cvta.to.global.u64 	%rd62, %rd230;
	cvta.to.global.u64 	%rd63, %rd315;
$L__BB1_27:
	add.s32 	%r69, %r67, %r207;
	setp.gt.s32 	%p19, %r69, 691201;
	@%p19 bra 	$L__BB1_33;
	add.s32 	%r150, %r207, %r65;
	mul.wide.u32 	%rd244, %r150, 8;
	add.s64 	%rd245, %rd9, %rd244;
	ld.global.u64 	%rd246, [%rd245];
	ld.shared.u64 	%rd247, [%r66];
	add.s64 	%rd248, %rd247, %rd246;
	add.s32 	%r151, %r69, -1;
	mul.wide.s32 	%rd249, %r151, 8;
	add.s64 	%rd250, %rd63, %rd249;
	st.global.u64 	[%rd250], %rd248;
	bra.uni 	$L__BB1_34;
$L__BB1_29:
	cvt.u64.u32 	%rd330, %r39;
	mul.lo.s32 	%r152, %r64, 10000;
	cvt.u64.u32 	%rd66, %r152;
	add.s64 	%rd252, %rd326, %rd66;
	shl.b64 	%rd253, %rd252, 3;
	add.s64 	%rd254, %rd9, %rd253;
	ld.global.u64 	%rd255, [%rd254];
	setp.le.u64 	%p21, %rd255, %rd330;
	@%p21 bra 	$L__BB1_35;
	shr.u32 	%r153, %r1, 2;
	and.b32  	%r154, %r153, 248;
	mov.u32 	%r155, _ZZ16transfer_buffers8GPU_DataE11tasks_write;
	add.s32 	%r156, %r155, %r154;
	mul.wide.u32 	%rd67, %r64, 100000;
	ld.shared.u64 	%rd68, [%r156];
	ld.shared.s32 	%rd69, [_ZZ16transfer_buffers8GPU_DataE9tasks_end];
	cvta.to.global.u64 	%rd70, %rd7;
	cvta.to.global.u64 	%rd71, %rd314;
	mov.u64 	%rd327, %rd330;
$L__BB1_31:
	add.s64 	%rd80, %rd68, %rd327;
	setp.ge.u64 	%p22, %rd80, %rd69;
	@%p22 bra 	$L__BB1_44;
	mad.lo.s64 	%rd262, %rd80, 20, %rd71;
	add.s64 	%rd263, %rd327, %rd67;
	mad.lo.s64 	%rd264, %rd263, 20, %rd10;
	ld.global.u32 	%r162, [%rd264];
	ld.global.u32 	%r163, [%rd264+4];
	ld.global.u32 	%r164, [%rd264+8];
	ld.global.u32 	%r165, [%rd264+12];
	ld.global.u32 	%r166, [%rd264+16];
	st.global.u32 	[%rd262], %r162;
	st.global.u32 	[%rd262+4], %r163;
	st.global.u32 	[%rd262+8], %r164;
	st.global.u32 	[%rd262+12], %r165;
	st.global.u32 	[%rd262+16], %r166;
	bra.uni 	$L__BB1_45;
$L__BB1_33:
	add.s32 	%r148, %r207, %r65;
	mul.wide.u32 	%rd231, %r148, 8;
	add.s64 	%rd232, %rd9, %rd231;
	ld.global.u64 	%rd233, [%rd232];
	ld.shared.u64 	%rd234, [%r66];
	add.s64 	%rd235, %rd234, %rd233;
	sub.s64 	%rd236, %rd235, %rd60;
	ld.global.u64 	%rd237, [%rd12];
	add.s64 	%rd238, %rd236, %rd237;
	add.s32 	%r149, %r69, -691202;
	cvt.s64.s32 	%rd239, %r149;
	ld.global.u64 	%rd240, [%rd61];
	add.s64 	%rd241, %rd240, %rd239;
	shl.b64 	%rd242, %rd241, 3;
	add.s64 	%rd243, %rd62, %rd242;
	st.global.u64 	[%rd243], %rd238;
$L__BB1_34:
	add.s32 	%r207, %r207, 32;
	cvt.u64.u32 	%rd251, %r207;
	ld.global.u64 	%rd326, [%rd58];
	setp.lt.u64 	%p20, %rd326, %rd251;
	@%p20 bra 	$L__BB1_29;
	bra.uni 	$L__BB1_27;
$L__BB1_35:
	mul.wide.u32 	%rd270, %r64, 8;
	add.s64 	%rd73, %rd14, %rd270;
	ld.global.u64 	%rd328, [%rd73];
	setp.lt.u64 	%p24, %rd328, %rd329;
	@%p24 bra 	$L__BB1_38;
	mul.lo.s32 	%r71, %r64, 1000;
	shr.u32 	%r167, %r1, 5;
	shl.b32 	%r168, %r167, 3;
	mov.u32 	%r169, _ZZ16transfer_buffers8GPU_DataE13cliques_write;
	add.s32 	%r170, %r169, %r168;
	shl.b32 	%r171, %r167, 2;
	mov.u32 	%r172, _ZZ16transfer_buffers8GPU_DataE20cliques_offset_write;
	add.s32 	%r173, %r172, %r171;
	ld.shared.u64 	%rd75, [%r170];
	ld.shared.s32 	%rd76, [%r173];
	cvta.to.global.u64 	%rd77, %rd5;
	cvta.to.global.u64 	%rd78, %rd6;
$L__BB1_37:
	cvt.u32.u64 	%r174, %rd329;
	add.s32 	%r175, %r71, %r174;
	mul.wide.u32 	%rd271, %r175, 8;
	add.s64 	%rd272, %rd15, %rd271;
	ld.global.u64 	%rd273, [%rd272];
	ld.global.u64 	%rd274, [%rd13];
	add.s64 	%rd275, %rd274, %rd273;
	add.s64 	%rd276, %rd275, %rd75;
	ld.global.u64 	%rd277, [%rd78];
	add.s64 	%rd278, %rd329, %rd277;
	add.s64 	%rd279, %rd278, %rd76;
	shl.b64 	%rd280, %rd279, 3;
	add.s64 	%rd281, %rd77, %rd280;
	st.global.u64 	[%rd281+-16], %rd276;
	add.s64 	%rd329, %rd329, 32;
	ld.global.u64 	%rd328, [%rd73];
	setp.lt.u64 	%p25, %rd328, %rd329;
	@%p25 bra 	$L__BB1_38;
	bra.uni 	$L__BB1_37;
$L__BB1_38:
	mul.lo.s32 	%r176, %r64, 1000;
	cvt.u64.u32 	%rd83, %r176;
	add.s64 	%rd282, %rd328, %rd83;
	shl.b64 	%rd283, %rd282, 3;
	add.s64 	%rd284, %rd15, %rd283;
	ld.global.u64 	%rd285, [%rd284];
	setp.le.u64 	%p26, %rd285, %rd330;
	@%p26 bra 	$L__BB1_41;
	shr.u32 	%r177, %r1, 2;
	and.b32  	%r178, %r177, 248;
	mov.u32 	%r179, _ZZ16transfer_buffers8GPU_DataE13cliques_write;
	add.s32 	%r180, %r179, %r178;
	ld.shared.u64 	%rd84, [%r180];
	cvta.to.global.u64 	%rd85, %rd3;
	cvta.to.global.u64 	%rd86, %rd4;
	cvt.u32.u64 	%r181, %rd66;
$L__BB1_40:
	cvt.u32.u64 	%r182, %rd330;
	add.s32 	%r183, %r181, %r182;
	mul.wide.u32 	%rd286, %r183, 4;
	add.s64 	%rd287, %rd85, %rd286;
	ld.global.u32 	%r184, [%rd287];
	ld.global.u64 	%rd288, [%rd13];
	add.s64 	%rd289, %rd288, %rd330;
	add.s64 	%rd290, %rd289, %rd84;
	shl.b64 	%rd291, %rd290, 2;
	add.s64 	%rd292, %rd86, %rd291;
	st.global.u32 	[%rd292], %r184;
	add.s64 	%rd330, %rd330, 32;
	ld.global.u64 	%rd293, [%rd73];
	add.s64 	%rd294, %rd293, %rd83;
	shl.b64 	%rd295, %rd294, 3;
	add.s64 	%rd296, %rd15, %rd295;
	ld.global.u64 	%rd297, [%rd296];
	setp.gt.u64 	%p27, %rd297, %rd330;
	@%p27 bra 	$L__BB1_40;
$L__BB1_41:
	neg.s32 	%r185, %r1;
	setp.ne.s32 	%p28, %r37, %r185;
	@%p28 bra 	$L__BB1_48;
	ld.global.u32 	%r72, [%rd11];
	setp.gt.s32 	%p29, %r72, 691200;
	@%p29 bra 	$L__BB1_46;
	cvt.s64.s32 	%rd305, %r72;
	st.global.u64 	[%rd25], %rd305;
	bra.uni 	$L__BB1_47;
$L__BB1_44:
	ld.global.u64 	%rd256, [%rd12];
	add.s64 	%rd257, %rd80, %rd256;
	sub.s64 	%rd258, %rd257, %rd69;
	mad.lo.s64 	%rd259, %rd258, 20, %rd70;
	add.s64 	%rd260, %rd327, %rd67;
	mad.lo.s64 	%rd261, %rd260, 20, %rd10;
	ld.global.u32 	%r157, [%rd261];
	ld.global.u32 	%r158, [%rd261+4];
	ld.global.u32 	%r159, [%rd261+8];
	ld.global.u32 	%r160, [%rd261+12];
	ld.global.u32 	%r161, [%rd261+16];
	st.global.u32 	[%rd259], %r157;
	st.global.u32 	[%rd259+4], %r158;
	st.global.u32 	[%rd259+8], %r159;
	st.global.u32 	[%rd259+12], %r160;
	st.global.u32 	[%rd259+16], %r161;
$L__BB1_45:
	add.s64 	%rd327, %rd327, 32;
	ld.global.u64 	%rd265, [%rd58];
	add.s64 	%rd266, %rd265, %rd66;
	shl.b64 	%rd267, %rd266, 3;
	add.s64 	%rd268, %rd9, %rd267;
	ld.global.u64 	%rd269, [%rd268];
	setp.gt.u64 	%p23, %rd269, %rd327;
	@%p23 bra 	$L__BB1_31;
	bra.uni 	$L__BB1_35;
$L__BB1_46:
	mov.u64 	%rd298, %rd92;
	ld.param.u64 	%rd299, [%rd298+56];
	cvta.to.global.u64 	%rd300, %rd299;
	mov.b64 	%rd301, 691200;
	st.global.u64 	[%rd25], %rd301;
	ld.global.u32 	%r186, [%rd11];
	add.s32 	%r187, %r186, -691200;
	cvt.s64.s32 	%rd302, %r187;
	ld.global.u64 	%rd303, [%rd300];
	add.s64 	%rd304, %rd303, %rd302;
	st.global.u64 	[%rd300], %rd304;
$L__BB1_47:
	mov.u64 	%rd306, %rd92;
	ld.param.u64 	%rd307, [%rd306+288];
	cvta.to.global.u64 	%rd308, %rd307;
	cvta.to.global.u64 	%rd309, %rd2;
	ld.global.s32 	%rd310, [%rd309];
	ld.global.u64 	%rd311, [%rd308];
	add.s64 	%rd312, %rd311, %rd310;
	st.global.u64 	[%rd308], %rd312;
	mov.b32 	%r188, 0;
	st.global.u32 	[%rd11], %r188;
	st.global.u32 	[%rd309], %r188;
$L__BB1_48:
	ret;

}
	// .globl	_Z16fill_from_buffer8GPU_Data
.visible .entry _Z16fill_from_buffer8GPU_Data(
	.param .align 8 .b8 _Z16fill_from_buffer8GPU_Data_param_0[400]
)
{
	.reg .pred 	%p<11>;
	.reg .b32 	%r<50>;
	.reg .b64 	%rd<113>;

	mov.b64 	%rd24, _Z16fill_from_buffer8GPU_Data_param_0;
	mov.u64 	%rd1, %rd24;
	ld.param.u64 	%rd25, [_Z16fill_from_buffer8GPU_Data_param_0];
	cvta.to.global.u64 	%rd26, %rd25;
	ld.global.u64 	%rd27, [%rd26];
	and.b64  	%rd28, %rd27, 1;
	setp.eq.b64 	%p1, %rd28, 1;
	@%p1 bra 	$L__BB2_2;
	ld.param.u64 	%rd111, [%rd1+32];
	ld.param.u64 	%rd110, [%rd1+40];
	ld.param.u64 	%rd109, [%rd1+48];
	bra.uni 	$L__BB2_3;
$L__BB2_2:
	ld.param.u64 	%rd111, [%rd1+8];
	ld.param.u64 	%rd110, [%rd1+16];
	ld.param.u64 	%rd109, [%rd1+24];
$L__BB2_3:
	cvta.to.global.u64 	%rd11, %rd111;
	cvta.to.global.u64 	%rd12, %rd110;
	ld.param.u64 	%rd29, [%rd1+56];
	cvta.to.global.u64 	%rd13, %rd29;
	ld.global.u64 	%rd30, [%rd13];
	ld.global.u64 	%rd31, [%rd11];
	sub.s64 	%rd32, 691200, %rd31;
	min.u64 	%rd33, %rd30, %rd32;
	cvt.u32.u64 	%r1, %rd33;
	ld.param.u64 	%rd34, [%rd1+64];
	cvta.to.global.u64 	%rd14, %rd34;
	cvt.s64.s32 	%rd15, %rd33;
	sub.s64 	%rd35, %rd30, %rd15;
	shl.b64 	%rd36, %rd35, 3;
	add.s64 	%rd37, %rd14, %rd36;
	ld.global.u64 	%rd16, [%rd37];
	shl.b64 	%rd38, %rd30, 3;
	add.s64 	%rd39, %rd14, %rd38;
	ld.global.u64 	%rd40, [%rd39];
	sub.s64 	%rd17, %rd40, %rd16;
	shl.b64 	%rd41, %rd31, 3;
	add.s64 	%rd42, %rd12, %rd41;
	ld.global.u64 	%rd18, [%rd42];
	mov.u32 	%r20, %ctaid.x;
	mov.u32 	%r21, %ntid.x;
	mul.lo.s32 	%r2, %r20, %r21;
	mov.u32 	%r22, %tid.x;
	add.s32 	%r45, %r2, %r22;
	add.s32 	%r48, %r45, 1;
	setp.gt.s32 	%p2, %r48, %r1;
	@%p2 bra 	$L__BB2_9;
	add.s32 	%r23, %r45, 221185;
	add.s32 	%r24, %r1, 1;
	max.s32 	%r25, %r23, %r24;
	sub.s32 	%r26, %r25, %r45;
	add.s32 	%r27, %r26, -221185;
	setp.ne.s32 	%p3, %r27, 0;
	selp.u32 	%r28, 1, 0, %p3;
	selp.s32 	%r29, -1, 0, %p3;
	add.s32 	%r30, %r27, %r29;
	shr.u32 	%r31, %r30, 13;
	mul.hi.u32 	%r32, %r31, 159072863;
	add.s32 	%r5, %r32, %r28;
	and.b32  	%r33, %r5, 3;
	setp.eq.s32 	%p4, %r33, 3;
	@%p4 bra 	$L__BB2_8;
	add.s32 	%r34, %r5, 1;
	and.b32  	%r35, %r34, 3;
	neg.s32 	%r44, %r35;
	sub.s64 	%rd50, %rd18, %rd16;
$L__BB2_6:
	.pragma "nounroll";
	cvt.s64.s32 	%rd43, %r48;
	ld.global.u64 	%rd44, [%rd13];
	sub.s64 	%rd45, %rd44, %rd15;
	add.s64 	%rd46, %rd45, %rd43;
	shl.b64 	%rd47, %rd46, 3;
	add.s64 	%rd48, %rd14, %rd47;
	ld.global.u64 	%rd49, [%rd48];
	add.s64 	%rd51, %rd50, %rd49;
	ld.global.u64 	%rd52, [%rd11];
	add.s64 	%rd53, %rd52, %rd43;
	shl.b64 	%rd54, %rd53, 3;
	add.s64 	%rd55, %rd12, %rd54;
	st.global.u64 	[%rd55], %rd51;
	add.s32 	%r48, %r48, 221184;
	add.s32 	%r45, %r45, 221184;
	add.s32 	%r44, %r44, 1;
	setp.ne.s32 	%p5, %r44, 0;
	@%p5 bra 	$L__BB2_6;
	add.s32 	%r48, %r45, 1;
$L__BB2_8:
	setp.lt.u32 	%p6, %r5, 3;
	@%p6 bra 	$L__BB2_9;
	bra.uni 	$L__BB2_15;
$L__BB2_9:
	mov.u32 	%r36, %tid.x;
	add.s32 	%r49, %r2, %r36;
	cvt.s64.s32 	%rd112, %r49;
	setp.le.u64 	%p8, %rd17, %rd112;
	@%p8 bra 	$L__BB2_12;
	mov.u64 	%rd99, %rd24;
	ld.param.u64 	%rd100, [%rd99+72];
	cvta.to.global.u64 	%rd20, %rd100;
	cvta.to.global.u64 	%rd21, %rd109;
$L__BB2_11:
	add.s64 	%rd101, %rd112, %rd18;
	mad.lo.s64 	%rd102, %rd101, 20, %rd21;
	add.s64 	%rd103, %rd112, %rd16;
	mad.lo.s64 	%rd104, %rd103, 20, %rd20;
	ld.global.u32 	%r37, [%rd104];
	ld.global.u32 	%r38, [%rd104+4];
	ld.global.u32 	%r39, [%rd104+8];
	ld.global.u32 	%r40, [%rd104+12];
	ld.global.u32 	%r41, [%rd104+16];
	st.global.u32 	[%rd102], %r37;
	st.global.u32 	[%rd102+4], %r38;
	st.global.u32 	[%rd102+8], %r39;
	st.global.u32 	[%rd102+12], %r40;
	st.global.u32 	[%rd102+16], %r41;
	add.s32 	%r49, %r49, 221184;
	cvt.s64.s32 	%rd112, %r49;
	setp.gt.u64 	%p9, %rd17, %rd112;
	@%p9 bra 	$L__BB2_11;
$L__BB2_12:
	neg.s32 	%r43, %r36;
	setp.ne.s32 	%p10, %r2, %r43;
	@%p10 bra 	$L__BB2_14;
	ld.global.u64 	%rd105, [%rd11];
	add.s64 	%rd106, %rd105, %rd15;
	st.global.u64 	[%rd11], %rd106;
	ld.global.u64 	%rd107, [%rd13];
	sub.s64 	%rd108, %rd107, %rd15;
	st.global.u64 	[%rd13], %rd108;
$L__BB2_14:
	ret;
$L__BB2_15:
	ld.global.u64 	%rd56, [%rd13];
	cvt.s64.s32 	%rd57, %r48;
	sub.s64 	%rd58, %rd57, %rd15;
	add.s64 	%rd59, %rd58, %rd56;
	shl.b64 	%rd60, %rd59, 3;
	add.s64 	%rd61, %rd14, %rd60;
	ld.global.u64 	%rd62, [%rd61];
	sub.s64 	%rd63, %rd18, %rd16;
	add.s64 	%rd64, %rd63, %rd62;
	ld.global.u64 	%rd65, [%rd11];
	add.s64 	%rd66, %rd65, %rd57;
	shl.b64 	%rd67, %rd66, 3;
	add.s64 	%rd68, %rd12, %rd67;
	st.global.u64 	[%rd68], %rd64;
	ld.global.u64 	%rd69, [%rd13];
	add.s64 	%rd70, %rd58, %rd69;
	shl.b64 	%rd71, %rd70, 3;
	add.s64 	%rd72, %rd14, %rd71;
	ld.global.u64 	%rd73, [%rd72+1769472];
	add.s64 	%rd74, %rd63, %rd73;
	ld.global.u64 	%rd75, [%rd11];
	add.s64 	%rd76, %rd75, %rd57;
	shl.b64 	%rd77, %rd76, 3;
	add.s64 	%rd78, %rd12, %rd77;
	st.global.u64 	[%rd78+1769472], %rd74;
	ld.global.u64 	%rd79, [%rd13];
	add.s64 	%rd80, %rd58, %rd79;
	shl.b64 	%rd81, %rd80, 3;
	add.s64 	%rd82, %rd14, %rd81;
	ld.global.u64 	%rd83, [%rd82+3538944];
	add.s64 	%rd84, %rd63, %rd83;
	ld.global.u64 	%rd85, [%rd11];
	add.s64 	%rd86, %rd85, %rd57;
	shl.b64 	%rd87, %rd86, 3;
	add.s64 	%rd88, %rd12, %rd87;
	st.global.u64 	[%rd88+3538944], %rd84;
	ld.global.u64 	%rd89, [%rd13];
	add.s64 	%rd90, %rd58, %rd89;
	shl.b64 	%rd91, %rd90, 3;
	add.s64 	%rd92, %rd14, %rd91;
	ld.global.u64 	%rd93, [%rd92+5308416];
	add.s64 	%rd94, %rd63, %rd93;
	ld.global.u64 	%rd95, [%rd11];
	add.s64 	%rd96, %rd95, %rd57;
	shl.b64 	%rd97, %rd96, 3;
	add.s64 	%rd98, %rd12, %rd97;
	st.global.u64 	[%rd98+5308416], %rd94;
	add.s32 	%r48, %r48, 884736;
	setp.gt.s32 	%p7, %r48, %r1;
	@%p7 bra 	$L__BB2_9;
	bra.uni 	$L__BB2_15;

}


// ===== COMPILED SASS (sm_100) =====

	.target	sm_100

	.elftype	@"ET_EXEC"


//--------------------- .note.nv.tkinfo           --------------------------
	.section	.note.nv.tkinfo,"",@"SHT_NOTE"
	.sectionflags	@"SHF_NOTE_NV_TKINFO"
	.tkinfo
        /*0018*/ 	.word	0x00000002
        /*0030*/ 	.string	""
        /*0030*/ 	.string	"ptxas"
        /*0030*/ 	.string	"Cuda compilation tools, release 13.0, V13.0.88"
        /*0030*/ 	.string	"Build cuda_13.0.r13.0/compiler.36424714_0"
        /*0030*/ 	.string	"-arch sm_100 -m 64 "



//--------------------- .note.nv.cuinfo           --------------------------
	.section	.note.nv.cuinfo,"",@"SHT_NOTE"
	.sectionflags	@"SHF_NOTE_NV_CUINFO"
        /*0018*/ 	.short	0x0002
        /*001a*/ 	.short	0x0064
        /*001c*/ 	.short	0x0082
	.zero		2


//--------------------- .nv.info                  --------------------------
	.section	.nv.info,"",@"SHT_CUDA_INFO"
	.align	4


	//----- nvinfo : EIATTR_REGCOUNT
	.align		4
        /*0000*/ 	.byte	0x04, 0x2f
        /*0002*/ 	.short	(.L_1 - .L_0)
	.align		4
.L_0:
        /*0004*/ 	.word	index@(_Z14d_expand_level8GPU_Data)
        /*0008*/ 	.word	0x00000038


	//----- nvinfo : EIATTR_FRAME_SIZE
	.align		4
.L_1:
        /*000c*/ 	.byte	0x04, 0x11
        /*000e*/ 	.short	(.L_3 - .L_2)
	.align		4
.L_2:
        /*0010*/ 	.word	index@($__internal_0_$__cuda_sm20_div_rn_f64_full)
        /*0014*/ 	.word	0x00000000


	//----- nvinfo : EIATTR_FRAME_SIZE
	.align		4
.L_3:
        /*0018*/ 	.byte	0x04, 0x11
        /*001a*/ 	.short	(.L_5 - .L_4)
	.align		4
.L_4:
        /*001c*/ 	.word	index@(_Z14d_expand_level8GPU_Data)
        /*0020*/ 	.word	0x00000000


	//----- nvinfo : EIATTR_REGCOUNT
	.align		4
.L_5:
        /*0024*/ 	.byte	0x04, 0x2f
        /*0026*/ 	.short	(.L_7 - .L_6)
	.align		4
.L_6:
        /*0028*/ 	.word	index@(_Z16transfer_buffers8GPU_Data)
        /*002c*/ 	.word	0x00000020


	//----- nvinfo : EIATTR_FRAME_SIZE
	.align		4
.L_7:
        /*0030*/ 	.byte	0x04, 0x11
        /*0032*/ 	.short	(.L_9 - .L_8)
	.align		4
.L_8:
        /*0034*/ 	.word	index@(_Z16transfer_buffers8GPU_Data)
        /*0038*/ 	.word	0x00000000


	//----- nvinfo : EIATTR_REGCOUNT
	.align		4
.L_9:
        /*003c*/ 	.byte	0x04, 0x2f
        /*003e*/ 	.short	(.L_11 - .L_10)
	.align		4
.L_10:
        /*0040*/ 	.word	index@(_Z16fill_from_buffer8GPU_Data)
        /*0044*/ 	.word	0x0000001e


	//----- nvinfo : EIATTR_FRAME_SIZE
	.align		4
.L_11:
        /*0048*/ 	.byte	0x04, 0x11
        /*004a*/ 	.short	(.L_13 - .L_12)
	.align		4
.L_12:
        /*004c*/ 	.word	index@(_Z16fill_from_buffer8GPU_Data)
        /*0050*/ 	.word	0x00000000


	//----- nvinfo : EIATTR_MIN_STACK_SIZE
	.align		4
.L_13:
        /*0054*/ 	.byte	0x04, 0x12
        /*0056*/ 	.short	(.L_15 - .L_14)
	.align		4
.L_14:
        /*0058*/ 	.word	index@(_Z16fill_from_buffer8GPU_Data)
        /*005c*/ 	.word	0x00000000


	//----- nvinfo : EIATTR_MIN_STACK_SIZE
	.align		4
.L_15:
        /*0060*/ 	.byte	0x04, 0x12
        /*0062*/ 	.short	(.L_17 - .L_16)
	.align		4
.L_16:
        /*0064*/ 	.word	index@(_Z16transfer_buffers8GPU_Data)
        /*0068*/ 	.word	0x00000000


	//----- nvinfo : EIATTR_MIN_STACK_SIZE
	.align		4
.L_17:
        /*006c*/ 	.byte	0x04, 0x12
        /*006e*/ 	.short	(.L_19 - .L_18)
	.align		4
.L_18:
        /*0070*/ 	.word	index@(_Z14d_expand_level8GPU_Data)
        /*0074*/ 	.word	0x00000000
.L_19:


//--------------------- .nv.compat                --------------------------
	.section	.nv.compat,"",@"SHT_CUDA_COMPAT_INFO"
	.align	4
        /*0000*/ 	.byte	0x02, 0x09, 0x00, 0x00, 0x02, 0x02, 0x01, 0x00, 0x02, 0x05, 0x05, 0x00, 0x03, 0x07, 0x01, 0x01
        /*0010*/ 	.byte	0x02, 0x03, 0x00, 0x00, 0x02, 0x06, 0x01, 0x00, 0x04, 0x0b, 0x08, 0x00, 0x01, 0x00, 0x00, 0x00
        /*0020*/ 	.byte	0x00, 0x00, 0x00, 0x00


//--------------------- .nv.info._Z16fill_from_buffer8GPU_Data --------------------------
	.section	.nv.info._Z16fill_from_buffer8GPU_Data,"",@"SHT_CUDA_INFO"
	.sectionflags	@""
	.align	4


	//----- nvinfo : EIATTR_CUDA_API_VERSION
	.align		4
        /*0000*/ 	.byte	0x04, 0x37
        /*0002*/ 	.short	(.L_21 - .L_20)
.L_20:
        /*0004*/ 	.word	0x00000082


	//----- nvinfo : EIATTR_KPARAM_INFO
	.align		4
.L_21:
        /*0008*/ 	.byte	0x04, 0x17
        /*000a*/ 	.short	(.L_23 - .L_22)
.L_22:
        /*000c*/ 	.word	0x00000000
        /*0010*/ 	.short	0x0000
        /*0012*/ 	.short	0x0000
        /*0014*/ 	.byte	0x00, 0xf0, 0x41, 0x06


	//----- nvinfo : EIATTR_SPARSE_MMA_MASK
	.align		4
.L_23:
        /*0018*/ 	.byte	0x03, 0x50
        /*001a*/ 	.short	0x0000


	//----- nvinfo : EIATTR_MAXREG_COUNT
	.align		4
        /*001c*/ 	.byte	0x03, 0x1b
        /*001e*/ 	.short	0x00ff


	//----- nvinfo : EIATTR_MERCURY_ISA_VERSION
	.align		4
        /*0020*/ 	.byte	0x03, 0x5f
        /*0022*/ 	.short	0x0101


	//----- nvinfo : EIATTR_VRC_CTA_INIT_COUNT
	.align		4
        /*0024*/ 	.byte	0x02, 0x4a
	.zero		1
	.zero		1


	//----- nvinfo : EIATTR_EXIT_INSTR_OFFSETS
	.align		4
        /*0028*/ 	.byte	0x04, 0x1c
        /*002a*/ 	.short	(.L_25 - .L_24)


	//   ....[0]....
.L_24:
        /*002c*/ 	.word	0x00000d60


	//   ....[1]....
        /*0030*/ 	.word	0x00000df0


	//----- nvinfo : EIATTR_CRS_STACK_SIZE
	.align		4
.L_25:
        /*0034*/ 	.byte	0x04, 0x1e
        /*0036*/ 	.short	(.L_27 - .L_26)
.L_26:
        /*0038*/ 	.word	0x00000000


	//----- nvinfo : EIATTR_CBANK_PARAM_SIZE
	.align		4
.L_27:
        /*003c*/ 	.byte	0x03, 0x19
        /*003e*/ 	.short	0x0190


	//----- nvinfo : EIATTR_PARAM_CBANK
	.align		4
        /*0040*/ 	.byte	0x04, 0x0a
        /*0042*/ 	.short	(.L_29 - .L_28)
	.align		4
.L_28:
        /*0044*/ 	.word	index@(.nv.constant0._Z16fill_from_buffer8GPU_Data)
        /*0048*/ 	.short	0x0380
        /*004a*/ 	.short	0x0190


	//----- nvinfo : EIATTR_SW_WAR
	.align		4
.L_29:
        /*004c*/ 	.byte	0x04, 0x36
        /*004e*/ 	.short	(.L_31 - .L_30)
.L_30:
        /*0050*/ 	.word	0x00000008
.L_31:


//--------------------- .nv.info._Z16transfer_buffers8GPU_Data --------------------------
	.section	.nv.info._Z16transfer_buffers8GPU_Data,"",@"SHT_CUDA_INFO"
	.sectionflags	@""
	.align	4


	//----- nvinfo : EIATTR_CUDA_API_VERSION
	.align		4
        /*0000*/ 	.byte	0x04, 0x37
        /*0002*/ 	.short	(.L_33 - .L_32)
.L_32:
        /*0004*/ 	.word	0x00000082


	//----- nvinfo : EIATTR_KPARAM_INFO
	.align		4
.L_33:
        /*0008*/ 	.byte	0x04, 0x17
        /*000a*/ 	.short	(.L_35 - .L_34)
.L_34:
        /*000c*/ 	.word	0x00000000
        /*0010*/ 	.short	0x0000
        /*0012*/ 	.short	0x0000
        /*0014*/ 	.byte	0x00, 0xf0, 0x41, 0x06


	//----- nvinfo : EIATTR_SPARSE_MMA_MASK
	.align		4
.L_35:
        /*0018*/ 	.byte	0x03, 0x50
        /*001a*/ 	.short	0x0000


	//----- nvinfo : EIATTR_MAXREG_COUNT
	.align		4
        /*001c*/ 	.byte	0x03, 0x1b
        /*001e*/ 	.short	0x00ff


	//----- nvinfo : EIATTR_NUM_BARRIERS
	.align		4
        /*0020*/ 	.byte	0x02, 0x4c
        /*0022*/ 	.byte	0x01
	.zero		1


	//----- nvinfo : EIATTR_MERCURY_ISA_VERSION
	.align		4
        /*0024*/ 	.byte	0x03, 0x5f
        /*0026*/ 	.short	0x0101


	//----- nvinfo : EIATTR_COOP_GROUP_MASK_REGIDS
	.align		4
        /*0028*/ 	.byte	0x04, 0x29
        /*002a*/ 	.short	(.L_37 - .L_36)


	//   ....[0]....
.L_36:
        /*002c*/ 	.word	0xffffffff


	//----- nvinfo : EIATTR_COOP_GROUP_INSTR_OFFSETS
	.align		4
.L_37:
        /*0030*/ 	.byte	0x04, 0x28
        /*0032*/ 	.short	(.L_39 - .L_38)


	//   ....[0]....
.L_38:
        /*0034*/ 	.word	0x00001940


	//----- nvinfo : EIATTR_VRC_CTA_INIT_COUNT
	.align		4
.L_39:
        /*0038*/ 	.byte	0x02, 0x4a
	.zero		1
	.zero		1


	//----- nvinfo : EIATTR_EXIT_INSTR_OFFSETS
	.align		4
        /*003c*/ 	.byte	0x04, 0x1c
        /*003e*/ 	.short	(.L_41 - .L_40)


	//   ....[0]....
.L_40:
        /*0040*/ 	.word	0x00002850


	//   ....[1]....
        /*0044*/ 	.word	0x000029e0


	//----- nvinfo : EIATTR_CRS_STACK_SIZE
	.align		4
.L_41:
        /*0048*/ 	.byte	0x04, 0x1e
        /*004a*/ 	.short	(.L_43 - .L_42)
.L_42:
        /*004c*/ 	.word	0x00000000


	//----- nvinfo : EIATTR_CBANK_PARAM_SIZE
	.align		4
.L_43:
        /*0050*/ 	.byte	0x03, 0x19
        /*0052*/ 	.short	0x0190


	//----- nvinfo : EIATTR_PARAM_CBANK
	.align		4
        /*0054*/ 	.byte	0x04, 0x0a
        /*0056*/ 	.short	(.L_45 - .L_44)
	.align		4
.L_44:
        /*0058*/ 	.word	index@(.nv.constant0._Z16transfer_buffers8GPU_Data)
        /*005c*/ 	.short	0x0380
        /*005e*/ 	.short	0x0190


	//----- nvinfo : EIATTR_SW_WAR
	.align		4
.L_45:
        /*0060*/ 	.byte	0x04, 0x36
        /*0062*/ 	.short	(.L_47 - .L_46)
.L_46:
        /*0064*/ 	.word	0x00000008
.L_47:


//--------------------- .nv.info._Z14d_expand_level8GPU_Data --------------------------
	.section	.nv.info._Z14d_expand_level8GPU_Data,"",@"SHT_CUDA_INFO"
	.sectionflags	@""
	.align	4


	//----- nvinfo : EIATTR_CUDA_API_VERSION
	.align		4
        /*0000*/ 	.byte	0x04, 0x37
        /*0002*/ 	.short	(.L_49 - .L_48)
.L_48:
        /*0004*/ 	.word	0x00000082


	//----- nvinfo : EIATTR_KPARAM_INFO
	.align		4
.L_49:
        /*0008*/ 	.byte	0x04, 0x17
        /*000a*/ 	.short	(.L_51 - .L_50)
.L_50:
        /*000c*/ 	.word	0x00000000
        /*0010*/ 	.short	0x0000
        /*0012*/ 	.short	0x0000
        /*0014*/ 	.byte	0x00, 0xf0, 0x41, 0x06


	//----- nvinfo : EIATTR_SPARSE_MMA_MASK
	.align		4
.L_51:
        /*0018*/ 	.byte	0x03, 0x50
        /*001a*/ 	.short	0x0000


	//----- nvinfo : EIATTR_MAXREG_COUNT
	.align		4
        /*001c*/ 	.byte	0x03, 0x1b
        /*001e*/ 	.short	0x00ff


	//----- nvinfo : EIATTR_MERCURY_ISA_VERSION
	.align		4
        /*0020*/ 	.byte	0x03, 0x5f
        /*0022*/ 	.short	0x0101


	//----- nvinfo : EIATTR_INT_WARP_WIDE_INSTR_OFFSETS
	.align		4
        /*0024*/ 	.byte	0x04, 0x31
        /*0026*/ 	.short	(.L_53 - .L_52)


	//   ....[0]....
.L_52:
        /*0028*/ 	.word	0x000001e0


	//   ....[1]....
        /*002c*/ 	.word	0x00000270


	//   ....[2]....
        /*0030*/ 	.word	0x00001750


	//   ....[3]....
        /*0034*/ 	.word	0x00001890


	//   ....[4]....
        /*0038*/ 	.word	0x00019250


	//   ....[5]....
        /*003c*/ 	.word	0x000192e0


	//   ....[6]....
        /*0040*/ 	.word	0x000323e0


	//   ....[7]....
        /*0044*/ 	.word	0x00032420


	//   ....[8]....
        /*0048*/ 	.word	0x00032470


	//----- nvinfo : EIATTR_COOP_GROUP_MASK_REGIDS
	.align		4
.L_53:
        /*004c*/ 	.byte	0x04, 0x29
        /*004e*/ 	.short	(.L_55 - .L_54)


	//   ....[0]....
.L_54:
        /*0050*/ 	.word	0xffffffff


	//   ....[1]....
        /*0054*/ 	.word	0xffffffff


	//   ....[2]....
        /*0058*/ 	.word	0xffffffff


	//   ....[3]....
        /*005c*/ 	.word	0xffffffff


	//   ....[4]....
        /*0060*/ 	.word	0xffffffff


	//   ....[5]....
        /*0064*/ 	.word	0xffffffff


	//   ....[6]....
        /*0068*/ 	.word	0xffffffff


	//   ....[7]....
        /*006c*/ 	.word	0xffffffff


	//   ....[8]....
        /*0070*/ 	.word	0xffffffff


	//   ....[9]....
        /*0074*/ 	.word	0xffffffff


	//   ....[10]....
        /*0078*/ 	.word	0xffffffff


	//   ....[11]....
        /*007c*/ 	.word	0xffffffff


	//   ....[12]....
        /*0080*/ 	.word	0xffffffff


	//   ....[13]....
        /*0084*/ 	.word	0xffffffff


	//   ....[14]....
        /*0088*/ 	.word	0xffffffff


	//   ....[15]....
        /*008c*/ 	.word	0xffffffff


	//   ....[16]....
        /*0090*/ 	.word	0xffffffff


	//   ....[17]....
        /*0094*/ 	.word	0xffffffff


	//   ....[18]....
        /*0098*/ 	.word	0xffffffff


	//   ....[19]....
        /*009c*/ 	.word	0xffffffff


	//   ....[20]....
        /*00a0*/ 	.word	0xffffffff


	//   ....[21]....
        /*00a4*/ 	.word	0xffffffff


	//   ....[22]....
        /*00a8*/ 	.word	0xffffffff


	//   ....[23]....
        /*00ac*/ 	.word	0xffffffff


	//   ....[24]....
        /*00b0*/ 	.word	0xffffffff


	//   ....[25]....
        /*00b4*/ 	.word	0xffffffff


	//   ....[26]....
        /*00b8*/ 	.word	0xffffffff


	//   ....[27]....
        /*00bc*/ 	.word	0xffffffff


	//   ....[28]....
        /*00c0*/ 	.word	0xffffffff


	//   ....[29]....
        /*00c4*/ 	.word	0xffffffff


	//   ....[30]....
        /*00c8*/ 	.word	0xffffffff


	//   ....[31]....
        /*00cc*/ 	.word	0xffffffff


	//   ....[32]....
        /*00d0*/ 	.word	0xffffffff


	//   ....[33]....
        /*00d4*/ 	.word	0xffffffff


	//   ....[34]....
        /*00d8*/ 	.word	0xffffffff


	//   ....[35]....
        /*00dc*/ 	.word	0xffffffff


	//   ....[36]....
        /*00e0*/ 	.word	0xffffffff


	//   ....[37]....
        /*00e4*/ 	.word	0xffffffff


	//   ....[38]....
        /*00e8*/ 	.word	0xffffffff


	//   ....[39]....
        /*00ec*/ 	.word	0xffffffff


	//   ....[40]....
        /*00f0*/ 	.word	0xffffffff


	//   ....[41]....
        /*00f4*/ 	.word	0xffffffff


	//   ....[42]....
        /*00f8*/ 	.word	0xffffffff


	//   ....[43]....
        /*00fc*/ 	.word	0xffffffff


	//   ....[44]....
        /*0100*/ 	.word	0xffffffff


	//   ....[45]....
        /*0104*/ 	.word	0xffffffff


	//   ....[46]....
        /*0108*/ 	.word	0xffffffff


	//   ....[47]....
        /*010c*/ 	.word	0xffffffff


	//   ....[48]....
        /*0110*/ 	.word	0xffffffff


	//   ....[49]....
        /*0114*/ 	.word	0xffffffff


	//   ....[50]....
        /*0118*/ 	.word	0xffffffff


	//   ....[51]....
        /*011c*/ 	.word	0xffffffff


	//   ....[52]....
        /*0120*/ 	.word	0xffffffff


	//   ....[53]....
        /*0124*/ 	.word	0xffffffff


	//   ....[54]....
        /*0128*/ 	.word	0xffffffff


	//   ....[55]....
        /*012c*/ 	.word	0xffffffff


	//   ....[56]....
        /*0130*/ 	.word	0xffffffff


	//   ....[57]....
        /*0134*/ 	.word	0xffffffff


	//   ....[58]....
        /*0138*/ 	.word	0xffffffff


	//   ....[59]....
        /*013c*/ 	.word	0xffffffff


	//   ....[60]....
        /*0140*/ 	.word	0xffffffff


	//   ....[61]....
        /*0144*/ 	.word	0xffffffff


	//   ....[62]....
        /*0148*/ 	.word	0xffffffff


	//   ....[63]....
        /*014c*/ 	.word	0xffffffff


	//   ....[64]....
        /*0150*/ 	.word	0xffffffff


	//   ....[65]....
        /*0154*/ 	.word	0xffffffff


	//   ....[66]....
        /*0158*/ 	.word	0xffffffff


	//   ....[67]....
        /*015c*/ 	.word	0xffffffff


	//   ....[68]....
        /*0160*/ 	.word	0xffffffff


	//   ....[69]....
        /*0164*/ 	.word	0xffffffff


	//   ....[70]....
        /*0168*/ 	.word	0xffffffff


	//   ....[71]....
        /*016c*/ 	.word	0xffffffff


	//   ....[72]....
        /*0170*/ 	.word	0xffffffff


	//   ....[73]....
        /*0174*/ 	.word	0xffffffff


	//   ....[74]....
        /*0178*/ 	.word	0xffffffff


	//   ....[75]....
        /*017c*/ 	.word	0xffffffff


	//   ....[76]....
        /*0180*/ 	.word	0xffffffff


	//   ....[77]....
        /*0184*/ 	.word	0xffffffff


	//   ....[78]....
        /*0188*/ 	.word	0xffffffff


	//   ....[79]....
        /*018c*/ 	.word	0xffffffff


	//   ....[80]....
        /*0190*/ 	.word	0xffffffff


	//   ....[81]....
        /*0194*/ 	.word	0xffffffff


	//   ....[82]....
        /*0198*/ 	.word	0xffffffff


	//   ....[83]....
        /*019c*/ 	.word	0xffffffff


	//   ....[84]....
        /*01a0*/ 	.word	0xffffffff


	//   ....[85]....
        /*01a4*/ 	.word	0xffffffff


	//   ....[86]....
        /*01a8*/ 	.word	0xffffffff


	//   ....[87]....
        /*01ac*/ 	.word	0xffffffff


	//   ....[88]....
        /*01b0*/ 	.word	0xffffffff


	//   ....[89]....
        /*01b4*/ 	.word	0xffffffff


	//   ....[90]....
        /*01b8*/ 	.word	0xffffffff


	//   ....[91]....
        /*01bc*/ 	.word	0xffffffff


	//   ....[92]....
        /*01c0*/ 	.word	0xffffffff


	//   ....[93]....
        /*01c4*/ 	.word	0xffffffff


	//   ....[94]....
        /*01c8*/ 	.word	0xffffffff


	//   ....[95]....
        /*01cc*/ 	.word	0xffffffff


	//   ....[96]....
        /*01d0*/ 	.word	0xffffffff


	//   ....[97]....
        /*01d4*/ 	.word	0xffffffff


	//   ....[98]....
        /*01d8*/ 	.word	0xffffffff


	//   ....[99]....
        /*01dc*/ 	.word	0xffffffff


	//   ....[100]....
        /*01e0*/ 	.word	0xffffffff


	//   ....[101]....
        /*01e4*/ 	.word	0xffffffff


	//   ....[102]....
        /*01e8*/ 	.word	0xffffffff


	//   ....[103]....
        /*01ec*/ 	.word	0xffffffff


	//   ....[104]....
        /*01f0*/ 	.word	0xffffffff


	//   ....[105]....
        /*01f4*/ 	.word	0xffffffff


	//   ....[106]....
        /*01f8*/ 	.word	0xffffffff


	//   ....[107]....
        /*01fc*/ 	.word	0xffffffff


	//   ....[108]....
        /*0200*/ 	.word	0xffffffff


	//   ....[109]....
        /*0204*/ 	.word	0xffffffff


	//   ....[110]....
        /*0208*/ 	.word	0xffffffff


	//   ....[111]....
        /*020c*/ 	.word	0xffffffff


	//   ....[112]....
        /*0210*/ 	.word	0xffffffff


	//   ....[113]....
        /*0214*/ 	.word	0xffffffff


	//   ....[114]....
        /*0218*/ 	.word	0xffffffff


	//   ....[115]....
        /*021c*/ 	.word	0xffffffff


	//   ....[116]....
        /*0220*/ 	.word	0xffffffff


	//   ....[117]....
        /*0224*/ 	.word	0xffffffff


	//   ....[118]....
        /*0228*/ 	.word	0xffffffff


	//   ....[119]....
        /*022c*/ 	.word	0xffffffff


	//   ....[120]....
        /*0230*/ 	.word	0xffffffff


	//   ....[121]....
        /*0234*/ 	.word	0xffffffff


	//   ....[122]....
        /*0238*/ 	.word	0xffffffff


	//   ....[123]....
        /*023c*/ 	.word	0xffffffff


	//   ....[124]....
        /*0240*/ 	.word	0xffffffff


	//   ....[125]....
        /*0244*/ 	.word	0xffffffff


	//   ....[126]....
        /*0248*/ 	.word	0xffffffff


	//   ....[127]....
        /*024c*/ 	.word	0xffffffff


	//   ....[128]....
        /*0250*/ 	.word	0xffffffff


	//   ....[129]....
        /*0254*/ 	.word	0xffffffff


	//   ....[130]....
        /*0258*/ 	.word	0xffffffff


	//   ....[131]....
        /*025c*/ 	.word	0xffffffff


	//   ....[132]....
        /*0260*/ 	.word	0xffffffff


	//   ....[133]....
        /*0264*/ 	.word	0xffffffff


	//   ....[134]....
        /*0268*/ 	.word	0xffffffff


	//   ....[135]....
        /*026c*/ 	.word	0xffffffff


	//   ....[136]....
        /*0270*/ 	.word	0xffffffff


	//   ....[137]....
        /*0274*/ 	.word	0xffffffff


	//   ....[138]....
        /*0278*/ 	.word	0xffffffff


	//   ....[139]....
        /*027c*/ 	.word	0xffffffff


	//   ....[140]....
        /*0280*/ 	.word	0xffffffff


	//   ....[141]....
        /*0284*/ 	.word	0xffffffff


	//   ....[142]....
        /*0288*/ 	.word	0xffffffff


	//   ....[143]....
        /*028c*/ 	.word	0xffffffff


	//   ....[144]....
        /*0290*/ 	.word	0xffffffff


	//   ....[145]....
        /*0294*/ 	.word	0xffffffff


	//   ....[146]....
        /*0298*/ 	.word	0xffffffff


	//   ....[147]....
        /*029c*/ 	.word	0xffffffff


	//   ....[148]....
        /*02a0*/ 	.word	0xffffffff


	//   ....[149]....
        /*02a4*/ 	.word	0xffffffff


	//   ....[150]....
        /*02a8*/ 	.word	0xffffffff


	//   ....[151]....
        /*02ac*/ 	.word	0xffffffff


	//   ....[152]....
        /*02b0*/ 	.word	0xffffffff


	//   ....[153]....
        /*02b4*/ 	.word	0xffffffff


	//   ....[154]....
        /*02b8*/ 	.word	0xffffffff


	//   ....[155]....
        /*02bc*/ 	.word	0xffffffff


	//   ....[156]....
        /*02c0*/ 	.word	0xffffffff


	//   ....[157]....
        /*02c4*/ 	.word	0xffffffff


	//   ....[158]....
        /*02c8*/ 	.word	0xffffffff


	//   ....[159]....
        /*02cc*/ 	.word	0xffffffff


	//   ....[160]....
        /*02d0*/ 	.word	0xffffffff


	//   ....[161]....
        /*02d4*/ 	.word	0xffffffff


	//   ....[162]....
        /*02d8*/ 	.word	0xffffffff


	//   ....[163]....
        /*02dc*/ 	.word	0xffffffff


	//   ....[164]....
        /*02e0*/ 	.word	0xffffffff


	//   ....[165]....
        /*02e4*/ 	.word	0xffffffff


	//   ....[166]....
        /*02e8*/ 	.word	0xffffffff


	//   ....[167]....
        /*02ec*/ 	.word	0xffffffff


	//   ....[168]....
        /*02f0*/ 	.word	0xffffffff


	//   ....[169]....
        /*02f4*/ 	.word	0xffffffff


	//   ....[170]....
        /*02f8*/ 	.word	0xffffffff


	//   ....[171]....
        /*02fc*/ 	.word	0xffffffff


	//   ....[172]....
        /*0300*/ 	.word	0xffffffff


	//   ....[173]....
        /*0304*/ 	.word	0xffffffff


	//   ....[174]....
        /*0308*/ 	.word	0xffffffff


	//   ....[175]....
        /*030c*/ 	.word	0xffffffff


	//   ....[176]....
        /*0310*/ 	.word	0xffffffff


	//   ....[177]....
        /*0314*/ 	.word	0xffffffff


	//   ....[178]....
        /*0318*/ 	.word	0xffffffff


	//   ....[179]....
        /*031c*/ 	.word	0xffffffff


	//   ....[180]....
        /*0320*/ 	.word	0xffffffff


	//   ....[181]....
        /*0324*/ 	.word	0xffffffff


	//   ....[182]....
        /*0328*/ 	.word	0xffffffff


	//   ....[183]....
        /*032c*/ 	.word	0xffffffff


	//   ....[184]....
        /*0330*/ 	.word	0xffffffff


	//   ....[185]....
        /*0334*/ 	.word	0xffffffff


	//   ....[186]....
        /*0338*/ 	.word	0xffffffff


	//   ....[187]....
        /*033c*/ 	.word	0xffffffff


	//   ....[188]....
        /*0340*/ 	.word	0xffffffff


	//   ....[189]....
        /*0344*/ 	.word	0xffffffff


	//   ....[190]....
        /*0348*/ 	.word	0xffffffff


	//   ....[191]....
        /*034c*/ 	.word	0xffffffff


	//   ....[192]....
        /*0350*/ 	.word	0xffffffff


	//   ....[193]....
        /*0354*/ 	.word	0xffffffff


	//   ....[194]....
        /*0358*/ 	.word	0xffffffff


	//   ....[195]....
        /*035c*/ 	.word	0xffffffff


	//   ....[196]....
        /*0360*/ 	.word	0xffffffff


	//   ....[197]....
        /*0364*/ 	.word	0xffffffff


	//   ....[198]....
        /*0368*/ 	.word	0xffffffff


	//   ....[199]....
        /*036c*/ 	.word	0xffffffff


	//   ....[200]....
        /*0370*/ 	.word	0xffffffff


	//   ....[201]....
        /*0374*/ 	.word	0xffffffff


	//   ....[202]....
        /*0378*/ 	.word	0xffffffff


	//   ....[203]....
        /*037c*/ 	.word	0xffffffff


	//   ....[204]....
        /*0380*/ 	.word	0xffffffff


	//   ....[205]....
        /*0384*/ 	.word	0xffffffff


	//   ....[206]....
        /*0388*/ 	.word	0xffffffff


	//   ....[207]....
        /*038c*/ 	.word	0xffffffff


	//   ....[208]....
        /*0390*/ 	.word	0xffffffff


	//   ....[209]....
        /*0394*/ 	.word	0xffffffff


	//   ....[210]....
        /*0398*/ 	.word	0xffffffff


	//   ....[211]....
        /*039c*/ 	.word	0xffffffff


	//   ....[212]....
        /*03a0*/ 	.word	0xffffffff


	//   ....[213]....
        /*03a4*/ 	.word	0xffffffff


	//   ....[214]....
        /*03a8*/ 	.word	0xffffffff


	//   ....[215]....
        /*03ac*/ 	.word	0xffffffff


	//   ....[216]....
        /*03b0*/ 	.word	0xffffffff


	//   ....[217]....
        /*03b4*/ 	.word	0xffffffff


	//   ....[218]....
        /*03b8*/ 	.word	0xffffffff


	//   ....[219]....
        /*03bc*/ 	.word	0xffffffff


	//   ....[220]....
        /*03c0*/ 	.word	0xffffffff


	//   ....[221]....
        /*03c4*/ 	.word	0xffffffff


	//   ....[222]....
        /*03c8*/ 	.word	0xffffffff


	//   ....[223]....
        /*03cc*/ 	.word	0xffffffff


	//   ....[224]....
        /*03d0*/ 	.word	0xffffffff


	//   ....[225]....
        /*03d4*/ 	.word	0xffffffff


	//   ....[226]....
        /*03d8*/ 	.word	0xffffffff


	//   ....[227]....
        /*03dc*/ 	.word	0xffffffff


	//   ....[228]....
        /*03e0*/ 	.word	0xffffffff


	//   ....[229]....
        /*03e4*/ 	.word	0xffffffff


	//   ....[230]....
        /*03e8*/ 	.word	0xffffffff


	//   ....[231]....
        /*03ec*/ 	.word	0xffffffff


	//   ....[232]....
        /*03f0*/ 	.word	0xffffffff


	//   ....[233]....
        /*03f4*/ 	.word	0xffffffff


	//   ....[234]....
        /*03f8*/ 	.word	0xffffffff


	//   ....[235]....
        /*03fc*/ 	.word	0xffffffff


	//   ....[236]....
        /*0400*/ 	.word	0xffffffff


	//   ....[237]....
        /*0404*/ 	.word	0xffffffff


	//   ....[238]....
        /*0408*/ 	.word	0xffffffff


	//   ....[239]....
        /*040c*/ 	.word	0xffffffff


	//   ....[240]....
        /*0410*/ 	.word	0xffffffff


	//   ....[241]....
        /*0414*/ 	.word	0xffffffff


	//   ....[242]....
        /*0418*/ 	.word	0xffffffff


	//   ....[243]....
        /*041c*/ 	.word	0xffffffff


	//   ....[244]....
        /*0420*/ 	.word	0xffffffff


	//   ....[245]....
        /*0424*/ 	.word	0xffffffff


	//   ....[246]....
        /*0428*/ 	.word	0xffffffff


	//   ....[247]....
        /*042c*/ 	.word	0xffffffff


	//   ....[248]....
        /*0430*/ 	.word	0xffffffff


	//   ....[249]....
        /*0434*/ 	.word	0xffffffff


	//   ....[250]....
        /*0438*/ 	.word	0xffffffff


	//   ....[251]....
        /*043c*/ 	.word	0xffffffff


	//   ....[252]....
        /*0440*/ 	.word	0xffffffff


	//   ....[253]....
        /*0444*/ 	.word	0xffffffff


	//   ....[254]....
        /*0448*/ 	.word	0xffffffff


	//   ....[255]....
        /*044c*/ 	.word	0xffffffff


	//   ....[0]....
        /*0450*/ 	.word	0xffffffff


	//   ....[1]....
        /*0454*/ 	.word	0xffffffff


	//   ....[2]....
        /*0458*/ 	.word	0xffffffff


	//   ....[3]....
        /*045c*/ 	.word	0xffffffff


	//   ....[4]....
        /*0460*/ 	.word	0xffffffff


	//   ....[5]....
        /*0464*/ 	.word	0xffffffff


	//   ....[6]....
        /*0468*/ 	.word	0xffffffff


	//   ....[7]....
        /*046c*/ 	.word	0xffffffff


	//   ....[8]....
        /*0470*/ 	.word	0xffffffff


	//   ....[9]....
        /*0474*/ 	.word	0xffffffff


	//   ....[10]....
        /*0478*/ 	.word	0xffffffff


	//   ....[11]....
        /*047c*/ 	.word	0xffffffff


	//   ....[12]....
        /*0480*/ 	.word	0xffffffff


	//   ....[13]....
        /*0484*/ 	.word	0xffffffff


	//   ....[14]....
        /*0488*/ 	.word	0xffffffff


	//   ....[15]....
        /*048c*/ 	.word	0xffffffff


	//   ....[16]....
        /*0490*/ 	.word	0xffffffff


	//   ....[17]....
        /*0494*/ 	.word	0xffffffff


	//   ....[18]....
        /*0498*/ 	.word	0xffffffff


	//   ....[19]....
        /*049c*/ 	.word	0xffffffff


	//   ....[20]....
        /*04a0*/ 	.word	0xffffffff


	//   ....[21]....
        /*04a4*/ 	.word	0xffffffff


	//   ....[22]....
        /*04a8*/ 	.word	0xffffffff


	//   ....[23]....
        /*04ac*/ 	.word	0xffffffff


	//   ....[24]....
        /*04b0*/ 	.word	0xffffffff


	//   ....[25]....
        /*04b4*/ 	.word	0xffffffff


	//   ....[26]....
        /*04b8*/ 	.word	0xffffffff


	//   ....[27]....
        /*04bc*/ 	.word	0xffffffff


	//   ....[28]....
        /*04c0*/ 	.word	0xffffffff


	//   ....[29]....
        /*04c4*/ 	.word	0xffffffff


	//   ....[30]....
        /*04c8*/ 	.word	0xffffffff


	//   ....[31]....
        /*04cc*/ 	.word	0xffffffff


	//   ....[32]....
        /*04d0*/ 	.word	0xffffffff


	//   ....[33]....
        /*04d4*/ 	.word	0xffffffff


	//   ....[34]....
        /*04d8*/ 	.word	0xffffffff


	//   ....[35]....
        /*04dc*/ 	.word	0xffffffff


	//   ....[36]....
        /*04e0*/ 	.word	0xffffffff


	//   ....[37]....
        /*04e4*/ 	.word	0xffffffff


	//   ....[38]....
        /*04e8*/ 	.word	0xffffffff


	//   ....[39]....
        /*04ec*/ 	.word	0xffffffff


	//   ....[40]....
        /*04f0*/ 	.word	0xffffffff


	//   ....[41]....
        /*04f4*/ 	.word	0xffffffff


	//   ....[42]....
        /*04f8*/ 	.word	0xffffffff


	//   ....[43]....
        /*04fc*/ 	.word	0xffffffff


	//   ....[44]....
        /*0500*/ 	.word	0xffffffff


	//   ....[45]....
        /*0504*/ 	.word	0xffffffff


	//   ....[46]....
        /*0508*/ 	.word	0xffffffff


	//   ....[47]....
        /*050c*/ 	.word	0xffffffff


	//   ....[48]....
        /*0510*/ 	.word	0xffffffff


	//   ....[49]....
        /*0514*/ 	.word	0xffffffff


	//   ....[50]....
        /*0518*/ 	.word	0xffffffff


	//   ....[51]....
        /*051c*/ 	.word	0xffffffff


	//   ....[52]....
        /*0520*/ 	.word	0xffffffff


	//   ....[53]....
        /*0524*/ 	.word	0xffffffff


	//   ....[54]....
        /*0528*/ 	.word	0xffffffff


	//   ....[55]....
        /*052c*/ 	.word	0xffffffff


	//   ....[56]....
        /*0530*/ 	.word	0xffffffff


	//   ....[57]....
        /*0534*/ 	.word	0xffffffff


	//   ....[58]....
        /*0538*/ 	.word	0xffffffff


	//   ....[59]....
        /*053c*/ 	.word	0xffffffff


	//   ....[60]....
        /*0540*/ 	.word	0xffffffff


	//   ....[61]....
        /*0544*/ 	.word	0xffffffff


	//   ....[62]....
        /*0548*/ 	.word	0xffffffff


	//   ....[63]....
        /*054c*/ 	.word	0xffffffff


	//   ....[64]....
        /*0550*/ 	.word	0xffffffff


	//   ....[65]....
        /*0554*/ 	.word	0xffffffff


	//   ....[66]....
        /*0558*/ 	.word	0xffffffff


	//   ....[67]....
        /*055c*/ 	.word	0xffffffff


	//   ....[68]....
        /*0560*/ 	.word	0xffffffff


	//   ....[69]....
        /*0564*/ 	.word	0xffffffff


	//   ....[70]....
        /*0568*/ 	.word	0xffffffff


	//   ....[71]....
        /*056c*/ 	.word	0xffffffff


	//   ....[72]....
        /*0570*/ 	.word	0xffffffff


	//   ....[73]....
        /*0574*/ 	.word	0xffffffff


	//   ....[74]....
        /*0578*/ 	.word	0xffffffff


	//   ....[75]....
        /*057c*/ 	.word	0xffffffff


	//   ....[76]....
        /*0580*/ 	.word	0xffffffff


	//   ....[77]....
        /*0584*/ 	.word	0xffffffff


	//   ....[78]....
        /*0588*/ 	.word	0xffffffff


	//   ....[79]....
        /*058c*/ 	.word	0xffffffff


	//   ....[80]....
        /*0590*/ 	.word	0xffffffff


	//   ....[81]....
        /*0594*/ 	.word	0xffffffff


	//   ....[82]....
        /*0598*/ 	.word	0xffffffff


	//   ....[83]....
        /*059c*/ 	.word	0xffffffff


	//   ....[84]....
        /*05a0*/ 	.word	0xffffffff


	//   ....[85]....
        /*05a4*/ 	.word	0xffffffff


	//   ....[86]....
        /*05a8*/ 	.word	0xffffffff


	//   ....[87]....
        /*05ac*/ 	.word	0xffffffff


	//   ....[88]....
        /*05b0*/ 	.word	0xffffffff


	//   ....[89]....
        /*05b4*/ 	.word	0xffffffff


	//   ....[90]....
        /*05b8*/ 	.word	0xffffffff


	//   ....[91]....
        /*05bc*/ 	.word	0xffffffff


	//   ....[92]....
        /*05c0*/ 	.word	0xffffffff


	//   ....[93]....
        /*05c4*/ 	.word	0xffffffff


	//   ....[94]....
        /*05c8*/ 	.word	0xffffffff


	//   ....[95]....
        /*05cc*/ 	.word	0xffffffff


	//   ....[96]....
        /*05d0*/ 	.word	0xffffffff


	//   ....[97]....
        /*05d4*/ 	.word	0xffffffff


	//   ....[98]....
        /*05d8*/ 	.word	0xffffffff


	//   ....[99]....
        /*05dc*/ 	.word	0xffffffff


	//   ....[100]....
        /*05e0*/ 	.word	0xffffffff


	//   ....[101]....
        /*05e4*/ 	.word	0xffffffff


	//   ....[102]....
        /*05e8*/ 	.word	0xffffffff


	//   ....[103]....
        /*05ec*/ 	.word	0xffffffff


	//   ....[104]....
        /*05f0*/ 	.word	0xffffffff


	//   ....[105]....
        /*05f4*/ 	.word	0xffffffff


	//   ....[106]....
        /*05f8*/ 	.word	0xffffffff


	//   ....[107]....
        /*05fc*/ 	.word	0xffffffff


	//   ....[108]....
        /*0600*/ 	.word	0xffffffff


	//   ....[109]....
        /*0604*/ 	.word	0xffffffff


	//   ....[110]....
        /*0608*/ 	.word	0xffffffff


	//   ....[111]....
        /*060c*/ 	.word	0xffffffff


	//   ....[112]....
        /*0610*/ 	.word	0xffffffff


	//   ....[113]....
        /*0614*/ 	.word	0xffffffff


	//   ....[114]....
        /*0618*/ 	.word	0xffffffff


	//   ....[115]....
        /*061c*/ 	.word	0xffffffff


	//   ....[116]....
        /*0620*/ 	.word	0xffffffff


	//   ....[117]....
        /*0624*/ 	.word	0xffffffff


	//   ....[118]....
        /*0628*/ 	.word	0xffffffff


	//   ....[119]....
        /*062c*/ 	.word	0xffffffff


	//   ....[120]....
        /*0630*/ 	.word	0xffffffff


	//   ....[121]....
        /*0634*/ 	.word	0xffffffff


	//   ....[122]....
        /*0638*/ 	.word	0xffffffff


	//   ....[123]....
        /*063c*/ 	.word	0xffffffff


	//   ....[124]....
        /*0640*/ 	.word	0xffffffff


	//   ....[125]....
        /*0644*/ 	.word	0xffffffff


	//   ....[126]....
        /*0648*/ 	.word	0xffffffff


	//   ....[127]....
        /*064c*/ 	.word	0xffffffff


	//   ....[128]....
        /*0650*/ 	.word	0xffffffff


	//   ....[129]....
        /*0654*/ 	.word	0xffffffff


	//   ....[130]....
        /*0658*/ 	.word	0xffffffff


	//   ....[131]....
        /*065c*/ 	.word	0xffffffff


	//   ....[132]....
        /*0660*/ 	.word	0xffffffff


	//   ....[133]....
        /*0664*/ 	.word	0xffffffff


	//   ....[134]....
        /*0668*/ 	.word	0xffffffff


	//   ....[135]....
        /*066c*/ 	.word	0xffffffff


	//   ....[136]....
        /*0670*/ 	.word	0xffffffff


	//   ....[137]....
        /*0674*/ 	.word	0xffffffff


	//   ....[138]....
        /*0678*/ 	.word	0xffffffff


	//   ....[139]....
        /*067c*/ 	.word	0xffffffff


	//   ....[140]....
        /*0680*/ 	.word	0xffffffff


	//   ....[141]....
        /*0684*/ 	.word	0xffffffff


	//   ....[142]....
        /*0688*/ 	.word	0xffffffff


	//   ....[143]....
        /*068c*/ 	.word	0xffffffff


	//   ....[144]....
        /*0690*/ 	.word	0xffffffff


	//   ....[145]....
        /*0694*/ 	.word	0xffffffff


	//   ....[146]....
        /*0698*/ 	.word	0xffffffff


	//   ....[147]....
        /*069c*/ 	.word	0xffffffff


	//   ....[148]....
        /*06a0*/ 	.word	0xffffffff


	//   ....[149]....
        /*06a4*/ 	.word	0xffffffff


	//   ....[150]....
        /*06a8*/ 	.word	0xffffffff


	//   ....[151]....
        /*06ac*/ 	.word	0xffffffff


	//   ....[152]....
        /*06b0*/ 	.word	0xffffffff


	//   ....[153]....
        /*06b4*/ 	.word	0xffffffff


	//   ....[154]....
        /*06b8*/ 	.word	0xffffffff


	//   ....[155]....
        /*06bc*/ 	.word	0xffffffff


	//   ....[156]....
        /*06c0*/ 	.word	0xffffffff


	//   ....[157]....
        /*06c4*/ 	.word	0xffffffff


	//   ....[158]....
        /*06c8*/ 	.word	0xffffffff


	//   ....[159]....
        /*06cc*/ 	.word	0xffffffff


	//   ....[160]....
        /*06d0*/ 	.word	0xffffffff


	//   ....[161]....
        /*06d4*/ 	.word	0xffffffff


	//   ....[162]....
        /*06d8*/ 	.word	0xffffffff


	//   ....[163]....
        /*06dc*/ 	.word	0xffffffff


	//   ....[164]....
        /*06e0*/ 	.word	0xffffffff


	//   ....[165]....
        /*06e4*/ 	.word	0xffffffff


	//   ....[166]....
        /*06e8*/ 	.word	0xffffffff


	//   ....[167]....
        /*06ec*/ 	.word	0xffffffff


	//   ....[168]....
        /*06f0*/ 	.word	0xffffffff


	//   ....[169]....
        /*06f4*/ 	.word	0xffffffff


	//   ....[170]....
        /*06f8*/ 	.word	0xffffffff


	//   ....[171]....
        /*06fc*/ 	.word	0xffffffff


	//   ....[172]....
        /*0700*/ 	.word	0xffffffff


	//   ....[173]....
        /*0704*/ 	.word	0xffffffff


	//   ....[174]....
        /*0708*/ 	.word	0xffffffff


	//   ....[175]....
        /*070c*/ 	.word	0xffffffff


	//   ....[176]....
        /*0710*/ 	.word	0xffffffff


	//   ....[177]....
        /*0714*/ 	.word	0xffffffff


	//   ....[178]....
        /*0718*/ 	.word	0xffffffff


	//   ....[179]....
        /*071c*/ 	.word	0xffffffff


	//   ....[180]....
        /*0720*/ 	.word	0xffffffff


	//   ....[181]....
        /*0724*/ 	.word	0xffffffff


	//   ....[182]....
        /*0728*/ 	.word	0xffffffff


	//   ....[183]....
        /*072c*/ 	.word	0xffffffff


	//   ....[184]....
        /*0730*/ 	.word	0xffffffff


	//   ....[185]....
        /*0734*/ 	.word	0xffffffff


	//   ....[186]....
        /*0738*/ 	.word	0xffffffff


	//   ....[187]....
        /*073c*/ 	.word	0xffffffff


	//   ....[188]....
        /*0740*/ 	.word	0xffffffff


	//   ....[189]....
        /*0744*/ 	.word	0xffffffff


	//   ....[190]....
        /*0748*/ 	.word	0xffffffff


	//   ....[191]....
        /*074c*/ 	.word	0xffffffff


	//   ....[192]....
        /*0750*/ 	.word	0xffffffff


	//   ....[193]....
        /*0754*/ 	.word	0xffffffff


	//   ....[194]....
        /*0758*/ 	.word	0xffffffff


	//   ....[195]....
        /*075c*/ 	.word	0xffffffff


	//   ....[196]....
        /*0760*/ 	.word	0xffffffff


	//   ....[197]....
        /*0764*/ 	.word	0x05000015


	//   ....[198]....
        /*0768*/ 	.word	0x05000015


	//   ....[199]....
        /*076c*/ 	.word	0x05000015


	//   ....[200]....
        /*0770*/ 	.word	0x05000015


	//   ....[201]....
        /*0774*/ 	.word	0x05000015


	//   ....[202]....
        /*0778*/ 	.word	0x05000015


	//   ....[203]....
        /*077c*/ 	.word	0x05000015


	//   ....[204]....
        /*0780*/ 	.word	0x05000015


	//   ....[205]....
        /*0784*/ 	.word	0x05000015


	//   ....[206]....
        /*0788*/ 	.word	0x05000015


	//   ....[207]....
        /*078c*/ 	.word	0x05000015


	//   ....[208]....
        /*0790*/ 	.word	0x05000015


	//   ....[209]....
        /*0794*/ 	.word	0x05000015


	//   ....[210]....
        /*0798*/ 	.word	0x05000015


	//   ....[211]....
        /*079c*/ 	.word	0x05000015


	//   ....[212]....
        /*07a0*/ 	.word	0x05000015


	//   ....[213]....
        /*07a4*/ 	.word	0x05000015


	//   ....[214]....
        /*07a8*/ 	.word	0x05000015


	//   ....[215]....
        /*07ac*/ 	.word	0x05000015


	//   ....[216]....
        /*07b0*/ 	.word	0x05000015


	//   ....[217]....
        /*07b4*/ 	.word	0x05000015


	//   ....[218]....
        /*07b8*/ 	.word	0x05000015


	//   ....[219]....
        /*07bc*/ 	.word	0x05000015


	//   ....[220]....
        /*07c0*/ 	.word	0x05000015


	//   ....[221]....
        /*07c4*/ 	.word	0x05000015


	//   ....[222]....
        /*07c8*/ 	.word	0x05000015


	//   ....[223]....
        /*07cc*/ 	.word	0x05000015


	//   ....[224]....
        /*07d0*/ 	.word	0x05000015


	//   ....[225]....
        /*07d4*/ 	.word	0x05000015


	//   ....[226]....
        /*07d8*/ 	.word	0x05000015


	//   ....[227]....
        /*07dc*/ 	.word	0x05000015


	//   ....[228]....
        /*07e0*/ 	.word	0x05000015


	//   ....[229]....
        /*07e4*/ 	.word	0x05000015


	//   ....[230]....
        /*07e8*/ 	.word	0x05000015


	//   ....[231]....
        /*07ec*/ 	.word	0x05000015


	//   ....[232]....
        /*07f0*/ 	.word	0x05000015


	//   ....[233]....
        /*07f4*/ 	.word	0x05000015


	//   ....[234]....
        /*07f8*/ 	.word	0x05000015


	//   ....[235]....
        /*07fc*/ 	.word	0x05000015


	//   ....[236]....
        /*0800*/ 	.word	0x05000015


	//   ....[237]....
        /*0804*/ 	.word	0x05000015


	//   ....[238]....
        /*0808*/ 	.word	0x05000015


	//   ....[239]....
        /*080c*/ 	.word	0x05000015


	//   ....[240]....
        /*0810*/ 	.word	0x05000015


	//   ....[241]....
        /*0814*/ 	.word	0x05000015


	//   ....[242]....
        /*0818*/ 	.word	0x05000015


	//   ....[243]....
        /*081c*/ 	.word	0x05000015


	//   ....[244]....
        /*0820*/ 	.word	0x05000015


	//   ....[245]....
        /*0824*/ 	.word	0x05000015


	//   ....[246]....
        /*0828*/ 	.word	0x05000015


	//   ....[247]....
        /*082c*/ 	.word	0x05000015


	//   ....[248]....
        /*0830*/ 	.word	0x05000015


	//   ....[249]....
        /*0834*/ 	.word	0x05000015


	//   ....[250]....
        /*0838*/ 	.word	0x05000015


	//   ....[251]....
        /*083c*/ 	.word	0x05000015


	//   ....[252]....
        /*0840*/ 	.word	0x05000015


	//   ....[253]....
        /*0844*/ 	.word	0x05000015


	//   ....[254]....
        /*0848*/ 	.word	0x05000015


	//   ....[255]....
        /*084c*/ 	.word	0x05000015


	//   ....[0]....
        /*0850*/ 	.word	0x05000015


	//   ....[1]....
        /*0854*/ 	.word	0x05000015


	//   ....[2]....
        /*0858*/ 	.word	0x05000015


	//   ....[3]....
        /*085c*/ 	.word	0x05000015


	//   ....[4]....
        /*0860*/ 	.word	0x05000015


	//   ....[5]....
        /*0864*/ 	.word	0x05000015


	//   ....[6]....
        /*0868*/ 	.word	0x05000015


	//   ....[7]....
        /*086c*/ 	.word	0x05000015


	//   ....[8]....
        /*0870*/ 	.word	0x05000015


	//   ....[9]....
        /*0874*/ 	.word	0x05000015


	//   ....[10]....
        /*0878*/ 	.word	0x05000015


	//   ....[11]....
        /*087c*/ 	.word	0x05000015


	//   ....[12]....
        /*0880*/ 	.word	0x05000015


	//   ....[13]....
        /*0884*/ 	.word	0x05000015


	//   ....[14]....
        /*0888*/ 	.word	0x05000015


	//   ....[15]....
        /*088c*/ 	.word	0x05000015


	//   ....[16]....
        /*0890*/ 	.word	0x05000015


	//   ....[17]....
        /*0894*/ 	.word	0x05000015


	//   ....[18]....
        /*0898*/ 	.word	0x05000015


	//   ....[19]....
        /*089c*/ 	.word	0x05000015


	//   ....[20]....
        /*08a0*/ 	.word	0x05000015


	//   ....[21]....
        /*08a4*/ 	.word	0x05000015


	//   ....[22]....
        /*08a8*/ 	.word	0x05000015


	//   ....[23]....
        /*08ac*/ 	.word	0x05000015


	//   ....[24]....
        /*08b0*/ 	.word	0x05000015


	//   ....[25]....
        /*08b4*/ 	.word	0x05000015


	//   ....[26]....
        /*08b8*/ 	.word	0x05000015


	//   ....[27]....
        /*08bc*/ 	.word	0x05000015


	//   ....[28]....
        /*08c0*/ 	.word	0x05000015


	//   ....[29]....
        /*08c4*/ 	.word	0x05000015


	//   ....[30]....
        /*08c8*/ 	.word	0x05000015


	//   ....[31]....
        /*08cc*/ 	.word	0x05000015


	//   ....[32]....
        /*08d0*/ 	.word	0x05000015


	//   ....[33]....
        /*08d4*/ 	.word	0x05000015


	//   ....[34]....
        /*08d8*/ 	.word	0x05000015


	//   ....[35]....
        /*08dc*/ 	.word	0x05000015


	//   ....[36]....
        /*08e0*/ 	.word	0x05000015


	//   ....[37]....
        /*08e4*/ 	.word	0x05000015


	//   ....[38]....
        /*08e8*/ 	.word	0x05000015


	//   ....[39]....
        /*08ec*/ 	.word	0x05000015


	//   ....[40]....
        /*08f0*/ 	.word	0x05000015


	//   ....[41]....
        /*08f4*/ 	.word	0x05000015


	//   ....[42]....
        /*08f8*/ 	.word	0x05000015


	//   ....[43]....
        /*08fc*/ 	.word	0x05000015


	//   ....[44]....
        /*0900*/ 	.word	0x05000015


	//   ....[45]....
        /*0904*/ 	.word	0x05000015


	//   ....[46]....
        /*0908*/ 	.word	0x05000015


	//   ....[47]....
        /*090c*/ 	.word	0x05000015


	//   ....[48]....
        /*0910*/ 	.word	0x05000015


	//   ....[49]....
        /*0914*/ 	.word	0x05000015


	//   ....[50]....
        /*0918*/ 	.word	0x05000015


	//   ....[51]....
        /*091c*/ 	.word	0x05000015


	//   ....[52]....
        /*0920*/ 	.word	0x05000015


	//   ....[53]....
        /*0924*/ 	.word	0x05000015


	//   ....[54]....
        /*0928*/ 	.word	0x05000015


	//   ....[55]....
        /*092c*/ 	.word	0x05000015


	//   ....[56]....
        /*0930*/ 	.word	0x05000015


	//   ....[57]....
        /*0934*/ 	.word	0x05000015


	//   ....[58]....
        /*0938*/ 	.word	0x05000015


	//   ....[59]....
        /*093c*/ 	.word	0x05000015


	//   ....[60]....
        /*0940*/ 	.word	0x05000015


	//   ....[61]....
        /*0944*/ 	.word	0x05000015


	//   ....[62]....
        /*0948*/ 	.word	0x05000015


	//   ....[63]....
        /*094c*/ 	.word	0x05000015


	//   ....[64]....
        /*0950*/ 	.word	0x05000015


	//   ....[65]....
        /*0954*/ 	.word	0x05000015


	//   ....[66]....
        /*0958*/ 	.word	0x05000015


	//   ....[67]....
        /*095c*/ 	.word	0x05000015


	//   ....[68]....
        /*0960*/ 	.word	0x05000015


	//   ....[69]....
        /*0964*/ 	.word	0x05000015


	//   ....[70]....
        /*0968*/ 	.word	0x05000015


	//   ....[71]....
        /*096c*/ 	.word	0x05000015


	//   ....[72]....
        /*0970*/ 	.word	0x05000015


	//   ....[73]....
        /*0974*/ 	.word	0x05000015


	//   ....[74]....
        /*0978*/ 	.word	0x05000015


	//   ....[75]....
        /*097c*/ 	.word	0x05000015


	//   ....[76]....
        /*0980*/ 	.word	0x05000015


	//   ....[77]....
        /*0984*/ 	.word	0x05000015


	//   ....[78]....
        /*0988*/ 	.word	0x05000015


	//   ....[79]....
        /*098c*/ 	.word	0x05000015


	//   ....[80]....
        /*0990*/ 	.word	0x05000015


	//   ....[81]....
        /*0994*/ 	.word	0x05000015


	//   ....[82]....
        /*0998*/ 	.word	0x05000015


	//   ....[83]....
        /*099c*/ 	.word	0x05000015


	//   ....[84]....
        /*09a0*/ 	.word	0x05000015


	//   ....[85]....
        /*09a4*/ 	.word	0x05000015


	//   ....[86]....
        /*09a8*/ 	.word	0x05000015


	//   ....[87]....
        /*09ac*/ 	.word	0x05000015


	//   ....[88]....
        /*09b0*/ 	.word	0x05000015


	//   ....[89]....
        /*09b4*/ 	.word	0x05000015


	//   ....[90]....
        /*09b8*/ 	.word	0x05000015


	//   ....[91]....
        /*09bc*/ 	.word	0x05000015


	//   ....[92]....
        /*09c0*/ 	.word	0x05000015


	//   ....[93]....
        /*09c4*/ 	.word	0x05000015


	//   ....[94]....
        /*09c8*/ 	.word	0x05000015


	//   ....[95]....
        /*09cc*/ 	.word	0x05000015


	//   ....[96]....
        /*09d0*/ 	.word	0x05000015


	//   ....[97]....
        /*09d4*/ 	.word	0x05000015


	//   ....[98]....
        /*09d8*/ 	.word	0x05000015


	//   ....[99]....
        /*09dc*/ 	.word	0x05000015


	//   ....[100]....
        /*09e0*/ 	.word	0x05000015


	//   ....[101]....
        /*09e4*/ 	.word	0x05000015


	//   ....[102]....
        /*09e8*/ 	.word	0x05000015


	//   ....[103]....
        /*09ec*/ 	.word	0x05000015


	//   ....[104]....
        /*09f0*/ 	.word	0x05000015


	//   ....[105]....
        /*09f4*/ 	.word	0x05000015


	//   ....[106]....
        /*09f8*/ 	.word	0x05000015


	//   ....[107]....
        /*09fc*/ 	.word	0x05000015


	//   ....[108]....
        /*0a00*/ 	.word	0x05000015


	//   ....[109]....
        /*0a04*/ 	.word	0x05000015


	//   ....[110]....
        /*0a08*/ 	.word	0x05000015


	//   ....[111]....
        /*0a0c*/ 	.word	0x05000015


	//   ....[112]....
        /*0a10*/ 	.word	0x05000015


	//   ....[113]....
        /*0a14*/ 	.word	0x05000015


	//   ....[114]....
        /*0a18*/ 	.word	0x05000015


	//   ....[115]....
        /*0a1c*/ 	.word	0x05000015


	//   ....[116]....
        /*0a20*/ 	.word	0x05000015


	//   ....[117]....
        /*0a24*/ 	.word	0x05000015


	//   ....[118]....
        /*0a28*/ 	.word	0x05000015


	//   ....[119]....
        /*0a2c*/ 	.word	0x05000015


	//   ....[120]....
        /*0a30*/ 	.word	0x05000015


	//   ....[121]....
        /*0a34*/ 	.word	0x05000015


	//   ....[122]....
        /*0a38*/ 	.word	0x05000015


	//   ....[123]....
        /*0a3c*/ 	.word	0x05000015


	//   ....[124]....
        /*0a40*/ 	.word	0x05000015


	//   ....[125]....
        /*0a44*/ 	.word	0x05000015


	//   ....[126]....
        /*0a48*/ 	.word	0x05000015


	//   ....[127]....
        /*0a4c*/ 	.word	0x05000015


	//   ....[128]....
        /*0a50*/ 	.word	0x05000015


	//   ....[129]....
        /*0a54*/ 	.word	0x05000015


	//   ....[130]....
        /*0a58*/ 	.word	0x05000015


	//   ....[131]....
        /*0a5c*/ 	.word	0x05000015


	//   ....[132]....
        /*0a60*/ 	.word	0x05000015


	//   ....[133]....
        /*0a64*/ 	.word	0x05000015


	//   ....[134]....
        /*0a68*/ 	.word	0x05000015


	//   ....[135]....
        /*0a6c*/ 	.word	0x05000015


	//   ....[136]....
        /*0a70*/ 	.word	0x05000015


	//   ....[137]....
        /*0a74*/ 	.word	0x05000015


	//   ....[138]....
        /*0a78*/ 	.word	0x05000015


	//   ....[139]....
        /*0a7c*/ 	.word	0x05000015


	//   ....[140]....
        /*0a80*/ 	.word	0x05000015


	//   ....[141]....
        /*0a84*/ 	.word	0x05000015


	//   ....[142]....
        /*0a88*/ 	.word	0x05000015


	//   ....[143]....
        /*0a8c*/ 	.word	0x05000015


	//   ....[144]....
        /*0a90*/ 	.word	0x05000015


	//   ....[145]....
        /*0a94*/ 	.word	0x05000015


	//   ....[146]....
        /*0a98*/ 	.word	0x05000015


	//   ....[147]....
        /*0a9c*/ 	.word	0x05000015


	//   ....[148]....
        /*0aa0*/ 	.word	0x05000015


	//   ....[149]....
        /*0aa4*/ 	.word	0x05000015


	//   ....[150]....
        /*0aa8*/ 	.word	0x05000015


	//   ....[151]....
        /*0aac*/ 	.word	0x05000015


	//   ....[152]....
        /*0ab0*/ 	.word	0x05000015


	//   ....[153]....
        /*0ab4*/ 	.word	0x05000015


	//   ....[154]....
        /*0ab8*/ 	.word	0x05000015


	//   ....[155]....
        /*0abc*/ 	.word	0x05000015


	//   ....[156]....
        /*0ac0*/ 	.word	0x05000015


	//   ....[157]....
        /*0ac4*/ 	.word	0x05000015


	//   ....[158]....
        /*0ac8*/ 	.word	0x05000015


	//   ....[159]....
        /*0acc*/ 	.word	0x05000015


	//   ....[160]....
        /*0ad0*/ 	.word	0x05000015


	//   ....[161]....
        /*0ad4*/ 	.word	0x05000015


	//   ....[162]....
        /*0ad8*/ 	.word	0x05000015


	//   ....[163]....
        /*0adc*/ 	.word	0x05000015


	//   ....[164]....
        /*0ae0*/ 	.word	0x05000015


	//   ....[165]....
        /*0ae4*/ 	.word	0x05000015


	//   ....[166]....
        /*0ae8*/ 	.word	0x05000015


	//   ....[167]....
        /*0aec*/ 	.word	0x05000015


	//   ....[168]....
        /*0af0*/ 	.word	0x05000015


	//   ....[169]....
        /*0af4*/ 	.word	0x05000015


	//   ....[170]....
        /*0af8*/ 	.word	0x05000015


	//   ....[171]....
        /*0afc*/ 	.word	0x05000015


	//   ....[172]....
        /*0b00*/ 	.word	0x05000015


	//   ....[173]....
        /*0b04*/ 	.word	0x05000015


	//   ....[174]....
        /*0b08*/ 	.word	0x05000015


	//   ....[175]....
        /*0b0c*/ 	.word	0x05000015


	//   ....[176]....
        /*0b10*/ 	.word	0x05000015


	//   ....[177]....
        /*0b14*/ 	.word	0x05000015


	//   ....[178]....
        /*0b18*/ 	.word	0x05000015


	//   ....[179]....
        /*0b1c*/ 	.word	0x05000015


	//   ....[180]....
        /*0b20*/ 	.word	0x05000015


	//   ....[181]....
        /*0b24*/ 	.word	0x05000015


	//   ....[182]....
        /*0b28*/ 	.word	0x05000015


	//   ....[183]....
        /*0b2c*/ 	.word	0x05000015


	//   ....[184]....
        /*0b30*/ 	.word	0x05000015


	//   ....[185]....
        /*0b34*/ 	.word	0x05000015


	//   ....[186]....
        /*0b38*/ 	.word	0x05000015


	//   ....[187]....
        /*0b3c*/ 	.word	0x05000015


	//   ....[188]....
        /*0b40*/ 	.word	0x05000015


	//   ....[189]....
        /*0b44*/ 	.word	0x05000015


	//   ....[190]....
        /*0b48*/ 	.word	0x05000015


	//   ....[191]....
        /*0b4c*/ 	.word	0x05000015


	//   ....[192]....
        /*0b50*/ 	.word	0x05000015


	//   ....[193]....
        /*0b54*/ 	.word	0x05000015


	//   ....[194]....
        /*0b58*/ 	.word	0x05000015


	//   ....[195]....
        /*0b5c*/ 	.word	0x05000015


	//   ....[196]....
        /*0b60*/ 	.word	0x05000015


	//   ....[197]....
        /*0b64*/ 	.word	0x05000015


	//   ....[198]....
        /*0b68*/ 	.word	0x05000015


	//   ....[199]....
        /*0b6c*/ 	.word	0x05000015


	//   ....[200]....
        /*0b70*/ 	.word	0x05000015


	//   ....[201]....
        /*0b74*/ 	.word	0x05000015


	//   ....[202]....
        /*0b78*/ 	.word	0x05000015


	//   ....[203]....
        /*0b7c*/ 	.word	0x05000015


	//   ....[204]....
        /*0b80*/ 	.word	0x05000015


	//   ....[205]....
        /*0b84*/ 	.word	0x05000015


	//   ....[206]....
        /*0b88*/ 	.word	0x05000015


	//   ....[207]....
        /*0b8c*/ 	.word	0x05000015


	//   ....[208]....
        /*0b90*/ 	.word	0x05000015


	//   ....[209]....
        /*0b94*/ 	.word	0x05000015


	//   ....[210]....
        /*0b98*/ 	.word	0x05000015


	//   ....[211]....
        /*0b9c*/ 	.word	0x05000015


	//   ....[212]....
        /*0ba0*/ 	.word	0x05000015


	//   ....[213]....
        /*0ba4*/ 	.word	0x05000015


	//   ....[214]....
        /*0ba8*/ 	.word	0x05000015


	//   ....[215]....
        /*0bac*/ 	.word	0x05000015


	//   ....[216]....
        /*0bb0*/ 	.word	0x05000015


	//   ....[217]....
        /*0bb4*/ 	.word	0x05000015


	//   ....[218]....
        /*0bb8*/ 	.word	0x05000015


	//   ....[219]....
        /*0bbc*/ 	.word	0x05000015


	//   ....[220]....
        /*0bc0*/ 	.word	0x05000015


	//   ....[221]....
        /*0bc4*/ 	.word	0x05000015


	//   ....[222]....
        /*0bc8*/ 	.word	0x05000015


	//   ....[223]....
        /*0bcc*/ 	.word	0x05000015


	//   ....[224]....
        /*0bd0*/ 	.word	0x05000015


	//   ....[225]....
        /*0bd4*/ 	.word	0x05000015


	//   ....[226]....
        /*0bd8*/ 	.word	0x05000015


	//   ....[227]....
        /*0bdc*/ 	.word	0x05000015


	//   ....[228]....
        /*0be0*/ 	.word	0x05000015


	//   ....[229]....
        /*0be4*/ 	.word	0x05000015


	//   ....[230]....
        /*0be8*/ 	.word	0x05000015


	//   ....[231]....
        /*0bec*/ 	.word	0x05000015


	//   ....[232]....
        /*0bf0*/ 	.word	0x05000015


	//   ....[233]....
        /*0bf4*/ 	.word	0x05000015


	//   ....[234]....
        /*0bf8*/ 	.word	0x05000015


	//   ....[235]....
        /*0bfc*/ 	.word	0x05000015


	//   ....[236]....
        /*0c00*/ 	.word	0x05000015


	//   ....[237]....
        /*0c04*/ 	.word	0x05000015


	//   ....[238]....
        /*0c08*/ 	.word	0x05000015


	//   ....[239]....
        /*0c0c*/ 	.word	0x05000015


	//   ....[240]....
        /*0c10*/ 	.word	0x05000015


	//   ....[241]....
        /*0c14*/ 	.word	0x05000015


	//   ....[242]....
        /*0c18*/ 	.word	0x05000015


	//   ....[243]....
        /*0c1c*/ 	.word	0x05000015


	//   ....[244]....
        /*0c20*/ 	.word	0x05000015


	//   ....[245]....
        /*0c24*/ 	.word	0x05000015


	//   ....[246]....
        /*0c28*/ 	.word	0x05000015


	//   ....[247]....
        /*0c2c*/ 	.word	0x05000015


	//   ....[248]....
        /*0c30*/ 	.word	0x05000015


	//   ....[249]....
        /*0c34*/ 	.word	0x05000015


	//   ....[250]....
        /*0c38*/ 	.word	0x05000015


	//   ....[251]....
        /*0c3c*/ 	.word	0x05000015


	//   ....[252]....
        /*0c40*/ 	.word	0x05000015


	//   ....[253]....
        /*0c44*/ 	.word	0x05000015


	//   ....[254]....
        /*0c48*/ 	.word	0x05000015


	//   ....[255]....
        /*0c4c*/ 	.word	0x05000015


	//   ....[0]....
        /*0c50*/ 	.word	0x05000015


	//   ....[1]....
        /*0c54*/ 	.word	0x05000015


	//   ....[2]....
        /*0c58*/ 	.word	0x05000015


	//   ....[3]....
        /*0c5c*/ 	.word	0x05000015


	//   ....[4]....
        /*0c60*/ 	.word	0x05000015


	//   ....[5]....
        /*0c64*/ 	.word	0x05000015


	//   ....[6]....
        /*0c68*/ 	.word	0x05000015


	//   ....[7]....
        /*0c6c*/ 	.word	0x05000015


	//   ....[8]....
        /*0c70*/ 	.word	0x05000015


	//   ....[9]....
        /*0c74*/ 	.word	0x05000015


	//   ....[10]....
        /*0c78*/ 	.word	0x05000015


	//   ....[11]....
        /*0c7c*/ 	.word	0x05000015


	//   ....[12]....
        /*0c80*/ 	.word	0x05000015


	//   ....[13]....
        /*0c84*/ 	.word	0x05000015


	//   ....[14]....
        /*0c88*/ 	.word	0x05000015


	//   ....[15]....
        /*0c8c*/ 	.word	0x05000015


	//   ....[16]....
        /*0c90*/ 	.word	0x05000015


	//   ....[17]....
        /*0c94*/ 	.word	0x05000015


	//   ....[18]....
        /*0c98*/ 	.word	0x05000015


	//   ....[19]....
        /*0c9c*/ 	.word	0x05000015


	//   ....[20]....
        /*0ca0*/ 	.word	0x05000015


	//   ....[21]....
        /*0ca4*/ 	.word	0x05000015


	//   ....[22]....
        /*0ca8*/ 	.word	0x05000015


	//   ....[23]....
        /*0cac*/ 	.word	0x05000015


	//   ....[24]....
        /*0cb0*/ 	.word	0x05000015


	//   ....[25]....
        /*0cb4*/ 	.word	0x05000015


	//   ....[26]....
        /*0cb8*/ 	.word	0x05000015


	//   ....[27]....
        /*0cbc*/ 	.word	0x05000015


	//   ....[28]....
        /*0cc0*/ 	.word	0x05000015


	//   ....[29]....
        /*0cc4*/ 	.word	0x05000015


	//   ....[30]....
        /*0cc8*/ 	.word	0x05000015


	//   ....[31]....
        /*0ccc*/ 	.word	0x05000015


	//   ....[32]....
        /*0cd0*/ 	.word	0x05000015


	//   ....[33]....
        /*0cd4*/ 	.word	0x05000015


	//   ....[34]....
        /*0cd8*/ 	.word	0x05000015


	//   ....[35]....
        /*0cdc*/ 	.word	0x05000015


	//   ....[36]....
        /*0ce0*/ 	.word	0x05000015


	//   ....[37]....
        /*0ce4*/ 	.word	0x05000015


	//   ....[38]....
        /*0ce8*/ 	.word	0x05000015


	//   ....[39]....
        /*0cec*/ 	.word	0x05000015


	//   ....[40]....
        /*0cf0*/ 	.word	0x05000015


	//   ....[41]....
        /*0cf4*/ 	.word	0x05000015


	//   ....[42]....
        /*0cf8*/ 	.word	0x05000015


	//   ....[43]....
        /*0cfc*/ 	.word	0x05000015


	//   ....[44]....
        /*0d00*/ 	.word	0x05000015


	//   ....[45]....
        /*0d04*/ 	.word	0x05000015


	//   ....[46]....
        /*0d08*/ 	.word	0x05000015


	//   ....[47]....
        /*0d0c*/ 	.word	0x05000015


	//   ....[48]....
        /*0d10*/ 	.word	0x05000015


	//   ....[49]....
        /*0d14*/ 	.word	0x05000015


	//   ....[50]....
        /*0d18*/ 	.word	0x05000015


	//   ....[51]....
        /*0d1c*/ 	.word	0x05000015


	//   ....[52]....
        /*0d20*/ 	.word	0x05000015


	//   ....[53]....
        /*0d24*/ 	.word	0x05000015


	//   ....[54]....
        /*0d28*/ 	.word	0x05000015


	//   ....[55]....
        /*0d2c*/ 	.word	0x05000015


	//   ....[56]....
        /*0d30*/ 	.word	0x05000015


	//   ....[57]....
        /*0d34*/ 	.word	0x05000015


	//   ....[58]....
        /*0d38*/ 	.word	0x05000015


	//   ....[59]....
        /*0d3c*/ 	.word	0x05000015


	//   ....[60]....
        /*0d40*/ 	.word	0x05000015


	//   ....[61]....
        /*0d44*/ 	.word	0x05000015


	//   ....[62]....
        /*0d48*/ 	.word	0x05000015


	//   ....[63]....
        /*0d4c*/ 	.word	0x05000015


	//   ....[64]....
        /*0d50*/ 	.word	0x05000015


	//   ....[65]....
        /*0d54*/ 	.word	0x05000015


	//   ....[66]....
        /*0d58*/ 	.word	0x05000015


	//   ....[67]....
        /*0d5c*/ 	.word	0x05000015


	//   ....[68]....
        /*0d60*/ 	.word	0x05000015


	//   ....[69]....
        /*0d64*/ 	.word	0x05000015


	//   ....[70]....
        /*0d68*/ 	.word	0x05000015


	//   ....[71]....
        /*0d6c*/ 	.word	0x05000015


	//   ....[72]....
        /*0d70*/ 	.word	0x05000015


	//   ....[73]....
        /*0d74*/ 	.word	0x05000015


	//   ....[74]....
        /*0d78*/ 	.word	0x05000015


	//   ....[75]....
        /*0d7c*/ 	.word	0x05000015


	//   ....[76]....
        /*0d80*/ 	.word	0x05000015


	//   ....[77]....
        /*0d84*/ 	.word	0x05000015


	//   ....[78]....
        /*0d88*/ 	.word	0x05000015


	//   ....[79]....
        /*0d8c*/ 	.word	0x05000015


	//   ....[80]....
        /*0d90*/ 	.word	0x05000015


	//   ....[81]....
        /*0d94*/ 	.word	0x05000015


	//   ....[82]....
        /*0d98*/ 	.word	0x05000015


	//   ....[83]....
        /*0d9c*/ 	.word	0x05000015


	//   ....[84]....
        /*0da0*/ 	.word	0x05000015


	//   ....[85]....
        /*0da4*/ 	.word	0x05000015


	//   ....[86]....
        /*0da8*/ 	.word	0x05000015


	//   ....[87]....
        /*0dac*/ 	.word	0x05000015


	//   ....[88]....
        /*0db0*/ 	.word	0x05000015


	//   ....[89]....
        /*0db4*/ 	.word	0x05000015


	//   ....[90]....
        /*0db8*/ 	.word	0x05000015


	//   ....[91]....
        /*0dbc*/ 	.word	0x05000015


	//   ....[92]....
        /*0dc0*/ 	.word	0x05000015


	//   ....[93]....
        /*0dc4*/ 	.word	0x05000015


	//   ....[94]....
        /*0dc8*/ 	.word	0x05000015


	//   ....[95]....
        /*0dcc*/ 	.word	0x05000015


	//   ....[96]....
        /*0dd0*/ 	.word	0x05000015


	//   ....[97]....
        /*0dd4*/ 	.word	0x05000015


	//   ....[98]....
        /*0dd8*/ 	.word	0x05000015


	//   ....[99]....
        /*0ddc*/ 	.word	0x05000015


	//   ....[100]....
        /*0de0*/ 	.word	0x05000015


	//   ....[101]....
        /*0de4*/ 	.word	0x05000015


	//   ....[102]....
        /*0de8*/ 	.word	0x05000015


	//   ....[103]....
        /*0dec*/ 	.word	0x05000015


	//   ....[104]....
        /*0df0*/ 	.word	0x05000015


	//   ....[105]....
        /*0df4*/ 	.word	0x05000015


	//   ....[106]....
        /*0df8*/ 	.word	0x05000015


	//   ....[107]....
        /*0dfc*/ 	.word	0x05000015


	//   ....[108]....
        /*0e00*/ 	.word	0x05000015


	//   ....[109]....
        /*0e04*/ 	.word	0x05000015


	//   ....[110]....
        /*0e08*/ 	.word	0x05000015


	//   ....[111]....
        /*0e0c*/ 	.word	0x05000015


	//   ....[112]....
        /*0e10*/ 	.word	0x05000015


	//   ....[113]....
        /*0e14*/ 	.word	0x05000015


	//   ....[114]....
        /*0e18*/ 	.word	0x05000015


	//   ....[115]....
        /*0e1c*/ 	.word	0x05000015


	//   ....[116]....
        /*0e20*/ 	.word	0x05000015


	//   ....[117]....
        /*0e24*/ 	.word	0x05000015


	//   ....[118]....
        /*0e28*/ 	.word	0x05000015


	//   ....[119]....
        /*0e2c*/ 	.word	0x05000015


	//   ....[120]....
        /*0e30*/ 	.word	0x05000015


	//   ....[121]....
        /*0e34*/ 	.word	0x05000015


	//   ....[122]....
        /*0e38*/ 	.word	0x05000015


	//   ....[123]....
        /*0e3c*/ 	.word	0x05000015


	//   ....[124]....
        /*0e40*/ 	.word	0x05000015


	//   ....[125]....
        /*0e44*/ 	.word	0x05000015


	//   ....[126]....
        /*0e48*/ 	.word	0x05000015


	//   ....[127]....
        /*0e4c*/ 	.word	0x05000015


	//   ....[128]....
        /*0e50*/ 	.word	0x05000015


	//   ....[129]....
        /*0e54*/ 	.word	0x05000015


	//   ....[130]....
        /*0e58*/ 	.word	0x05000015


	//   ....[131]....
        /*0e5c*/ 	.word	0x05000015


	//   ....[132]....
        /*0e60*/ 	.word	0x05000015


	//   ....[133]....
        /*0e64*/ 	.word	0x05000015


	//   ....[134]....
        /*0e68*/ 	.word	0x05000015


	//   ....[135]....
        /*0e6c*/ 	.word	0x05000015


	//   ....[136]....
        /*0e70*/ 	.word	0x05000015


	//----- nvinfo : EIATTR_COOP_GROUP_INSTR_OFFSETS
	.align		4
.L_55:
        /*0e74*/ 	.byte	0x04, 0x28
        /*0e76*/ 	.short	(.L_57 - .L_56)


	//   ....[0]....
.L_56:
        /*0e78*/ 	.word	0x000002b0


	//   ....[1]....
        /*0e7c*/ 	.word	0x00000580


	//   ....[2]....
        /*0e80*/ 	.word	0x00000740


	//   ....[3]....
        /*0e84*/ 	.word	0x00000780


	//   ....[4]....
        /*0e88*/ 	.word	0x000007a0


	//   ....[5]....
        /*0e8c*/ 	.word	0x000007c0


	//   ....[6]....
        /*0e90*/ 	.word	0x000007e0


	//   ....[7]....
        /*0e94*/ 	.word	0x00000860


	//   ....[8]....
        /*0e98*/ 	.word	0x00000880


	//   ....[9]....
        /*0e9c*/ 	.word	0x00000b50


	//   ....[10]....
        /*0ea0*/ 	.word	0x00001120


	//   ....[11]....
        /*0ea4*/ 	.word	0x00001490


	//   ....[12]....
        /*0ea8*/ 	.word	0x000018e0


	//   ....[13]....
        /*0eac*/ 	.word	0x00001ac0


	//   ....[14]....
        /*0eb0*/ 	.word	0x00002080


	//   ....[15]....
        /*0eb4*/ 	.word	0x00002170


	//   ....[16]....
        /*0eb8*/ 	.word	0x00002790


	//   ....[17]....
        /*0ebc*/ 	.word	0x00002850


	//   ....[18]....
        /*0ec0*/ 	.word	0x00002bf0


	//   ....[19]....
        /*0ec4*/ 	.word	0x00002d10


	//   ....[20]....
        /*0ec8*/ 	.word	0x00003130


	//   ....[21]....
        /*0ecc*/ 	.word	0x00003140


	//   ....[22]....
        /*0ed0*/ 	.word	0x00003150


	//   ....[23]....
        /*0ed4*/ 	.word	0x00003160


	//   ....[24]....
        /*0ed8*/ 	.word	0x00003170


	//   ....[25]....
        /*0edc*/ 	.word	0x00003190


	//   ....[26]....
        /*0ee0*/ 	.word	0x000031b0


	//   ....[27]....
        /*0ee4*/ 	.word	0x000031c0


	//   ....[28]....
        /*0ee8*/ 	.word	0x000031f0


	//   ....[29]....
        /*0eec*/ 	.word	0x00003220


	//   ....[30]....
        /*0ef0*/ 	.word	0x00003250


	//   ....[31]....
        /*0ef4*/ 	.word	0x00003290


	//   ....[32]....
        /*0ef8*/ 	.word	0x00003660


	//   ....[33]....
        /*0efc*/ 	.word	0x00003840


	//   ....[34]....
        /*0f00*/ 	.word	0x00003a90


	//   ....[35]....
        /*0f04*/ 	.word	0x00003c50


	//   ....[36]....
        /*0f08*/ 	.word	0x00003c80


	//   ....[37]....
        /*0f0c*/ 	.word	0x00003ca0


	//   ....[38]....
        /*0f10*/ 	.word	0x00003cc0


	//   ....[39]....
        /*0f14*/ 	.word	0x00003ce0


	//   ....[40]....
        /*0f18*/ 	.word	0x00003d10


	//   ....[41]....
        /*0f1c*/ 	.word	0x00003e90


	//   ....[42]....
        /*0f20*/ 	.word	0x00004020


	//   ....[43]....
        /*0f24*/ 	.word	0x000041b0


	//   ....[44]....
        /*0f28*/ 	.word	0x00004340


	//   ....[45]....
        /*0f2c*/ 	.word	0x000044d0


	//   ....[46]....
        /*0f30*/ 	.word	0x00004660


	//   ....[47]....
        /*0f34*/ 	.word	0x000047f0


	//   ....[48]....
        /*0f38*/ 	.word	0x00004980


	//   ....[49]....
        /*0f3c*/ 	.word	0x00005830


	//   ....[50]....
        /*0f40*/ 	.word	0x000058b0


	//   ....[51]....
        /*0f44*/ 	.word	0x00005d90


	//   ....[52]....
        /*0f48*/ 	.word	0x000062c0


	//   ....[53]....
        /*0f4c*/ 	.word	0x000062d0


	//   ....[54]....
        /*0f50*/ 	.word	0x000062e0


	//   ....[55]....
        /*0f54*/ 	.word	0x000062f0


	//   ....[56]....
        /*0f58*/ 	.word	0x00006300


	//   ....[57]....
        /*0f5c*/ 	.word	0x00006310


	//   ....[58]....
        /*0f60*/ 	.word	0x00006330


	//   ....[59]....
        /*0f64*/ 	.word	0x00006360


	//   ....[60]....
        /*0f68*/ 	.word	0x00006380


	//   ....[61]....
        /*0f6c*/ 	.word	0x00006390


	//   ....[62]....
        /*0f70*/ 	.word	0x000063e0


	//   ....[63]....
        /*0f74*/ 	.word	0x000063f0


	//   ....[64]....
        /*0f78*/ 	.word	0x00006440


	//   ....[65]....
        /*0f7c*/ 	.word	0x00006450


	//   ....[66]....
        /*0f80*/ 	.word	0x000064a0


	//   ....[67]....
        /*0f84*/ 	.word	0x000064b0


	//   ....[68]....
        /*0f88*/ 	.word	0x000071f0


	//   ....[69]....
        /*0f8c*/ 	.word	0x00007d70


	//   ....[70]....
        /*0f90*/ 	.word	0x00008580


	//   ....[71]....
        /*0f94*/ 	.word	0x00008970


	//   ....[72]....
        /*0f98*/ 	.word	0x00008980


	//   ....[73]....
        /*0f9c*/ 	.word	0x00008990


	//   ....[74]....
        /*0fa0*/ 	.word	0x000089a0


	//   ....[75]....
        /*0fa4*/ 	.word	0x000089b0


	//   ....[76]....
        /*0fa8*/ 	.word	0x000089d0


	//   ....[77]....
        /*0fac*/ 	.word	0x000089f0


	//   ....[78]....
        /*0fb0*/ 	.word	0x00008a00


	//   ....[79]....
        /*0fb4*/ 	.word	0x00008a30


	//   ....[80]....
        /*0fb8*/ 	.word	0x00008a60


	//   ....[81]....
        /*0fbc*/ 	.word	0x00008a90


	//   ....[82]....
        /*0fc0*/ 	.word	0x00008e90


	//   ....[83]....
        /*0fc4*/ 	.word	0x00009050


	//   ....[84]....
        /*0fc8*/ 	.word	0x000092a0


	//   ....[85]....
        /*0fcc*/ 	.word	0x00009460


	//   ....[86]....
        /*0fd0*/ 	.word	0x00009490


	//   ....[87]....
        /*0fd4*/ 	.word	0x000094b0


	//   ....[88]....
        /*0fd8*/ 	.word	0x000094d0


	//   ....[89]....
        /*0fdc*/ 	.word	0x000094f0


	//   ....[90]....
        /*0fe0*/ 	.word	0x00009520


	//   ....[91]....
        /*0fe4*/ 	.word	0x000096a0


	//   ....[92]....
        /*0fe8*/ 	.word	0x00009830


	//   ....[93]....
        /*0fec*/ 	.word	0x000099c0


	//   ....[94]....
        /*0ff0*/ 	.word	0x00009b50


	//   ....[95]....
        /*0ff4*/ 	.word	0x00009ce0


	//   ....[96]....
        /*0ff8*/ 	.word	0x00009e70


	//   ....[97]....
        /*0ffc*/ 	.word	0x0000a000


	//   ....[98]....
        /*1000*/ 	.word	0x0000a190


	//   ....[99]....
        /*1004*/ 	.word	0x0000b040


	//   ....[100]....
        /*1008*/ 	.word	0x0000b550


	//   ....[101]....
        /*100c*/ 	.word	0x0000ba40


	//   ....[102]....
        /*1010*/ 	.word	0x0000ba50


	//   ....[103]....
        /*1014*/ 	.word	0x0000ba60


	//   ....[104]....
        /*1018*/ 	.word	0x0000ba70


	//   ....[105]....
        /*101c*/ 	.word	0x0000ba80


	//   ....[106]....
        /*1020*/ 	.word	0x0000ba90


	//   ....[107]....
        /*1024*/ 	.word	0x0000bab0


	//   ....[108]....
        /*1028*/ 	.word	0x0000bae0


	//   ....[109]....
        /*102c*/ 	.word	0x0000bb00


	//   ....[110]....
        /*1030*/ 	.word	0x0000bb10


	//   ....[111]....
        /*1034*/ 	.word	0x0000bb60


	//   ....[112]....
        /*1038*/ 	.word	0x0000bb70


	//   ....[113]....
        /*103c*/ 	.word	0x0000bbc0


	//   ....[114]....
        /*1040*/ 	.word	0x0000bbd0


	//   ....[115]....
        /*1044*/ 	.word	0x0000bc20


	//   ....[116]....
        /*1048*/ 	.word	0x0000bc30


	//   ....[117]....
        /*104c*/ 	.word	0x0000cfd0


	//   ....[118]....
        /*1050*/ 	.word	0x0000d3a0


	//   ....[119]....
        /*1054*/ 	.word	0x0000d510


	//   ....[120]....
        /*1058*/ 	.word	0x0000d530


	//   ....[121]....
        /*105c*/ 	.word	0x0000d550


	//   ....[122]....
        /*1060*/ 	.word	0x0000d570


	//   ....[123]....
        /*1064*/ 	.word	0x0000d590


	//   ....[124]....
        /*1068*/ 	.word	0x0000df80


	//   ....[125]....
        /*106c*/ 	.word	0x0000e0b0


	//   ....[126]....
        /*1070*/ 	.word	0x0000e220


	//   ....[127]....
        /*1074*/ 	.word	0x0000e390


	//   ....[128]....
        /*1078*/ 	.word	0x0000e600


	//   ....[129]....
        /*107c*/ 	.word	0x0000e610


	//   ....[130]....
        /*1080*/ 	.word	0x0000e620


	//   ....[131]....
        /*1084*/ 	.word	0x0000e630


	//   ....[132]....
        /*1088*/ 	.word	0x0000e640


	//   ....[133]....
        /*108c*/ 	.word	0x0000e660


	//   ....[134]....
        /*1090*/ 	.word	0x0000e680


	//   ....[135]....
        /*1094*/ 	.word	0x0000e6b0


	//   ....[136]....
        /*1098*/ 	.word	0x0000e6e0


	//   ....[137]....
        /*109c*/ 	.word	0x0000e710


	//   ....[138]....
        /*10a0*/ 	.word	0x0000e750


	//   ....[139]....
        /*10a4*/ 	.word	0x0000eb20


	//   ....[140]....
        /*10a8*/ 	.word	0x0000ece0


	//   ....[141]....
        /*10ac*/ 	.word	0x0000ef30


	//   ....[142]....
        /*10b0*/ 	.word	0x0000f0f0


	//   ....[143]....
        /*10b4*/ 	.word	0x0000f120


	//   ....[144]....
        /*10b8*/ 	.word	0x0000f140


	//   ....[145]....
        /*10bc*/ 	.word	0x0000f160


	//   ....[146]....
        /*10c0*/ 	.word	0x0000f180


	//   ....[147]....
        /*10c4*/ 	.word	0x0000f1b0


	//   ....[148]....
        /*10c8*/ 	.word	0x0000f330


	//   ....[149]....
        /*10cc*/ 	.word	0x0000f4c0


	//   ....[150]....
        /*10d0*/ 	.word	0x0000f650


	//   ....[151]....
        /*10d4*/ 	.word	0x0000f7e0


	//   ....[152]....
        /*10d8*/ 	.word	0x0000f970


	//   ....[153]....
        /*10dc*/ 	.word	0x0000fb00


	//   ....[154]....
        /*10e0*/ 	.word	0x0000fc90


	//   ....[155]....
        /*10e4*/ 	.word	0x0000fe20


	//   ....[156]....
        /*10e8*/ 	.word	0x00010cd0


	//   ....[157]....
        /*10ec*/ 	.word	0x00010d70


	//   ....[158]....
        /*10f0*/ 	.word	0x00011250


	//   ....[159]....
        /*10f4*/ 	.word	0x00011780


	//   ....[160]....
        /*10f8*/ 	.word	0x00011790


	//   ....[161]....
        /*10fc*/ 	.word	0x000117a0


	//   ....[162]....
        /*1100*/ 	.word	0x000117b0


	//   ....[163]....
        /*1104*/ 	.word	0x000117c0


	//   ....[164]....
        /*1108*/ 	.word	0x000117d0


	//   ....[165]....
        /*110c*/ 	.word	0x000117f0


	//   ....[166]....
        /*1110*/ 	.word	0x00011820


	//   ....[167]....
        /*1114*/ 	.word	0x00011840


	//   ....[168]....
        /*1118*/ 	.word	0x00011850


	//   ....[169]....
        /*111c*/ 	.word	0x000118a0


	//   ....[170]....
        /*1120*/ 	.word	0x000118b0


	//   ....[171]....
        /*1124*/ 	.word	0x00011900


	//   ....[172]....
        /*1128*/ 	.word	0x00011910


	//   ....[173]....
        /*112c*/ 	.word	0x00011960


	//   ....[174]....
        /*1130*/ 	.word	0x00011970


	//   ....[175]....
        /*1134*/ 	.word	0x000126b0


	//   ....[176]....
        /*1138*/ 	.word	0x00013210


	//   ....[177]....
        /*113c*/ 	.word	0x00013a20


	//   ....[178]....
        /*1140*/ 	.word	0x00013e10


	//   ....[179]....
        /*1144*/ 	.word	0x00013e20


	//   ....[180]....
        /*1148*/ 	.word	0x00013e30


	//   ....[181]....
        /*114c*/ 	.word	0x00013e40


	//   ....[182]....
        /*1150*/ 	.word	0x00013e50


	//   ....[183]....
        /*1154*/ 	.word	0x00013e70


	//   ....[184]....
        /*1158*/ 	.word	0x00013e90


	//   ....[185]....
        /*115c*/ 	.word	0x00013ea0


	//   ....[186]....
        /*1160*/ 	.word	0x00013ed0


	//   ....[187]....
        /*1164*/ 	.word	0x00013f00


	//   ....[188]....
        /*1168*/ 	.word	0x00013f30


	//   ....[189]....
        /*116c*/ 	.word	0x00014330


	//   ....[190]....
        /*1170*/ 	.word	0x000144f0


	//   ....[191]....
        /*1174*/ 	.word	0x00014740


	//   ....[192]....
        /*1178*/ 	.word	0x00014900


	//   ....[193]....
        /*117c*/ 	.word	0x00014930


	//   ....[194]....
        /*1180*/ 	.word	0x00014950


	//   ....[195]....
        /*1184*/ 	.word	0x00014970


	//   ....[196]....
        /*1188*/ 	.word	0x00014990


	//   ....[197]....
        /*118c*/ 	.word	0x000149c0


	//   ....[198]....
        /*1190*/ 	.word	0x00014b40


	//   ....[199]....
        /*1194*/ 	.word	0x00014cd0


	//   ....[200]....
        /*1198*/ 	.word	0x00014e60


	//   ....[201]....
        /*119c*/ 	.word	0x00014ff0


	//   ....[202]....
        /*11a0*/ 	.word	0x00015180


	//   ....[203]....
        /*11a4*/ 	.word	0x00015310


	//   ....[204]....
        /*11a8*/ 	.word	0x000154a0


	//   ....[205]....
        /*11ac*/ 	.word	0x00015630


	//   ....[206]....
        /*11b0*/ 	.word	0x000164e0


	//   ....[207]....
        /*11b4*/ 	.word	0x000169f0


	//   ....[208]....
        /*11b8*/ 	.word	0x00016ec0


	//   ....[209]....
        /*11bc*/ 	.word	0x00016ed0


	//   ....[210]....
        /*11c0*/ 	.word	0x00016ee0


	//   ....[211]....
        /*11c4*/ 	.word	0x00016ef0


	//   ....[212]....
        /*11c8*/ 	.word	0x00016f00


	//   ....[213]....
        /*11cc*/ 	.word	0x00016f10


	//   ....[214]....
        /*11d0*/ 	.word	0x00016f30


	//   ....[215]....
        /*11d4*/ 	.word	0x00016f60


	//   ....[216]....
        /*11d8*/ 	.word	0x00016f80


	//   ....[217]....
        /*11dc*/ 	.word	0x00016f90


	//   ....[218]....
        /*11e0*/ 	.word	0x00016fe0


	//   ....[219]....
        /*11e4*/ 	.word	0x00016ff0


	//   ....[220]....
        /*11e8*/ 	.word	0x00017040


	//   ....[221]....
        /*11ec*/ 	.word	0x00017050


	//   ....[222]....
        /*11f0*/ 	.word	0x000170a0


	//   ....[223]....
        /*11f4*/ 	.word	0x000170b0


	//   ....[224]....
        /*11f8*/ 	.word	0x00018180


	//   ....[225]....
        /*11fc*/ 	.word	0x000189b0


	//   ....[226]....
        /*1200*/ 	.word	0x00018f10


	//   ....[227]....
        /*1204*/ 	.word	0x00019330


	//   ....[228]....
        /*1208*/ 	.word	0x00019710


	//   ....[229]....
        /*120c*/ 	.word	0x000198d0


	//   ....[230]....
        /*1210*/ 	.word	0x00019920


	//   ....[231]....
        /*1214*/ 	.word	0x00019940


	//   ....[232]....
        /*1218*/ 	.word	0x00019960


	//   ....[233]....
        /*121c*/ 	.word	0x00019980


	//   ....[234]....
        /*1220*/ 	.word	0x000199e0


	//   ....[235]....
        /*1224*/ 	.word	0x00019a00


	//   ....[236]....
        /*1228*/ 	.word	0x00019cd0


	//   ....[237]....
        /*122c*/ 	.word	0x0001a2a0


	//   ....[238]....
        /*1230*/ 	.word	0x0001a600


	//   ....[239]....
        /*1234*/ 	.word	0x0001ab20


	//   ....[240]....
        /*1238*/ 	.word	0x0001b0e0


	//   ....[241]....
        /*123c*/ 	.word	0x0001b1d0


	//   ....[242]....
        /*1240*/ 	.word	0x0001b7d0


	//   ....[243]....
        /*1244*/ 	.word	0x0001b890


	//   ....[244]....
        /*1248*/ 	.word	0x0001bc30


	//   ....[245]....
        /*124c*/ 	.word	0x0001bd50


	//   ....[246]....
        /*1250*/ 	.word	0x0001c180


	//   ....[247]....
        /*1254*/ 	.word	0x0001c190


	//   ....[248]....
        /*1258*/ 	.word	0x0001c1a0


	//   ....[249]....
        /*125c*/ 	.word	0x0001c1b0


	//   ....[250]....
        /*1260*/ 	.word	0x0001c1c0


	//   ....[251]....
        /*1264*/ 	.word	0x0001c1e0


	//   ....[252]....
        /*1268*/ 	.word	0x0001c200


	//   ....[253]....
        /*126c*/ 	.word	0x0001c210


	//   ....[254]....
        /*1270*/ 	.word	0x0001c240


	//   ....[255]....
        /*1274*/ 	.word	0x0001c270


	//   ....[0]....
        /*1278*/ 	.word	0x0001c2a0


	//   ....[1]....
        /*127c*/ 	.word	0x0001c2e0


	//   ....[2]....
        /*1280*/ 	.word	0x0001c6b0


	//   ....[3]....
        /*1284*/ 	.word	0x0001c890


	//   ....[4]....
        /*1288*/ 	.word	0x0001cae0


	//   ....[5]....
        /*128c*/ 	.word	0x0001cca0


	//   ....[6]....
        /*1290*/ 	.word	0x0001ccd0


	//   ....[7]....
        /*1294*/ 	.word	0x0001ccf0


	//   ....[8]....
        /*1298*/ 	.word	0x0001cd10


	//   ....[9]....
        /*129c*/ 	.word	0x0001cd30


	//   ....[10]....
        /*12a0*/ 	.word	0x0001cd60


	//   ....[11]....
        /*12a4*/ 	.word	0x0001cee0


	//   ....[12]....
        /*12a8*/ 	.word	0x0001d070


	//   ....[13]....
        /*12ac*/ 	.word	0x0001d200


	//   ....[14]....
        /*12b0*/ 	.word	0x0001d390


	//   ....[15]....
        /*12b4*/ 	.word	0x0001d520


	//   ....[16]....
        /*12b8*/ 	.word	0x0001d6b0


	//   ....[17]....
        /*12bc*/ 	.word	0x0001d840


	//   ....[18]....
        /*12c0*/ 	.word	0x0001d9d0


	//   ....[19]....
        /*12c4*/ 	.word	0x0001e880


	//   ....[20]....
        /*12c8*/ 	.word	0x0001e900


	//   ....[21]....
        /*12cc*/ 	.word	0x0001ede0


	//   ....[22]....
        /*12d0*/ 	.word	0x0001f2f0


	//   ....[23]....
        /*12d4*/ 	.word	0x0001f300


	//   ....[24]....
        /*12d8*/ 	.word	0x0001f310


	//   ....[25]....
        /*12dc*/ 	.word	0x0001f320


	//   ....[26]....
        /*12e0*/ 	.word	0x0001f330


	//   ....[27]....
        /*12e4*/ 	.word	0x0001f340


	//   ....[28]....
        /*12e8*/ 	.word	0x0001f360


	//   ....[29]....
        /*12ec*/ 	.word	0x0001f380


	//   ....[30]....
        /*12f0*/ 	.word	0x0001f3b0


	//   ....[31]....
        /*12f4*/ 	.word	0x0001f3c0


	//   ....[32]....
        /*12f8*/ 	.word	0x0001f410


	//   ....[33]....
        /*12fc*/ 	.word	0x0001f420


	//   ....[34]....
        /*1300*/ 	.word	0x0001f470


	//   ....[35]....
        /*1304*/ 	.word	0x0001f480


	//   ....[36]....
        /*1308*/ 	.word	0x0001f4d0


	//   ....[37]....
        /*130c*/ 	.word	0x0001f4e0


	//   ....[38]....
        /*1310*/ 	.word	0x00020220


	//   ....[39]....
        /*1314*/ 	.word	0x00020da0


	//   ....[40]....
        /*1318*/ 	.word	0x000215b0


	//   ....[41]....
        /*131c*/ 	.word	0x000219a0


	//   ....[42]....
        /*1320*/ 	.word	0x000219b0


	//   ....[43]....
        /*1324*/ 	.word	0x000219c0


	//   ....[44]....
        /*1328*/ 	.word	0x000219d0


	//   ....[45]....
        /*132c*/ 	.word	0x000219e0


	//   ....[46]....
        /*1330*/ 	.word	0x00021a00


	//   ....[47]....
        /*1334*/ 	.word	0x00021a20


	//   ....[48]....
        /*1338*/ 	.word	0x00021a30


	//   ....[49]....
        /*133c*/ 	.word	0x00021a60


	//   ....[50]....
        /*1340*/ 	.word	0x00021a90


	//   ....[51]....
        /*1344*/ 	.word	0x00021ac0


	//   ....[52]....
        /*1348*/ 	.word	0x00021ec0


	//   ....[53]....
        /*134c*/ 	.word	0x00022080


	//   ....[54]....
        /*1350*/ 	.word	0x000222d0


	//   ....[55]....
        /*1354*/ 	.word	0x00022490


	//   ....[56]....
        /*1358*/ 	.word	0x000224c0


	//   ....[57]....
        /*135c*/ 	.word	0x000224e0


	//   ....[58]....
        /*1360*/ 	.word	0x00022500


	//   ....[59]....
        /*1364*/ 	.word	0x00022520


	//   ....[60]....
        /*1368*/ 	.word	0x00022550


	//   ....[61]....
        /*136c*/ 	.word	0x000226d0


	//   ....[62]....
        /*1370*/ 	.word	0x00022860


	//   ....[63]....
        /*1374*/ 	.word	0x000229f0


	//   ....[64]....
        /*1378*/ 	.word	0x00022b80


	//   ....[65]....
        /*137c*/ 	.word	0x00022d10


	//   ....[66]....
        /*1380*/ 	.word	0x00022ea0


	//   ....[67]....
        /*1384*/ 	.word	0x00023030


	//   ....[68]....
        /*1388*/ 	.word	0x000231c0


	//   ....[69]....
        /*138c*/ 	.word	0x00024070


	//   ....[70]....
        /*1390*/ 	.word	0x00024580


	//   ....[71]....
        /*1394*/ 	.word	0x00024a70


	//   ....[72]....
        /*1398*/ 	.word	0x00024a80


	//   ....[73]....
        /*139c*/ 	.word	0x00024a90


	//   ....[74]....
        /*13a0*/ 	.word	0x00024aa0


	//   ....[75]....
        /*13a4*/ 	.word	0x00024ab0


	//   ....[76]....
        /*13a8*/ 	.word	0x00024ac0


	//   ....[77]....
        /*13ac*/ 	.word	0x00024ae0


	//   ....[78]....
        /*13b0*/ 	.word	0x00024b10


	//   ....[79]....
        /*13b4*/ 	.word	0x00024b30


	//   ....[80]....
        /*13b8*/ 	.word	0x00024b40


	//   ....[81]....
        /*13bc*/ 	.word	0x00024b90


	//   ....[82]....
        /*13c0*/ 	.word	0x00024ba0


	//   ....[83]....
        /*13c4*/ 	.word	0x00024bf0


	//   ....[84]....
        /*13c8*/ 	.word	0x00024c00


	//   ....[85]....
        /*13cc*/ 	.word	0x00024c50


	//   ....[86]....
        /*13d0*/ 	.word	0x00024c60


	//   ....[87]....
        /*13d4*/ 	.word	0x00026010


	//   ....[88]....
        /*13d8*/ 	.word	0x000263e0


	//   ....[89]....
        /*13dc*/ 	.word	0x00026560


	//   ....[90]....
        /*13e0*/ 	.word	0x00026580


	//   ....[91]....
        /*13e4*/ 	.word	0x000265a0


	//   ....[92]....
        /*13e8*/ 	.word	0x000265c0


	//   ....[93]....
        /*13ec*/ 	.word	0x000265e0


	//   ....[94]....
        /*13f0*/ 	.word	0x00026fb0


	//   ....[95]....
        /*13f4*/ 	.word	0x000270e0


	//   ....[96]....
        /*13f8*/ 	.word	0x00027250


	//   ....[97]....
        /*13fc*/ 	.word	0x000273c0


	//   ....[98]....
        /*1400*/ 	.word	0x00027630


	//   ....[99]....
        /*1404*/ 	.word	0x00027640


	//   ....[100]....
        /*1408*/ 	.word	0x00027650


	//   ....[101]....
        /*140c*/ 	.word	0x00027660


	//   ....[102]....
        /*1410*/ 	.word	0x00027670


	//   ....[103]....
        /*1414*/ 	.word	0x00027690


	//   ....[104]....
        /*1418*/ 	.word	0x000276b0


	//   ....[105]....
        /*141c*/ 	.word	0x000276e0


	//   ....[106]....
        /*1420*/ 	.word	0x00027710


	//   ....[107]....
        /*1424*/ 	.word	0x00027740


	//   ....[108]....
        /*1428*/ 	.word	0x00027780


	//   ....[109]....
        /*142c*/ 	.word	0x00027b50


	//   ....[110]....
        /*1430*/ 	.word	0x00027d10


	//   ....[111]....
        /*1434*/ 	.word	0x00027f60


	//   ....[112]....
        /*1438*/ 	.word	0x00028120


	//   ....[113]....
        /*143c*/ 	.word	0x00028150


	//   ....[114]....
        /*1440*/ 	.word	0x00028170


	//   ....[115]....
        /*1444*/ 	.word	0x00028190


	//   ....[116]....
        /*1448*/ 	.word	0x000281b0


	//   ....[117]....
        /*144c*/ 	.word	0x000281e0


	//   ....[118]....
        /*1450*/ 	.word	0x00028360


	//   ....[119]....
        /*1454*/ 	.word	0x000284f0


	//   ....[120]....
        /*1458*/ 	.word	0x00028680


	//   ....[121]....
        /*145c*/ 	.word	0x00028810


	//   ....[122]....
        /*1460*/ 	.word	0x000289a0


	//   ....[123]....
        /*1464*/ 	.word	0x00028b30


	//   ....[124]....
        /*1468*/ 	.word	0x00028cc0


	//   ....[125]....
        /*146c*/ 	.word	0x00028e50


	//   ....[126]....
        /*1470*/ 	.word	0x00029d00


	//   ....[127]....
        /*1474*/ 	.word	0x00029da0


	//   ....[128]....
        /*1478*/ 	.word	0x0002a280


	//   ....[129]....
        /*147c*/ 	.word	0x0002a7d0


	//   ....[130]....
        /*1480*/ 	.word	0x0002a7e0


	//   ....[131]....
        /*1484*/ 	.word	0x0002a7f0


	//   ....[132]....
        /*1488*/ 	.word	0x0002a800


	//   ....[133]....
        /*148c*/ 	.word	0x0002a810


	//   ....[134]....
        /*1490*/ 	.word	0x0002a820


	//   ....[135]....
        /*1494*/ 	.word	0x0002a840


	//   ....[136]....
        /*1498*/ 	.word	0x0002a870


	//   ....[137]....
        /*149c*/ 	.word	0x0002a890


	//   ....[138]....
        /*14a0*/ 	.word	0x0002a8a0


	//   ....[139]....
        /*14a4*/ 	.word	0x0002a8f0


	//   ....[140]....
        /*14a8*/ 	.word	0x0002a900


	//   ....[141]....
        /*14ac*/ 	.word	0x0002a950


	//   ....[142]....
        /*14b0*/ 	.word	0x0002a960


	//   ....[143]....
        /*14b4*/ 	.word	0x0002a9b0


	//   ....[144]....
        /*14b8*/ 	.word	0x0002a9c0


	//   ....[145]....
        /*14bc*/ 	.word	0x0002b700


	//   ....[146]....
        /*14c0*/ 	.word	0x0002c260


	//   ....[147]....
        /*14c4*/ 	.word	0x0002ca70


	//   ....[148]....
        /*14c8*/ 	.word	0x0002ce60


	//   ....[149]....
        /*14cc*/ 	.word	0x0002ce70


	//   ....[150]....
        /*14d0*/ 	.word	0x0002ce80


	//   ....[151]....
        /*14d4*/ 	.word	0x0002ce90


	//   ....[152]....
        /*14d8*/ 	.word	0x0002cea0


	//   ....[153]....
        /*14dc*/ 	.word	0x0002cec0


	//   ....[154]....
        /*14e0*/ 	.word	0x0002cee0


	//   ....[155]....
        /*14e4*/ 	.word	0x0002cef0


	//   ....[156]....
        /*14e8*/ 	.word	0x0002cf20


	//   ....[157]....
        /*14ec*/ 	.word	0x0002cf50


	//   ....[158]....
        /*14f0*/ 	.word	0x0002cf80


	//   ....[159]....
        /*14f4*/ 	.word	0x0002d380


	//   ....[160]....
        /*14f8*/ 	.word	0x0002d540


	//   ....[161]....
        /*14fc*/ 	.word	0x0002d790


	//   ....[162]....
        /*1500*/ 	.word	0x0002d950


	//   ....[163]....
        /*1504*/ 	.word	0x0002d980


	//   ....[164]....
        /*1508*/ 	.word	0x0002d9a0


	//   ....[165]....
        /*150c*/ 	.word	0x0002d9c0


	//   ....[166]....
        /*1510*/ 	.word	0x0002d9e0


	//   ....[167]....
        /*1514*/ 	.word	0x0002da10


	//   ....[168]....
        /*1518*/ 	.word	0x0002db90


	//   ....[169]....
        /*151c*/ 	.word	0x0002dd20


	//   ....[170]....
        /*1520*/ 	.word	0x0002deb0


	//   ....[171]....
        /*1524*/ 	.word	0x0002e040


	//   ....[172]....
        /*1528*/ 	.word	0x0002e1d0


	//   ....[173]....
        /*152c*/ 	.word	0x0002e360


	//   ....[174]....
        /*1530*/ 	.word	0x0002e4f0


	//   ....[175]....
        /*1534*/ 	.word	0x0002e680


	//   ....[176]....
        /*1538*/ 	.word	0x0002f530


	//   ....[177]....
        /*153c*/ 	.word	0x0002fa40


	//   ....[178]....
        /*1540*/ 	.word	0x0002fef0


	//   ....[179]....
        /*1544*/ 	.word	0x0002ff00


	//   ....[180]....
        /*1548*/ 	.word	0x0002ff10


	//   ....[181]....
        /*154c*/ 	.word	0x0002ff20


	//   ....[182]....
        /*1550*/ 	.word	0x0002ff30


	//   ....[183]....
        /*1554*/ 	.word	0x0002ff40


	//   ....[184]....
        /*1558*/ 	.word	0x0002ff60


	//   ....[185]....
        /*155c*/ 	.word	0x0002ff90


	//   ....[186]....
        /*1560*/ 	.word	0x0002ffb0


	//   ....[187]....
        /*1564*/ 	.word	0x0002ffc0


	//   ....[188]....
        /*1568*/ 	.word	0x00030010


	//   ....[189]....
        /*156c*/ 	.word	0x00030020


	//   ....[190]....
        /*1570*/ 	.word	0x00030070


	//   ....[191]....
        /*1574*/ 	.word	0x00030080


	//   ....[192]....
        /*1578*/ 	.word	0x000300d0


	//   ....[193]....
        /*157c*/ 	.word	0x000300e0


	//   ....[194]....
        /*1580*/ 	.word	0x000311b0


	//   ....[195]....
        /*1584*/ 	.word	0x000319e0


	//   ....[196]....
        /*1588*/ 	.word	0x00031f40


	//   ....[197]....
        /*158c*/ 	.word	0x000326a0


	//   ....[198]....
        /*1590*/ 	.word	0x00032730


	//   ....[199]....
        /*1594*/ 	.word	0x000327c0


	//   ....[200]....
        /*1598*/ 	.word	0x00032820


	//   ....[201]....
        /*159c*/ 	.word	0x00032890


	//   ....[202]....
        /*15a0*/ 	.word	0x000328f0


	//   ....[203]....
        /*15a4*/ 	.word	0x00032980


	//   ....[204]....
        /*15a8*/ 	.word	0x000329c0


	//   ....[205]....
        /*15ac*/ 	.word	0x00032a20


	//   ....[206]....
        /*15b0*/ 	.word	0x00032a90


	//   ....[207]....
        /*15b4*/ 	.word	0x00032b00


	//   ....[208]....
        /*15b8*/ 	.word	0x00032b90


	//   ....[209]....
        /*15bc*/ 	.word	0x00032c00


	//   ....[210]....
        /*15c0*/ 	.word	0x00032c70


	//   ....[211]....
        /*15c4*/ 	.word	0x00032ce0


	//   ....[212]....
        /*15c8*/ 	.word	0x00032d50


	//   ....[213]....
        /*15cc*/ 	.word	0x00032e50


	//   ....[214]....
        /*15d0*/ 	.word	0x00032eb0


	//   ....[215]....
        /*15d4*/ 	.word	0x00032f20


	//   ....[216]....
        /*15d8*/ 	.word	0x00032f90


	//   ....[217]....
        /*15dc*/ 	.word	0x00033010


	//   ....[218]....
        /*15e0*/ 	.word	0x00033040


	//   ....[219]....
        /*15e4*/ 	.word	0x000330b0


	//   ....[220]....
        /*15e8*/ 	.word	0x000330e0


	//   ....[221]....
        /*15ec*/ 	.word	0x00033150


	//   ....[222]....
        /*15f0*/ 	.word	0x00033180


	//   ....[223]....
        /*15f4*/ 	.word	0x000331f0


	//   ....[224]....
        /*15f8*/ 	.word	0x00033220


	//   ....[225]....
        /*15fc*/ 	.word	0x00033290


	//   ....[226]....
        /*1600*/ 	.word	0x000332c0


	//   ....[227]....
        /*1604*/ 	.word	0x00033320


	//   ....[228]....
        /*1608*/ 	.word	0x00033380


	//   ....[229]....
        /*160c*/ 	.word	0x000333f0


	//   ....[230]....
        /*1610*/ 	.word	0x00033460


	//   ....[231]....
        /*1614*/ 	.word	0x000334f0


	//   ....[232]....
        /*1618*/ 	.word	0x00033580


	//   ....[233]....
        /*161c*/ 	.word	0x000335e0


	//   ....[234]....
        /*1620*/ 	.word	0x00033640


	//   ....[235]....
        /*1624*/ 	.word	0x000336a0


	//   ....[236]....
        /*1628*/ 	.word	0x000336f0


	//   ....[237]....
        /*162c*/ 	.word	0x00033750


	//   ....[238]....
        /*1630*/ 	.word	0x000337c0


	//   ....[239]....
        /*1634*/ 	.word	0x00033830


	//   ....[240]....
        /*1638*/ 	.word	0x000338a0


	//   ....[241]....
        /*163c*/ 	.word	0x00033910


	//   ....[242]....
        /*1640*/ 	.word	0x00033980


	//   ....[243]....
        /*1644*/ 	.word	0x000339f0


	//   ....[244]....
        /*1648*/ 	.word	0x00033a60


	//   ....[245]....
        /*164c*/ 	.word	0x00033ad0


	//   ....[246]....
        /*1650*/ 	.word	0x00033b40


	//   ....[247]....
        /*1654*/ 	.word	0x00033bb0


	//   ....[248]....
        /*1658*/ 	.word	0x00033c20


	//   ....[249]....
        /*165c*/ 	.word	0x00033ca0


	//   ....[250]....
        /*1660*/ 	.word	0x00033cf0


	//   ....[251]....
        /*1664*/ 	.word	0x00033d20


	//   ....[252]....
        /*1668*/ 	.word	0x00033da0


	//   ....[253]....
        /*166c*/ 	.word	0x00033e00


	//   ....[254]....
        /*1670*/ 	.word	0x00033e30


	//   ....[255]....
        /*1674*/ 	.word	0x00033eb0


	//   ....[0]....
        /*1678*/ 	.word	0x00033f10


	//   ....[1]....
        /*167c*/ 	.word	0x00033f40


	//   ....[2]....
        /*1680*/ 	.word	0x00033fd0


	//   ....[3]....
        /*1684*/ 	.word	0x00034020


	//   ....[4]....
        /*1688*/ 	.word	0x00034050


	//   ....[5]....
        /*168c*/ 	.word	0x000340d0


	//   ....[6]....
        /*1690*/ 	.word	0x00034130


	//   ....[7]....
        /*1694*/ 	.word	0x00034160


	//   ....[8]....
        /*1698*/ 	.word	0x00034200


	//   ....[9]....
        /*169c*/ 	.word	0x00034270


	//   ....[10]....
        /*16a0*/ 	.word	0x000342e0


	//   ....[11]....
        /*16a4*/ 	.word	0x00034350


	//   ....[12]....
        /*16a8*/ 	.word	0x000343d0


	//   ....[13]....
        /*16ac*/ 	.word	0x00034400


	//   ....[14]....
        /*16b0*/ 	.word	0x00034470


	//   ....[15]....
        /*16b4*/ 	.word	0x000344a0


	//   ....[16]....
        /*16b8*/ 	.word	0x00034510


	//   ....[17]....
        /*16bc*/ 	.word	0x00034540


	//   ....[18]....
        /*16c0*/ 	.word	0x000345b0


	//   ....[19]....
        /*16c4*/ 	.word	0x000345e0


	//   ....[20]....
        /*16c8*/ 	.word	0x00034650


	//   ....[21]....
        /*16cc*/ 	.word	0x00034680


	//   ....[22]....
        /*16d0*/ 	.word	0x00034700


	//   ....[23]....
        /*16d4*/ 	.word	0x00034770


	//   ....[24]....
        /*16d8*/ 	.word	0x000347e0


	//   ....[25]....
        /*16dc*/ 	.word	0x00034870


	//   ....[26]....
        /*16e0*/ 	.word	0x00034900


	//   ....[27]....
        /*16e4*/ 	.word	0x00034960


	//   ....[28]....
        /*16e8*/ 	.word	0x000349c0


	//   ....[29]....
        /*16ec*/ 	.word	0x00034a20


	//   ....[30]....
        /*16f0*/ 	.word	0x00034a70


	//   ....[31]....
        /*16f4*/ 	.word	0x00034ad0


	//   ....[32]....
        /*16f8*/ 	.word	0x00034b40


	//   ....[33]....
        /*16fc*/ 	.word	0x00034bb0


	//   ....[34]....
        /*1700*/ 	.word	0x00034c20


	//   ....[35]....
        /*1704*/ 	.word	0x00034c90


	//   ....[36]....
        /*1708*/ 	.word	0x00034d00


	//   ....[37]....
        /*170c*/ 	.word	0x00034d70


	//   ....[38]....
        /*1710*/ 	.word	0x00034de0


	//   ....[39]....
        /*1714*/ 	.word	0x00034e50


	//   ....[40]....
        /*1718*/ 	.word	0x00034ec0


	//   ....[41]....
        /*171c*/ 	.word	0x00034f30


	//   ....[42]....
        /*1720*/ 	.word	0x00034fb0


	//   ....[43]....
        /*1724*/ 	.word	0x00035000


	//   ....[44]....
        /*1728*/ 	.word	0x00035030


	//   ....[45]....
        /*172c*/ 	.word	0x000350b0


	//   ....[46]....
        /*1730*/ 	.word	0x00035110


	//   ....[47]....
        /*1734*/ 	.word	0x00035140


	//   ....[48]....
        /*1738*/ 	.word	0x000351c0


	//   ....[49]....
        /*173c*/ 	.word	0x00035220


	//   ....[50]....
        /*1740*/ 	.word	0x00035250


	//   ....[51]....
        /*1744*/ 	.word	0x000352d0


	//   ....[52]....
        /*1748*/ 	.word	0x00035330


	//   ....[53]....
        /*174c*/ 	.word	0x00035360


	//   ....[54]....
        /*1750*/ 	.word	0x000353f0


	//   ....[55]....
        /*1754*/ 	.word	0x00035440


	//   ....[56]....
        /*1758*/ 	.word	0x00035470


	//   ....[57]....
        /*175c*/ 	.word	0x00035510


	//   ....[58]....
        /*1760*/ 	.word	0x00035580


	//   ....[59]....
        /*1764*/ 	.word	0x00035610


	//   ....[60]....
        /*1768*/ 	.word	0x00035690


	//   ....[61]....
        /*176c*/ 	.word	0x000356f0


	//   ....[62]....
        /*1770*/ 	.word	0x00035750


	//   ....[63]....
        /*1774*/ 	.word	0x000357b0


	//   ....[64]....
        /*1778*/ 	.word	0x00035810


	//   ....[65]....
        /*177c*/ 	.word	0x00035880


	//   ....[66]....
        /*1780*/ 	.word	0x000358f0


	//   ....[67]....
        /*1784*/ 	.word	0x00035960


	//   ....[68]....
        /*1788*/ 	.word	0x00035a00


	//   ....[69]....
        /*178c*/ 	.word	0x00035a90


	//   ....[70]....
        /*1790*/ 	.word	0x00035ac0


	//   ....[71]....
        /*1794*/ 	.word	0x00035af0


	//   ....[72]....
        /*1798*/ 	.word	0x00035b60


	//   ....[73]....
        /*179c*/ 	.word	0x00035b90


	//   ....[74]....
        /*17a0*/ 	.word	0x00035c00


	//   ....[75]....
        /*17a4*/ 	.word	0x00035c30


	//   ....[76]....
        /*17a8*/ 	.word	0x00035ca0


	//   ....[77]....
        /*17ac*/ 	.word	0x00035cd0


	//   ....[78]....
        /*17b0*/ 	.word	0x00035d30


	//   ....[79]....
        /*17b4*/ 	.word	0x00035d90


	//   ....[80]....
        /*17b8*/ 	.word	0x00035e00


	//   ....[81]....
        /*17bc*/ 	.word	0x00035e70


	//   ....[82]....
        /*17c0*/ 	.word	0x00035f10


	//   ....[83]....
        /*17c4*/ 	.word	0x00035fa0


	//   ....[84]....
        /*17c8*/ 	.word	0x00036000


	//   ....[85]....
        /*17cc*/ 	.word	0x00036060


	//   ....[86]....
        /*17d0*/ 	.word	0x000360c0


	//   ....[87]....
        /*17d4*/ 	.word	0x00036110


	//   ....[88]....
        /*17d8*/ 	.word	0x00036170


	//   ....[89]....
        /*17dc*/ 	.word	0x000361e0


	//   ....[90]....
        /*17e0*/ 	.word	0x00036250


	//   ....[91]....
        /*17e4*/ 	.word	0x000362c0


	//   ....[92]....
        /*17e8*/ 	.word	0x00036330


	//   ....[93]....
        /*17ec*/ 	.word	0x000363a0


	//   ....[94]....
        /*17f0*/ 	.word	0x00036410


	//   ....[95]....
        /*17f4*/ 	.word	0x00036480


	//   ....[96]....
        /*17f8*/ 	.word	0x000364f0


	//   ....[97]....
        /*17fc*/ 	.word	0x00036560


	//   ....[98]....
        /*1800*/ 	.word	0x000365d0


	//   ....[99]....
        /*1804*/ 	.word	0x00036640


	//   ....[100]....
        /*1808*/ 	.word	0x000366c0


	//   ....[101]....
        /*180c*/ 	.word	0x00036710


	//   ....[102]....
        /*1810*/ 	.word	0x00036740


	//   ....[103]....
        /*1814*/ 	.word	0x000367c0


	//   ....[104]....
        /*1818*/ 	.word	0x00036820


	//   ....[105]....
        /*181c*/ 	.word	0x00036850


	//   ....[106]....
        /*1820*/ 	.word	0x000368d0


	//   ....[107]....
        /*1824*/ 	.word	0x00036930


	//   ....[108]....
        /*1828*/ 	.word	0x00036960


	//   ....[109]....
        /*182c*/ 	.word	0x000369e0


	//   ....[110]....
        /*1830*/ 	.word	0x00036a40


	//   ....[111]....
        /*1834*/ 	.word	0x00036a70


	//   ....[112]....
        /*1838*/ 	.word	0x00036af0


	//   ....[113]....
        /*183c*/ 	.word	0x00036b50


	//   ....[114]....
        /*1840*/ 	.word	0x00036b80


	//   ....[115]....
        /*1844*/ 	.word	0x00036c20


	//   ....[116]....
        /*1848*/ 	.word	0x00036c90


	//   ....[117]....
        /*184c*/ 	.word	0x00036d00


	//   ....[118]....
        /*1850*/ 	.word	0x00036d70


	//   ....[119]....
        /*1854*/ 	.word	0x00036df0


	//   ....[120]....
        /*1858*/ 	.word	0x00036e20


	//   ....[121]....
        /*185c*/ 	.word	0x00036e90


	//   ....[122]....
        /*1860*/ 	.word	0x00036ec0


	//   ....[123]....
        /*1864*/ 	.word	0x00036f30


	//   ....[124]....
        /*1868*/ 	.word	0x00036f60


	//   ....[125]....
        /*186c*/ 	.word	0x00036fd0


	//   ....[126]....
        /*1870*/ 	.word	0x00037000


	//   ....[127]....
        /*1874*/ 	.word	0x00037070


	//   ....[128]....
        /*1878*/ 	.word	0x000370a0


	//   ....[129]....
        /*187c*/ 	.word	0x00037120


	//   ....[130]....
        /*1880*/ 	.word	0x00037190


	//   ....[131]....
        /*1884*/ 	.word	0x00037200


	//   ....[132]....
        /*1888*/ 	.word	0x00037290


	//   ....[133]....
        /*188c*/ 	.word	0x00037320


	//   ....[134]....
        /*1890*/ 	.word	0x00037380


	//   ....[135]....
        /*1894*/ 	.word	0x000373e0


	//   ....[136]....
        /*1898*/ 	.word	0x00037440


	//   ....[137]....
        /*189c*/ 	.word	0x00037490


	//   ....[138]....
        /*18a0*/ 	.word	0x000374f0


	//   ....[139]....
        /*18a4*/ 	.word	0x00037560


	//   ....[140]....
        /*18a8*/ 	.word	0x000375d0


	//   ....[141]....
        /*18ac*/ 	.word	0x00037640


	//   ....[142]....
        /*18b0*/ 	.word	0x000376b0


	//   ....[143]....
        /*18b4*/ 	.word	0x00037720


	//   ....[144]....
        /*18b8*/ 	.word	0x00037790


	//   ....[145]....
        /*18bc*/ 	.word	0x00037800


	//   ....[146]....
        /*18c0*/ 	.word	0x00037870


	//   ....[147]....
        /*18c4*/ 	.word	0x000378e0


	//   ....[148]....
        /*18c8*/ 	.word	0x00037950


	//   ....[149]....
        /*18cc*/ 	.word	0x000379d0


	//   ....[150]....
        /*18d0*/ 	.word	0x00037a20


	//   ....[151]....
        /*18d4*/ 	.word	0x00037a50


	//   ....[152]....
        /*18d8*/ 	.word	0x00037ad0


	//   ....[153]....
        /*18dc*/ 	.word	0x00037b30


	//   ....[154]....
        /*18e0*/ 	.word	0x00037b60


	//   ....[155]....
        /*18e4*/ 	.word	0x00037be0


	//   ....[156]....
        /*18e8*/ 	.word	0x00037c40


	//   ....[157]....
        /*18ec*/ 	.word	0x00037c70


	//   ....[158]....
        /*18f0*/ 	.word	0x00037cf0


	//   ....[159]....
        /*18f4*/ 	.word	0x00037d50


	//   ....[160]....
        /*18f8*/ 	.word	0x00037d80


	//   ....[161]....
        /*18fc*/ 	.word	0x00037e00


	//   ....[162]....
        /*1900*/ 	.word	0x00037e60


	//   ....[163]....
        /*1904*/ 	.word	0x00037e90


	//   ....[164]....
        /*1908*/ 	.word	0x00037f30


	//   ....[165]....
        /*190c*/ 	.word	0x00037fa0


	//   ....[166]....
        /*1910*/ 	.word	0x00038010


	//   ....[167]....
        /*1914*/ 	.word	0x000380a0


	//   ....[168]....
        /*1918*/ 	.word	0x00038110


	//   ....[169]....
        /*191c*/ 	.word	0x000381b0


	//   ....[170]....
        /*1920*/ 	.word	0x00038250


	//   ....[171]....
        /*1924*/ 	.word	0x000382b0


	//   ....[172]....
        /*1928*/ 	.word	0x00038310


	//   ....[173]....
        /*192c*/ 	.word	0x00038370


	//   ....[174]....
        /*1930*/ 	.word	0x00038400


	//   ....[175]....
        /*1934*/ 	.word	0x00038440


	//   ....[176]....
        /*1938*/ 	.word	0x000384a0


	//   ....[177]....
        /*193c*/ 	.word	0x00038510


	//   ....[178]....
        /*1940*/ 	.word	0x00038580


	//   ....[179]....
        /*1944*/ 	.word	0x000385f0


	//   ....[180]....
        /*1948*/ 	.word	0x00038660


	//   ....[181]....
        /*194c*/ 	.word	0x000386d0


	//   ....[182]....
        /*1950*/ 	.word	0x00038740


	//   ....[183]....
        /*1954*/ 	.word	0x00038840


	//   ....[184]....
        /*1958*/ 	.word	0x000388a0


	//   ....[185]....
        /*195c*/ 	.word	0x00038910


	//   ....[186]....
        /*1960*/ 	.word	0x00038980


	//   ....[187]....
        /*1964*/ 	.word	0x00038a00


	//   ....[188]....
        /*1968*/ 	.word	0x00038a30


	//   ....[189]....
        /*196c*/ 	.word	0x00038aa0


	//   ....[190]....
        /*1970*/ 	.word	0x00038ad0


	//   ....[191]....
        /*1974*/ 	.word	0x00038b40


	//   ....[192]....
        /*1978*/ 	.word	0x00038b70


	//   ....[193]....
        /*197c*/ 	.word	0x00038be0


	//   ....[194]....
        /*1980*/ 	.word	0x00038c10


	//   ....[195]....
        /*1984*/ 	.word	0x00038c80


	//   ....[196]....
        /*1988*/ 	.word	0x00038cb0


	//   ....[197]....
        /*198c*/ 	.word	0x00038d10


	//   ....[198]....
        /*1990*/ 	.word	0x00038d70


	//   ....[199]....
        /*1994*/ 	.word	0x00038de0


	//   ....[200]....
        /*1998*/ 	.word	0x00038e50


	//   ....[201]....
        /*199c*/ 	.word	0x00038ef0


	//   ....[202]....
        /*19a0*/ 	.word	0x00038f80


	//   ....[203]....
        /*19a4*/ 	.word	0x00038fe0


	//   ....[204]....
        /*19a8*/ 	.word	0x00039040


	//   ....[205]....
        /*19ac*/ 	.word	0x000390a0


	//   ....[206]....
        /*19b0*/ 	.word	0x000390f0


	//   ....[207]....
        /*19b4*/ 	.word	0x00039150


	//   ....[208]....
        /*19b8*/ 	.word	0x000391c0


	//   ....[209]....
        /*19bc*/ 	.word	0x00039230


	//   ....[210]....
        /*19c0*/ 	.word	0x000392a0


	//   ....[211]....
        /*19c4*/ 	.word	0x00039310


	//   ....[212]....
        /*19c8*/ 	.word	0x00039380


	//   ....[213]....
        /*19cc*/ 	.word	0x000393f0


	//   ....[214]....
        /*19d0*/ 	.word	0x00039460


	//   ....[215]....
        /*19d4*/ 	.word	0x000394d0


	//   ....[216]....
        /*19d8*/ 	.word	0x00039540


	//   ....[217]....
        /*19dc*/ 	.word	0x000395b0


	//   ....[218]....
        /*19e0*/ 	.word	0x00039620


	//   ....[219]....
        /*19e4*/ 	.word	0x000396a0


	//   ....[220]....
        /*19e8*/ 	.word	0x000396f0


	//   ....[221]....
        /*19ec*/ 	.word	0x00039720


	//   ....[222]....
        /*19f0*/ 	.word	0x000397b0


	//   ....[223]....
        /*19f4*/ 	.word	0x00039800


	//   ....[224]....
        /*19f8*/ 	.word	0x00039830


	//   ....[225]....
        /*19fc*/ 	.word	0x000398c0


	//   ....[226]....
        /*1a00*/ 	.word	0x00039910


	//   ....[227]....
        /*1a04*/ 	.word	0x00039940


	//   ....[228]....
        /*1a08*/ 	.word	0x000399d0


	//   ....[229]....
        /*1a0c*/ 	.word	0x00039a20


	//   ....[230]....
        /*1a10*/ 	.word	0x00039a50


	//   ....[231]....
        /*1a14*/ 	.word	0x00039ad0


	//   ....[232]....
        /*1a18*/ 	.word	0x00039b30


	//   ....[233]....
        /*1a1c*/ 	.word	0x00039b60


	//   ....[234]....
        /*1a20*/ 	.word	0x00039c00


	//   ....[235]....
        /*1a24*/ 	.word	0x00039c70


	//   ....[236]....
        /*1a28*/ 	.word	0x00039ce0


	//   ....[237]....
        /*1a2c*/ 	.word	0x00039d50


	//   ....[238]....
        /*1a30*/ 	.word	0x00039dd0


	//   ....[239]....
        /*1a34*/ 	.word	0x00039e00


	//   ....[240]....
        /*1a38*/ 	.word	0x00039e70


	//   ....[241]....
        /*1a3c*/ 	.word	0x00039ea0


	//   ....[242]....
        /*1a40*/ 	.word	0x00039f10


	//   ....[243]....
        /*1a44*/ 	.word	0x00039f40


	//   ....[244]....
        /*1a48*/ 	.word	0x00039fb0


	//   ....[245]....
        /*1a4c*/ 	.word	0x00039fe0


	//   ....[246]....
        /*1a50*/ 	.word	0x0003a050


	//   ....[247]....
        /*1a54*/ 	.word	0x0003a080


	//   ....[248]....
        /*1a58*/ 	.word	0x0003a100


	//   ....[249]....
        /*1a5c*/ 	.word	0x0003a170


	//   ....[250]....
        /*1a60*/ 	.word	0x0003a1e0


	//   ....[251]....
        /*1a64*/ 	.word	0x0003a280


	//   ....[252]....
        /*1a68*/ 	.word	0x0003a310


	//   ....[253]....
        /*1a6c*/ 	.word	0x0003a370


	//   ....[254]....
        /*1a70*/ 	.word	0x0003a3d0


	//   ....[255]....
        /*1a74*/ 	.word	0x0003a430


	//   ....[0]....
        /*1a78*/ 	.word	0x0003a480


	//   ....[1]....
        /*1a7c*/ 	.word	0x0003a4e0


	//   ....[2]....
        /*1a80*/ 	.word	0x0003a550


	//   ....[3]....
        /*1a84*/ 	.word	0x0003a5c0


	//   ....[4]....
        /*1a88*/ 	.word	0x0003a630


	//   ....[5]....
        /*1a8c*/ 	.word	0x0003a6a0


	//   ....[6]....
        /*1a90*/ 	.word	0x0003a710


	//   ....[7]....
        /*1a94*/ 	.word	0x0003a780


	//   ....[8]....
        /*1a98*/ 	.word	0x0003a7f0


	//   ....[9]....
        /*1a9c*/ 	.word	0x0003a860


	//   ....[10]....
        /*1aa0*/ 	.word	0x0003a8d0


	//   ....[11]....
        /*1aa4*/ 	.word	0x0003a940


	//   ....[12]....
        /*1aa8*/ 	.word	0x0003a9c0


	//   ....[13]....
        /*1aac*/ 	.word	0x0003aa10


	//   ....[14]....
        /*1ab0*/ 	.word	0x0003aa40


	//   ....[15]....
        /*1ab4*/ 	.word	0x0003aad0


	//   ....[16]....
        /*1ab8*/ 	.word	0x0003ab20


	//   ....[17]....
        /*1abc*/ 	.word	0x0003ab50


	//   ....[18]....
        /*1ac0*/ 	.word	0x0003abd0


	//   ....[19]....
        /*1ac4*/ 	.word	0x0003ac30


	//   ....[20]....
        /*1ac8*/ 	.word	0x0003ac60


	//   ....[21]....
        /*1acc*/ 	.word	0x0003acf0


	//   ....[22]....
        /*1ad0*/ 	.word	0x0003ad40


	//   ....[23]....
        /*1ad4*/ 	.word	0x0003ad70


	//   ....[24]....
        /*1ad8*/ 	.word	0x0003ae00


	//   ....[25]....
        /*1adc*/ 	.word	0x0003ae50


	//   ....[26]....
        /*1ae0*/ 	.word	0x0003ae80


	//   ....[27]....
        /*1ae4*/ 	.word	0x0003af20


	//   ....[28]....
        /*1ae8*/ 	.word	0x0003af90


	//   ....[29]....
        /*1aec*/ 	.word	0x0003b030


	//   ....[30]....
        /*1af0*/ 	.word	0x0003b0b0


	//   ....[31]....
        /*1af4*/ 	.word	0x0003b110


	//   ....[32]....
        /*1af8*/ 	.word	0x0003b170


	//   ....[33]....
        /*1afc*/ 	.word	0x0003b1d0


	//   ....[34]....
        /*1b00*/ 	.word	0x0003b230


	//   ....[35]....
        /*1b04*/ 	.word	0x0003b2a0


	//   ....[36]....
        /*1b08*/ 	.word	0x0003b310


	//   ....[37]....
        /*1b0c*/ 	.word	0x0003b380


	//   ....[38]....
        /*1b10*/ 	.word	0x0003b420


	//   ....[39]....
        /*1b14*/ 	.word	0x0003b4a0


	//   ....[40]....
        /*1b18*/ 	.word	0x0003b4e0


	//   ....[41]....
        /*1b1c*/ 	.word	0x0003b510


	//   ....[42]....
        /*1b20*/ 	.word	0x0003b580


	//   ....[43]....
        /*1b24*/ 	.word	0x0003b5b0


	//   ....[44]....
        /*1b28*/ 	.word	0x0003b620


	//   ....[45]....
        /*1b2c*/ 	.word	0x0003b650


	//   ....[46]....
        /*1b30*/ 	.word	0x0003b6c0


	//   ....[47]....
        /*1b34*/ 	.word	0x0003b6f0


	//   ....[48]....
        /*1b38*/ 	.word	0x0003b750


	//   ....[49]....
        /*1b3c*/ 	.word	0x0003b7b0


	//   ....[50]....
        /*1b40*/ 	.word	0x0003b820


	//   ....[51]....
        /*1b44*/ 	.word	0x0003b890


	//   ....[52]....
        /*1b48*/ 	.word	0x0003b930


	//   ....[53]....
        /*1b4c*/ 	.word	0x0003b9c0


	//   ....[54]....
        /*1b50*/ 	.word	0x0003ba20


	//   ....[55]....
        /*1b54*/ 	.word	0x0003ba80


	//   ....[56]....
        /*1b58*/ 	.word	0x0003bae0


	//   ....[57]....
        /*1b5c*/ 	.word	0x0003bb30


	//   ....[58]....
        /*1b60*/ 	.word	0x0003bb90


	//   ....[59]....
        /*1b64*/ 	.word	0x0003bc00


	//   ....[60]....
        /*1b68*/ 	.word	0x0003bc70


	//   ....[61]....
        /*1b6c*/ 	.word	0x0003bce0


	//   ....[62]....
        /*1b70*/ 	.word	0x0003bd50


	//   ....[63]....
        /*1b74*/ 	.word	0x0003bdc0


	//   ....[64]....
        /*1b78*/ 	.word	0x0003be30


	//   ....[65]....
        /*1b7c*/ 	.word	0x0003bea0


	//   ....[66]....
        /*1b80*/ 	.word	0x0003bf10


	//   ....[67]....
        /*1b84*/ 	.word	0x0003bf80


	//   ....[68]....
        /*1b88*/ 	.word	0x0003bff0


	//   ....[69]....
        /*1b8c*/ 	.word	0x0003c060


	//   ....[70]....
        /*1b90*/ 	.word	0x0003c0e0


	//   ....[71]....
        /*1b94*/ 	.word	0x0003c130


	//   ....[72]....
        /*1b98*/ 	.word	0x0003c160


	//   ....[73]....
        /*1b9c*/ 	.word	0x0003c1f0


	//   ....[74]....
        /*1ba0*/ 	.word	0x0003c240


	//   ....[75]....
        /*1ba4*/ 	.word	0x0003c270


	//   ....[76]....
        /*1ba8*/ 	.word	0x0003c2f0


	//   ....[77]....
        /*1bac*/ 	.word	0x0003c350


	//   ....[78]....
        /*1bb0*/ 	.word	0x0003c380


	//   ....[79]....
        /*1bb4*/ 	.word	0x0003c410


	//   ....[80]....
        /*1bb8*/ 	.word	0x0003c460


	//   ....[81]....
        /*1bbc*/ 	.word	0x0003c490


	//   ....[82]....
        /*1bc0*/ 	.word	0x0003c510


	//   ....[83]....
        /*1bc4*/ 	.word	0x0003c570


	//   ....[84]....
        /*1bc8*/ 	.word	0x0003c5a0


	//   ....[85]....
        /*1bcc*/ 	.word	0x0003c640


	//   ....[86]....
        /*1bd0*/ 	.word	0x0003c6b0


	//   ....[87]....
        /*1bd4*/ 	.word	0x0003c720


	//   ....[88]....
        /*1bd8*/ 	.word	0x0003c790


	//   ....[89]....
        /*1bdc*/ 	.word	0x0003c810


	//   ....[90]....
        /*1be0*/ 	.word	0x0003c840


	//   ....[91]....
        /*1be4*/ 	.word	0x0003c8b0


	//   ....[92]....
        /*1be8*/ 	.word	0x0003c8e0


	//   ....[93]....
        /*1bec*/ 	.word	0x0003c950


	//   ....[94]....
        /*1bf0*/ 	.word	0x0003c980


	//   ....[95]....
        /*1bf4*/ 	.word	0x0003c9f0


	//   ....[96]....
        /*1bf8*/ 	.word	0x0003ca20


	//   ....[97]....
        /*1bfc*/ 	.word	0x0003ca90


	//   ....[98]....
        /*1c00*/ 	.word	0x0003cac0


	//   ....[99]....
        /*1c04*/ 	.word	0x0003cb40


	//   ....[100]....
        /*1c08*/ 	.word	0x0003cbb0


	//   ....[101]....
        /*1c0c*/ 	.word	0x0003cc20


	//   ....[102]....
        /*1c10*/ 	.word	0x0003ccc0


	//   ....[103]....
        /*1c14*/ 	.word	0x0003cd50


	//   ....[104]....
        /*1c18*/ 	.word	0x0003cdb0


	//   ....[105]....
        /*1c1c*/ 	.word	0x0003ce10


	//   ....[106]....
        /*1c20*/ 	.word	0x0003ce70


	//   ....[107]....
        /*1c24*/ 	.word	0x0003cec0


	//   ....[108]....
        /*1c28*/ 	.word	0x0003cf20


	//   ....[109]....
        /*1c2c*/ 	.word	0x0003cf90


	//   ....[110]....
        /*1c30*/ 	.word	0x0003d000


	//   ....[111]....
        /*1c34*/ 	.word	0x0003d070


	//   ....[112]....
        /*1c38*/ 	.word	0x0003d0e0


	//   ....[113]....
        /*1c3c*/ 	.word	0x0003d150


	//   ....[114]....
        /*1c40*/ 	.word	0x0003d1c0


	//   ....[115]....
        /*1c44*/ 	.word	0x0003d230


	//   ....[116]....
        /*1c48*/ 	.word	0x0003d2a0


	//   ....[117]....
        /*1c4c*/ 	.word	0x0003d310


	//   ....[118]....
        /*1c50*/ 	.word	0x0003d380


	//   ....[119]....
        /*1c54*/ 	.word	0x0003d400


	//   ....[120]....
        /*1c58*/ 	.word	0x0003d450


	//   ....[121]....
        /*1c5c*/ 	.word	0x0003d480


	//   ....[122]....
        /*1c60*/ 	.word	0x0003d510


	//   ....[123]....
        /*1c64*/ 	.word	0x0003d560


	//   ....[124]....
        /*1c68*/ 	.word	0x0003d590


	//   ....[125]....
        /*1c6c*/ 	.word	0x0003d620


	//   ....[126]....
        /*1c70*/ 	.word	0x0003d670


	//   ....[127]....
        /*1c74*/ 	.word	0x0003d6a0


	//   ....[128]....
        /*1c78*/ 	.word	0x0003d730


	//   ....[129]....
        /*1c7c*/ 	.word	0x0003d780


	//   ....[130]....
        /*1c80*/ 	.word	0x0003d7b0


	//   ....[131]....
        /*1c84*/ 	.word	0x0003d830


	//   ....[132]....
        /*1c88*/ 	.word	0x0003d890


	//   ....[133]....
        /*1c8c*/ 	.word	0x0003d8c0


	//   ....[134]....
        /*1c90*/ 	.word	0x0003d960


	//   ....[135]....
        /*1c94*/ 	.word	0x0003d9d0


	//   ....[136]....
        /*1c98*/ 	.word	0x0003da40


	//----- nvinfo : EIATTR_VRC_CTA_INIT_COUNT
	.align		4
.L_57:
        /*1c9c*/ 	.byte	0x02, 0x4a
	.zero		1
	.zero		1


	//----- nvinfo : EIATTR_EXIT_INSTR_OFFSETS
	.align		4
        /*1ca0*/ 	.byte	0x04, 0x1c
        /*1ca2*/ 	.short	(.L_59 - .L_58)


	//   ....[0]....
.L_58:
        /*1ca4*/ 	.word	0x000324b0


	//   ....[1]....
        /*1ca8*/ 	.word	0x00032660


	//----- nvinfo : EIATTR_CRS_STACK_SIZE
	.align		4
.L_59:
        /*1cac*/ 	.byte	0x04, 0x1e
        /*1cae*/ 	.short	(.L_61 - .L_60)
.L_60:
        /*1cb0*/ 	.word	0x00000000


	//----- nvinfo : EIATTR_CBANK_PARAM_SIZE
	.align		4
.L_61:
        /*1cb4*/ 	.byte	0x03, 0x19
        /*1cb6*/ 	.short	0x0190


	//----- nvinfo : EIATTR_PARAM_CBANK
	.align		4
        /*1cb8*/ 	.byte	0x04, 0x0a
        /*1cba*/ 	.short	(.L_63 - .L_62)
	.align		4
.L_62:
        /*1cbc*/ 	.word	index@(.nv.constant0._Z14d_expand_level8GPU_Data)
        /*1cc0*/ 	.short	0x0380
        /*1cc2*/ 	.short	0x0190


	//----- nvinfo : EIATTR_SW_WAR
	.align		4
.L_63:
        /*1cc4*/ 	.byte	0x04, 0x36
        /*1cc6*/ 	.short	(.L_65 - .L_64)
.L_64:
        /*1cc8*/ 	.word	0x00000008
.L_65:


//--------------------- .nv.callgraph             --------------------------
	.section	.nv.callgraph,"",@"SHT_CUDA_CALLGRAPH"
	.align	4
	.sectionentsize	8
	.align		4
        /*0000*/ 	.word	0x00000000
	.align		4
        /*0004*/ 	.word	0xffffffff
	.align		4
        /*0008*/ 	.word	0x00000000
	.align		4
        /*000c*/ 	.word	0xfffffffe
	.align		4
        /*0010*/ 	.word	0x00000000
	.align		4
        /*0014*/ 	.word	0xfffffffd
	.align		4
        /*0018*/ 	.word	0x00000000
	.align		4
        /*001c*/ 	.word	0xfffffffc


//--------------------- .text._Z16fill_from_buffer8GPU_Data --------------------------
	.section	.text._Z16fill_from_buffer8GPU_Data,"ax",@progbits
	.align	128
        .global         _Z16fill_from_buffer8GPU_Data
        .type           _Z16fill_from_buffer8GPU_Data,@function
        .size           _Z16fill_from_buffer8GPU_Data,(.L_x_2587 - _Z16fill_from_buffer8GPU_Data)
        .other          _Z16fill_from_buffer8GPU_Data,@"STO_CUDA_ENTRY STV_DEFAULT"
_Z16fill_from_buffer8GPU_Data:
.text._Z16fill_from_buffer8GPU_Data:
[----:B------:R-:W-:Y:S08]  /*0000*/  LDC R1, c[0x0][0x37c] ;  /* 0x0000df00ff017b82 */ /* 0x000ff00000000800 */
[----:B------:R-:W0:Y:S01]  /*0010*/  LDC.64 R6, c[0x0][0x380] ;  /* 0x0000e000ff067b82 */ /* 0x000e220000000a00 */
[----:B------:R-:W0:Y:S01]  /*0020*/  LDCU.64 UR12, c[0x0][0x358] ;  /* 0x00006b00ff0c77ac */ /* 0x000e220008000a00 */
[----:B------:R-:W1:Y:S01]  /*0030*/  LDCU.64 UR18, c[0x0][0x3c0] ;  /* 0x00007800ff1277ac */ /* 0x000e620008000a00 */
[----:B0-----:R-:W2:Y:S05]  /*0040*/  LDG.E R6, desc[UR12][R6.64] ;  /* 0x0000000c06067981 */ /* 0x001eaa000c1e1900 */
[----:B------:R-:W0:Y:S01]  /*0050*/  LDC.64 R2, c[0x0][0x3b8] ;  /* 0x0000ee00ff027b82 */ /* 0x000e220000000a00 */
[----:B--2---:R-:W-:-:S02]  /*0060*/  R2UR UR4, R6 ;  /* 0x00000000060472ca */ /* 0x004fc400000e0000 */
[----:B0-----:R-:W2:Y:S11]  /*0070*/  LDG.E.64 R6, desc[UR12][R2.64] ;  /* 0x0000000c02067981 */ /* 0x001eb6000c1e1b00 */
[----:B------:R-:W-:-:S04]  /*0080*/  ULOP3.LUT UR4, UR4, 0x1, URZ, 0xc0, !UPT ;  /* 0x0000000104047892 */ /* 0x000fc8000f8ec0ff */
[----:B------:R-:W-:-:S04]  /*0090*/  UISETP.NE.U32.AND UP0, UPT, UR4, 0x1, UPT ;  /* 0x000000010400788c */ /* 0x000fc8000bf05070 */
[----:B------:R-:W-:-:S11]  /*00a0*/  UISETP.NE.U32.AND.EX UP0, UPT, URZ, URZ, UPT, UP0 ;  /* 0x000000ffff00728c */ /* 0x000fd6000bf05100 */
[----:B------:R-:W0:Y:S02]  /*00b0*/  @UP0 LDCU.64 UR4, c[0x0][0x3a0] ;  /* 0x00007400ff0407ac */ /* 0x000e240008000a00 */
[----:B0-----:R-:W0:Y:S01]  /*00c0*/  @!UP0 LDCU.64 UR4, c[0x0][0x388] ;  /* 0x00007100ff0487ac */ /* 0x001e220008000a00 */
[----:B------:R-:W3:Y:S02]  /*00d0*/  @UP0 LDCU.64 UR16, c[0x0][0x3a8] ;  /* 0x00007500ff1007ac */ /* 0x000ee40008000a00 */
[----:B---3--:R-:W3:Y:S01]  /*00e0*/  @!UP0 LDCU.64 UR16, c[0x0][0x390] ;  /* 0x00007200ff1087ac */ /* 0x008ee20008000a00 */
[----:B0-----:R-:W-:Y:S02]  /*00f0*/  IMAD.U32 R4, RZ, RZ, UR4 ;  /* 0x00000004ff047e24 */ /* 0x001fe4000f8e00ff */
[----:B------:R-:W-:-:S05]  /*0100*/  IMAD.U32 R5, RZ, RZ, UR5 ;  /* 0x00000005ff057e24 */ /* 0x000fca000f8e00ff */
[----:B------:R-:W4:Y:S01]  /*0110*/  LDG.E.64 R8, desc[UR12][R4.64] ;  /* 0x0000000c04087981 */ /* 0x000f22000c1e1b00 */
[----:B--2---:R-:W-:Y:S02]  /*0120*/  R2UR UR4, R6 ;  /* 0x00000000060472ca */ /* 0x004fe400000e0000 */
[----:B------:R-:W-:Y:S02]  /*0130*/  R2UR UR5, R7 ;  /* 0x00000000070572ca */ /* 0x000fe400000e0000 */
[----:B----4-:R-:W-:Y:S02]  /*0140*/  R2UR UR6, R8 ;  /* 0x00000000080672ca */ /* 0x010fe400000e0000 */
[----:B------:R-:W-:-:S11]  /*0150*/  R2UR UR7, R9 ;  /* 0x00000000090772ca */ /* 0x000fd600000e0000 */
[----:B------:R-:W-:-:S04]  /*0160*/  UIADD3 UR8, UP1, UPT, -UR6, 0xa8c00, URZ ;  /* 0x000a8c0006087890 */ /* 0x000fc8000ff3e1ff */
[----:B------:R-:W-:Y:S02]  /*0170*/  UIADD3.X UR9, UPT, UPT, URZ, ~UR7, URZ, UP1, !UPT ;  /* 0x80000007ff097290 */ /* 0x000fe40008ffe4ff */
[----:B------:R-:W-:-:S04]  /*0180*/  UISETP.LT.U32.AND UP1, UPT, UR4, UR8, UPT ;  /* 0x000000080400728c */ /* 0x000fc8000bf21070 */
[----:B------:R-:W-:-:S04]  /*0190*/  UISETP.LT.U32.AND.EX UP1, UPT, UR5, UR9, UPT, UP1 ;  /* 0x000000090500728c */ /* 0x000fc8000bf21110 */
[----:B------:R-:W-:-:S04]  /*01a0*/  USEL UR10, UR4, UR8, UP1 ;  /* 0x00000008040a7287 */ /* 0x000fc80008800000 */
[----:B------:R-:W-:Y:S02]  /*01b0*/  USHF.R.S32.HI UR15, URZ, 0x1f, UR10 ;  /* 0x0000001fff0f7899 */ /* 0x000fe4000801140a */
[----:B------:R-:W-:Y:S02]  /*01c0*/  UIADD3 UR8, UP2, UPT, UR4, -UR10, URZ ;  /* 0x8000000a04087290 */ /* 0x000fe4000ff5e0ff */
[----:B-1----:R-:W-:Y:S02]  /*01d0*/  ULEA UR11, UP1, UR4, UR18, 0x3 ;  /* 0x00000012040b7291 */ /* 0x002fe4000f8218ff */
[----:B------:R-:W-:Y:S02]  /*01e0*/  UIADD3.X UR9, UPT, UPT, UR5, ~UR15, URZ, UP2, !UPT ;  /* 0x8000000f05097290 */ /* 0x000fe400097fe4ff */
[----:B------:R-:W-:Y:S02]  /*01f0*/  ULEA UR14, UP2, UR8, UR18, 0x3 ;  /* 0x00000012080e7291 */ /* 0x000fe4000f8418ff */
[----:B------:R-:W-:-:S02]  /*0200*/  ULEA.HI.X UR4, UR4, UR19, UR5, 0x3, UP1 ;  /* 0x0000001304047291 */ /* 0x000fc400088f1c05 */
[----:B------:R-:W-:Y:S01]  /*0210*/  ULEA.HI.X UR5, UR8, UR19, UR9, 0x3, UP2 ;  /* 0x0000001308057291 */ /* 0x000fe200090f1c09 */
[----:B------:R-:W-:-:S03]  /*0220*/  IMAD.U32 R12, RZ, RZ, UR11 ;  /* 0x0000000bff0c7e24 */ /* 0x000fc6000f8e00ff */
[----:B------:R-:W-:Y:S01]  /*0230*/  IMAD.U32 R13, RZ, RZ, UR4 ;  /* 0x00000004ff0d7e24 */ /* 0x000fe2000f8e00ff */
[----:B---3--:R-:W-:Y:S01]  /*0240*/  ULEA UR4, UP1, UR6, UR16, 0x3 ;  /* 0x0000001006047291 */ /* 0x008fe2000f8218ff */
[----:B------:R-:W-:Y:S02]  /*0250*/  IMAD.U32 R6, RZ, RZ, UR14 ;  /* 0x0000000eff067e24 */ /* 0x000fe4000f8e00ff */
[----:B------:R-:W-:Y:S01]  /*0260*/  IMAD.U32 R7, RZ, RZ, UR5 ;  /* 0x00000005ff077e24 */ /* 0x000fe2000f8e00ff */
[----:B------:R-:W-:Y:S01]  /*0270*/  ULEA.HI.X UR6, UR6, UR17, UR7, 0x3, UP1 ;  /* 0x0000001106067291 */ /* 0x000fe200088f1c07 */
[----:B------:R-:W2:Y:S01]  /*0280*/  LDG.E.64 R12, desc[UR12][R12.64] ;  /* 0x0000000c0c0c7981 */ /* 0x000ea2000c1e1b00 */
[----:B------:R-:W-:-:S03]  /*0290*/  IMAD.U32 R8, RZ, RZ, UR4 ;  /* 0x00000004ff087e24 */ /* 0x000fc6000f8e00ff */
[----:B------:R-:W2:Y:S01]  /*02a0*/  LDG.E.64 R6, desc[UR12][R6.64] ;  /* 0x0000000c06067981 */ /* 0x000ea2000c1e1b00 */
[----:B------:R-:W-:Y:S01]  /*02b0*/  IMAD.U32 R9, RZ, RZ, UR6 ;  /* 0x00000006ff097e24 */ /* 0x000fe2000f8e00ff */
[----:B------:R-:W0:Y:S01]  /*02c0*/  S2UR UR4, SR_CTAID.X ;  /* 0x00000000000479c3 */ /* 0x000e220000002500 */
[----:B------:R-:W1:Y:S01]  /*02d0*/  S2R R10, SR_TID.X ;  /* 0x00000000000a7919 */ /* 0x000e620000002100 */
[----:B------:R-:W0:Y:S03]  /*02e0*/  LDCU UR5, c[0x0][0x360] ;  /* 0x00006c00ff0577ac */ /* 0x000e260008000800 */
[----:B------:R-:W5:Y:S01]  /*02f0*/  LDG.E.64 R8, desc[UR12][R8.64] ;  /* 0x0000000c08087981 */ /* 0x000f62000c1e1b00 */
[----:B------:R-:W3:Y:S01]  /*0300*/  @UP0 LDCU.64 UR6, c[0x0][0x3b0] ;  /* 0x00007600ff0607ac */ /* 0x000ee20008000a00 */
[----:B------:R-:W-:Y:S01]  /*0310*/  BSSY.RECONVERGENT B0, `(.L_x_0) ;  /* 0x000007c000007945 */ /* 0x000fe20003800200 */
[----:B---3--:R-:W3:Y:S01]  /*0320*/  @!UP0 LDCU.64 UR6, c[0x0][0x398] ;  /* 0x00007300ff0687ac */ /* 0x008ee20008000a00 */
[----:B0-----:R-:W-:-:S06]  /*0330*/  UIMAD UR4, UR4, UR5, URZ ;  /* 0x00000005040472a4 */ /* 0x001fcc000f8e02ff */
[----:B-1----:R-:W-:-:S04]  /*0340*/  VIADD R10, R10, UR4 ;  /* 0x000000040a0a7c36 */ /* 0x002fc80008000000 */
[----:B------:R-:W-:-:S05]  /*0350*/  VIADD R14, R10, 0x1 ;  /* 0x000000010a0e7836 */ /* 0x000fca0000000000 */
[----:B------:R-:W-:Y:S02]  /*0360*/  ISETP.GT.AND P0, PT, R14, UR10, PT ;  /* 0x0000000a0e007c0c */ /* 0x000fe4000bf04270 */
[----:B--2---:R-:W-:-:S05]  /*0370*/  IADD3 R0, P1, PT, -R6, R12, RZ ;  /* 0x0000000c06007210 */ /* 0x004fca0007f3e1ff */
[----:B------:R-:W-:-:S06]  /*0380*/  IMAD.X R12, R13, 0x1, ~R7, P1 ;  /* 0x000000010d0c7824 */ /* 0x000fcc00008e0e07 */
[----:B---3--:R-:W-:Y:S05]  /*0390*/  @P0 BRA `(.L_x_1) ;  /* 0x0000000400cc0947 */ /* 0x008fea0003800000 */
[----:B------:R-:W-:Y:S01]  /*03a0*/  UIADD3 UR5, UPT, UPT, UR10, 0x1, URZ ;  /* 0x000000010a057890 */ /* 0x000fe2000fffe0ff */
[----:B------:R-:W-:Y:S01]  /*03b0*/  IMAD.MOV.U32 R13, RZ, RZ, R10 ;  /* 0x000000ffff0d7224 */ /* 0x000fe200078e000a */
[----:B------:R-:W-:Y:S01]  /*03c0*/  BSSY.RECONVERGENT B1, `(.L_x_2) ;  /* 0x000002e000017945 */ /* 0x000fe20003800200 */
[----:B------:R-:W-:-:S03]  /*03d0*/  IMAD.MOV.U32 R16, RZ, RZ, 0x97b425f ;  /* 0x097b425fff107424 */ /* 0x000fc600078e00ff */
[----:B------:R-:W-:-:S05]  /*03e0*/  IMAD.U32 R10, RZ, RZ, UR5 ;  /* 0x00000005ff0a7e24 */ /* 0x000fca000f8e00ff */
[----:B------:R-:W-:-:S05]  /*03f0*/  VIADDMNMX R10, R13, 0x36001, R10, !PT ;  /* 0x000360010d0a7846 */ /* 0x000fca000780010a */
[----:B------:R-:W-:-:S04]  /*0400*/  IMAD.IADD R10, R10, 0x1, -R13 ;  /* 0x000000010a0a7824 */ /* 0x000fc800078e0a0d */
[C---:B------:R-:W-:Y:S02]  /*0410*/  VIADD R11, R10.reuse, 0xfffc9fff ;  /* 0xfffc9fff0a0b7836 */ /* 0x040fe40000000000 */
[----:B------:R-:W-:Y:S02]  /*0420*/  VIADD R15, R10, 0xfffc9ffe ;  /* 0xfffc9ffe0a0f7836 */ /* 0x000fe40000000000 */
[----:B------:R-:W-:Y:S01]  /*0430*/  IMAD.MOV.U32 R10, RZ, RZ, 0x0 ;  /* 0x00000000ff0a7424 */ /* 0x000fe200078e00ff */
[----:B------:R-:W-:-:S13]  /*0440*/  ISETP.NE.AND P0, PT, R11, RZ, PT ;  /* 0x000000ff0b00720c */ /* 0x000fda0003f05270 */
[----:B------:R-:W-:Y:S02]  /*0450*/  @!P0 IMAD.MOV R15, RZ, RZ, R11 ;  /* 0x000000ffff0f8224 */ /* 0x000fe400078e020b */
[----:B------:R-:W-:-:S03]  /*0460*/  IMAD.MOV.U32 R11, RZ, RZ, 0x1 ;  /* 0x00000001ff0b7424 */ /* 0x000fc600078e00ff */
[----:B------:R-:W-:-:S05]  /*0470*/  SHF.R.U32.HI R17, RZ, 0xd, R15 ;  /* 0x0000000dff117819 */ /* 0x000fca000001160f */
[----:B------:R-:W-:-:S04]  /*0480*/  IMAD.HI.U32 R15, R17, R16, R10 ;  /* 0x00000010110f7227 */ /* 0x000fc800078e000a */
[----:B------:R-:W-:-:S04]  /*0490*/  IMAD.HI.U32 R17, R17, 0x97b425f, RZ ;  /* 0x097b425f11117827 */ /* 0x000fc800078e00ff */
[----:B------:R-:W-:-:S05]  /*04a0*/  @!P0 IMAD.MOV R15, RZ, RZ, R17 ;  /* 0x000000ffff0f8224 */ /* 0x000fca00078e0211 */
[----:B------:R-:W-:-:S04]  /*04b0*/  LOP3.LUT R10, R15, 0x3, RZ, 0xc0, !PT ;  /* 0x000000030f0a7812 */ /* 0x000fc800078ec0ff */
[----:B------:R-:W-:-:S13]  /*04c0*/  ISETP.NE.AND P0, PT, R10, 0x3, PT ;  /* 0x000000030a00780c */ /* 0x000fda0003f05270 */
[----:B------:R-:W-:Y:S05]  /*04d0*/  @!P0 BRA `(.L_x_3) ;  /* 0x0000000000708947 */ /* 0x000fea0003800000 */
[----:B------:R-:W-:Y:S01]  /*04e0*/  VIADD R10, R15, 0x1 ;  /* 0x000000010f0a7836 */ /* 0x000fe20000000000 */
[----:B-----5:R-:W-:Y:S01]  /*04f0*/  IADD3 R19, P0, PT, -R6, R8, RZ ;  /* 0x0000000806137210 */ /* 0x020fe20007f1e1ff */
[----:B------:R-:W-:Y:S03]  /*0500*/  BSSY.RECONVERGENT B2, `(.L_x_4) ;  /* 0x0000018000027945 */ /* 0x000fe60003800200 */
[----:B------:R-:W-:Y:S01]  /*0510*/  LOP3.LUT R10, R10, 0x3, RZ, 0xc0, !PT ;  /* 0x000000030a0a7812 */ /* 0x000fe200078ec0ff */
[----:B------:R-:W-:-:S04]  /*0520*/  IMAD.X R21, R9, 0x1, ~R7, P0 ;  /* 0x0000000109157824 */ /* 0x000fc800000e0e07 */
[----:B------:R-:W-:-:S07]  /*0530*/  IMAD.MOV R18, RZ, RZ, -R10 ;  /* 0x000000ffff127224 */ /* 0x000fce00078e0a0a */
.L_x_5:
[----:B0-----:R-:W2:Y:S01]  /*0540*/  LDG.E.64 R10, desc[UR12][R2.64] ;  /* 0x0000000c020a7981 */ /* 0x001ea2000c1e1b00 */
[----:B------:R-:W-:Y:S02]  /*0550*/  SHF.R.S32.HI R23, RZ, 0x1f, R14 ;  /* 0x0000001fff177819 */ /* 0x000fe4000001140e */
[----:B--2---:R-:W-:-:S04]  /*0560*/  IADD3 R17, P0, P1, R14, -UR10, R10 ;  /* 0x8000000a0e117c10 */ /* 0x004fc8000f91e00a */
[----:B------:R-:W-:Y:S02]  /*0570*/  IADD3.X R20, PT, PT, R23, ~UR15, R11, P0, P1 ;  /* 0x8000000f17147c10 */ /* 0x000fe400087e240b */
[C---:B------:R-:W-:Y:S01]  /*0580*/  LEA R16, P0, R17.reuse, UR18, 0x3 ;  /* 0x0000001211107c11 */ /* 0x040fe2000f8018ff */
[----:B------:R-:W2:Y:S03]  /*0590*/  LDG.E.64 R10, desc[UR12][R4.64] ;  /* 0x0000000c040a7981 */ /* 0x000ea6000c1e1b00 */
[----:B------:R-:W-:-:S06]  /*05a0*/  LEA.HI.X R17, R17, UR19, R20, 0x3, P0 ;  /* 0x0000001311117c11 */ /* 0x000fcc00080f1c14 */
[----:B------:R-:W3:Y:S01]  /*05b0*/  LDG.E.64 R16, desc[UR12][R16.64] ;  /* 0x0000000c10107981 */ /* 0x000ee2000c1e1b00 */
[----:B------:R-:W-:Y:S02]  /*05c0*/  VIADD R18, R18, 0x1 ;  /* 0x0000000112127836 */ /* 0x000fe40000000000 */
[----:B------:R-:W-:Y:S01]  /*05d0*/  VIADD R13, R13, 0x36000 ;  /* 0x000360000d0d7836 */ /* 0x000fe20000000000 */
[----:B--2---:R-:W-:Y:S01]  /*05e0*/  IADD3 R20, P0, PT, R10, R14, RZ ;  /* 0x0000000e0a147210 */ /* 0x004fe20007f1e0ff */
[----:B------:R-:W-:-:S03]  /*05f0*/  VIADD R14, R14, 0x36000 ;  /* 0x000360000e0e7836 */ /* 0x000fc60000000000 */
[----:B------:R-:W-:Y:S01]  /*0600*/  LEA R10, P1, R20, UR16, 0x3 ;  /* 0x00000010140a7c11 */ /* 0x000fe2000f8218ff */
[----:B------:R-:W-:Y:S01]  /*0610*/  IMAD.X R11, R11, 0x1, R23, P0 ;  /* 0x000000010b0b7824 */ /* 0x000fe200000e0617 */
[----:B---3--:R-:W-:-:S04]  /*0620*/  IADD3 R22, P0, PT, R16, R19, RZ ;  /* 0x0000001310167210 */ /* 0x008fc80007f1e0ff */
[----:B------:R-:W-:Y:S01]  /*0630*/  LEA.HI.X R11, R20, UR17, R11, 0x3, P1 ;  /* 0x00000011140b7c11 */ /* 0x000fe200088f1c0b */
[----:B------:R-:W-:Y:S01]  /*0640*/  IMAD.X R23, R17, 0x1, R21, P0 ;  /* 0x0000000111177824 */ /* 0x000fe200000e0615 */
[----:B------:R-:W-:-:S04]  /*0650*/  ISETP.NE.AND P0, PT, R18, RZ, PT ;  /* 0x000000ff1200720c */ /* 0x000fc80003f05270 */
[----:B------:R0:W-:Y:S09]  /*0660*/  STG.E.64 desc[UR12][R10.64], R22 ;  /* 0x000000160a007986 */ /* 0x0001f2000c101b0c */
[----:B------:R-:W-:Y:S05]  /*0670*/  @P0 BRA `(.L_x_5) ;  /* 0xfffffffc00b00947 */ /* 0x000fea000383ffff */
[----:B------:R-:W-:Y:S05]  /*0680*/  BSYNC.RECONVERGENT B2 ;  /* 0x0000000000027941 */ /* 0x000fea0003800200 */
.L_x_4:
[----:B------:R-:W-:-:S07]  /*0690*/  VIADD R14, R13, 0x1 ;  /* 0x000000010d0e7836 */ /* 0x000fce0000000000 */
.L_x_3:
[----:B------:R-:W-:Y:S05]  /*06a0*/  BSYNC.RECONVERGENT B1 ;  /* 0x0000000000017941 */ /* 0x000fea0003800200 */
.L_x_2:
[----:B------:R-:W-:-:S13]  /*06b0*/  ISETP.GE.U32.AND P0, PT, R15, 0x3, PT ;  /* 0x000000030f00780c */ /* 0x000fda0003f06070 */
[----:B------:R-:W-:Y:S05]  /*06c0*/  @!P0 BRA `(.L_x_1) ;  /* 0x0000000400008947 */ /* 0x000fea0003800000 */
[----:B-----5:R-:W-:-:S05]  /*06d0*/  IADD3 R15, P0, PT, -R6, R8, RZ ;  /* 0x00000008060f7210 */ /* 0x020fca0007f1e1ff */
[----:B------:R-:W-:-:S08]  /*06e0*/  IMAD.X R13, R9, 0x1, ~R7, P0 ;  /* 0x00000001090d7824 */ /* 0x000fd000000e0e07 */
.L_x_6:
[----:B0-----:R-:W2:Y:S01]  /*06f0*/  LDG.E.64 R10, desc[UR12][R2.64] ;  /* 0x0000000c020a7981 */ /* 0x001ea2000c1e1b00 */
[----:B------:R-:W-:Y:S02]  /*0700*/  SHF.R.S32.HI R17, RZ, 0x1f, R14 ;  /* 0x0000001fff117819 */ /* 0x000fe4000001140e */
[----:B------:R-:W-:Y:S01]  /*0710*/  IADD3 R18, P0, PT, R14, -UR10, RZ ;  /* 0x8000000a0e127c10 */ /* 0x000fe2000ff1e0ff */
[----:B------:R-:W3:Y:S03]  /*0720*/  LDG.E.64 R20, desc[UR12][R4.64] ;  /* 0x0000000c04147981 */ /* 0x000ee6000c1e1b00 */
[----:B------:R-:W-:Y:S02]  /*0730*/  IADD3.X R16, PT, PT, R17, ~UR15, RZ, P0, !PT ;  /* 0x8000000f11107c10 */ /* 0x000fe400087fe4ff */
[----:B--2---:R-:W-:-:S05]  /*0740*/  IADD3 R19, P0, PT, R10, R18, RZ ;  /* 0x000000120a137210 */ /* 0x004fca0007f1e0ff */
[----:B------:R-:W-:Y:S01]  /*0750*/  IMAD.X R22, R11, 0x1, R16, P0 ;  /* 0x000000010b167824 */ /* 0x000fe200000e0610 */
[----:B------:R-:W-:-:S04]  /*0760*/  LEA R10, P0, R19, UR18, 0x3 ;  /* 0x00000012130a7c11 */ /* 0x000fc8000f8018ff */
[----:B------:R-:W-:-:S06]  /*0770*/  LEA.HI.X R11, R19, UR19, R22, 0x3, P0 ;  /* 0x00000013130b7c11 */ /* 0x000fcc00080f1c16 */
[----:B------:R-:W2:Y:S01]  /*0780*/  LDG.E.64 R10, desc[UR12][R10.64] ;  /* 0x0000000c0a0a7981 */ /* 0x000ea2000c1e1b00 */
[----:B---3--:R-:W-:-:S05]  /*0790*/  IADD3 R19, P0, PT, R20, R14, RZ ;  /* 0x0000000e14137210 */ /* 0x008fca0007f1e0ff */
[----:B------:R-:W-:Y:S01]  /*07a0*/  IMAD.X R20, R21, 0x1, R17, P0 ;  /* 0x0000000115147824 */ /* 0x000fe200000e0611 */
[----:B------:R-:W-:-:S04]  /*07b0*/  LEA R24, P1, R19, UR16, 0x3 ;  /* 0x0000001013187c11 */ /* 0x000fc8000f8218ff */
[----:B------:R-:W-:Y:S02]  /*07c0*/  LEA.HI.X R25, R19, UR17, R20, 0x3, P1 ;  /* 0x0000001113197c11 */ /* 0x000fe400088f1c14 */
[----:B--2---:R-:W-:-:S05]  /*07d0*/  IADD3 R26, P0, PT, R10, R15, RZ ;  /* 0x0000000f0a1a7210 */ /* 0x004fca0007f1e0ff */
[----:B------:R-:W-:-:S05]  /*07e0*/  IMAD.X R27, R11, 0x1, R13, P0 ;  /* 0x000000010b1b7824 */ /* 0x000fca00000e060d */
[----:B------:R0:W-:Y:S04]  /*07f0*/  STG.E.64 desc[UR12][R24.64], R26 ;  /* 0x0000001a18007986 */ /* 0x0001e8000c101b0c */
[----:B------:R-:W2:Y:S02]  /*0800*/  LDG.E.64 R20, desc[UR12][R2.64] ;  /* 0x0000000c02147981 */ /* 0x000ea4000c1e1b00 */
[----:B--2---:R-:W-:-:S05]  /*0810*/  IADD3 R19, P0, PT, R20, R18, RZ ;  /* 0x0000001214137210 */ /* 0x004fca0007f1e0ff */
[----:B------:R-:W-:Y:S01]  /*0820*/  IMAD.X R22, R21, 0x1, R16, P0 ;  /* 0x0000000115167824 */ /* 0x000fe200000e0610 */
[C---:B------:R-:W-:Y:S01]  /*0830*/  LEA R10, P0, R19.reuse, UR18, 0x3 ;  /* 0x00000012130a7c11 */ /* 0x040fe2000f8018ff */
[----:B------:R-:W2:Y:S03]  /*0840*/  LDG.E.64 R20, desc[UR12][R4.64] ;  /* 0x0000000c04147981 */ /* 0x000ea6000c1e1b00 */
[----:B------:R-:W-:-:S06]  /*0850*/  LEA.HI.X R11, R19, UR19, R22, 0x3, P0 ;  /* 0x00000013130b7c11 */ /* 0x000fcc00080f1c16 */
[----:B------:R-:W0:Y:S01]  /*0860*/  LDG.E.64 R10, desc[UR12][R10.64+0x1b0000] ;  /* 0x1b00000c0a0a7981 */ /* 0x000e22000c1e1b00 */
[----:B--2---:R-:W-:-:S05]  /*0870*/  IADD3 R19, P0, PT, R20, R14, RZ ;  /* 0x0000000e14137210 */ /* 0x004fca0007f1e0ff */
[----:B------:R-:W-:Y:S01]  /*0880*/  IMAD.X R20, R21, 0x1, R17, P0 ;  /* 0x0000000115147824 */ /* 0x000fe200000e0611 */
[C---:B------:R-:W-:Y:S02]  /*0890*/  LEA R22, P1, R19.reuse, UR16, 0x3 ;  /* 0x0000001013167c11 */ /* 0x040fe4000f8218ff */
[----:B0-----:R-:W-:Y:S02]  /*08a0*/  IADD3 R24, P0, PT, R10, R15, RZ ;  /* 0x0000000f0a187210 */ /* 0x001fe40007f1e0ff */
[----:B------:R-:W-:-:S03]  /*08b0*/  LEA.HI.X R23, R19, UR17, R20, 0x3, P1 ;  /* 0x0000001113177c11 */ /* 0x000fc600088f1c14 */
        /* <DEDUP_REMOVED lines=17> */
[----:B--2---:R-:W-:Y:S02]  /*09d0*/  IADD3 R24, P0, PT, R24, R18, RZ ;  /* 0x0000001218187210 */ /* 0x004fe40007f1e0ff */
[----:B------:R-:W2:Y:S03]  /*09e0*/  LDG.E.64 R18, desc[UR12][R4.64] ;  /* 0x0000000c04127981 */ /* 0x000ea6000c1e1b00 */
[----:B------:R-:W-:Y:S01]  /*09f0*/  IMAD.X R25, R25, 0x1, R16, P0 ;  /* 0x0000000119197824 */ /* 0x000fe200000e0610 */
[----:B------:R-:W-:-:S04]  /*0a00*/  LEA R10, P0, R24, UR18, 0x3 ;  /* 0x00000012180a7c11 */ /* 0x000fc8000f8018ff */
[----:B------:R-:W-:-:S06]  /*0a10*/  LEA.HI.X R11, R24, UR19, R25, 0x3, P0 ;  /* 0x00000013180b7c11 */ /* 0x000fcc00080f1c19 */
[----:B------:R-:W3:Y:S01]  /*0a20*/  LDG.E.64 R10, desc[UR12][R10.64+0x510000] ;  /* 0x5100000c0a0a7981 */ /* 0x000ee2000c1e1b00 */
[----:B--2---:R-:W-:-:S04]  /*0a30*/  IADD3 R24, P0, PT, R18, R14, RZ ;  /* 0x0000000e12187210 */ /* 0x004fc80007f1e0ff */
[----:B------:R-:W-:Y:S01]  /*0a40*/  LEA R18, P1, R24, UR16, 0x3 ;  /* 0x0000001018127c11 */ /* 0x000fe2000f8218ff */
[----:B------:R-:W-:-:S05]  /*0a50*/  IMAD.X R17, R19, 0x1, R17, P0 ;  /* 0x0000000113117824 */ /* 0x000fca00000e0611 */
[----:B------:R-:W-:Y:S02]  /*0a60*/  LEA.HI.X R19, R24, UR17, R17, 0x3, P1 ;  /* 0x0000001118137c11 */ /* 0x000fe400088f1c11 */
[----:B---3--:R-:W-:-:S05]  /*0a70*/  IADD3 R16, P0, PT, R10, R15, RZ ;  /* 0x0000000f0a107210 */ /* 0x008fca0007f1e0ff */
[----:B------:R-:W-:Y:S02]  /*0a80*/  IMAD.X R17, R11, 0x1, R13, P0 ;  /* 0x000000010b117824 */ /* 0x000fe400000e060d */
[----:B------:R-:W-:-:S03]  /*0a90*/  VIADD R14, R14, 0xd8000 ;  /* 0x000d80000e0e7836 */ /* 0x000fc60000000000 */
[----:B------:R1:W-:Y:S02]  /*0aa0*/  STG.E.64 desc[UR12][R18.64+0x510000], R16 ;  /* 0x5100001012007986 */ /* 0x0003e4000c101b0c */
[----:B------:R-:W-:-:S13]  /*0ab0*/  ISETP.GT.AND P0, PT, R14, UR10, PT ;  /* 0x0000000a0e007c0c */ /* 0x000fda000bf04270 */
[----:B-1----:R-:W-:Y:S05]  /*0ac0*/  @!P0 BRA `(.L_x_6) ;  /* 0xfffffffc00088947 */ /* 0x002fea000383ffff */
.L_x_1:
[----:B------:R-:W-:Y:S05]  /*0ad0*/  BSYNC.RECONVERGENT B0 ;  /* 0x0000000000007941 */ /* 0x000fea0003800200 */
.L_x_0:
[----:B0-----:R-:W0:Y:S01]  /*0ae0*/  S2R R10, SR_TID.X ;  /* 0x00000000000a7919 */ /* 0x001e220000002100 */
[----:B------:R-:W-:Y:S01]  /*0af0*/  BSSY.RECONVERGENT B0, `(.L_x_7) ;  /* 0x0000026000007945 */ /* 0x000fe20003800200 */
[----:B0-----:R-:W-:Y:S02]  /*0b00*/  VIADD R13, R10, UR4 ;  /* 0x000000040a0d7c36 */ /* 0x001fe40008000000 */
[----:B------:R-:W-:-:S03]  /*0b10*/  IMAD.MOV R10, RZ, RZ, -R10 ;  /* 0x000000ffff0a7224 */ /* 0x000fc600078e0a0a */
[----:B------:R-:W-:Y:S02]  /*0b20*/  ISETP.GT.U32.AND P0, PT, R0, R13, PT ;  /* 0x0000000d0000720c */ /* 0x000fe40003f04070 */
[----:B------:R-:W-:Y:S02]  /*0b30*/  SHF.R.S32.HI R23, RZ, 0x1f, R13 ;  /* 0x0000001fff177819 */ /* 0x000fe4000001140d */
[----:B------:R-:W-:Y:S02]  /*0b40*/  ISETP.NE.AND P1, PT, R10, UR4, PT ;  /* 0x000000040a007c0c */ /* 0x000fe4000bf25270 */
[----:B------:R-:W-:-:S13]  /*0b50*/  ISETP.GT.U32.AND.EX P0, PT, R12, R23, PT, P0 ;  /* 0x000000170c00720c */ /* 0x000fda0003f04100 */
[----:B------:R-:W-:Y:S05]  /*0b60*/  @!P0 BRA `(.L_x_8) ;  /* 0x0000000000788947 */ /* 0x000fea0003800000 */
[----:B------:R-:W0:Y:S01]  /*0b70*/  LDC.64 R10, c[0x0][0x3c8] ;  /* 0x0000f200ff0a7b82 */ /* 0x000e220000000a00 */
[----:B------:R-:W-:-:S07]  /*0b80*/  IMAD.MOV.U32 R27, RZ, RZ, R13 ;  /* 0x000000ffff1b7224 */ /* 0x000fce00078e000d */
.L_x_9:
[----:B------:R-:W-:-:S05]  /*0b90*/  IADD3 R17, P0, PT, R6, R27, RZ ;  /* 0x0000001b06117210 */ /* 0x000fca0007f1e0ff */
[----:B-1----:R-:W-:Y:S02]  /*0ba0*/  IMAD.X R14, R7, 0x1, R23, P0 ;  /* 0x00000001070e7824 */ /* 0x002fe400000e0617 */
[----:B0-----:R-:W-:-:S04]  /*0bb0*/  IMAD.WIDE.U32 R16, R17, 0x14, R10 ;  /* 0x0000001411107825 */ /* 0x001fc800078e000a */
[----:B------:R-:W-:-:S04]  /*0bc0*/  IMAD R15, R14, 0x14, RZ ;  /* 0x000000140e0f7824 */ /* 0x000fc800078e02ff */
[----:B------:R-:W-:-:S05]  /*0bd0*/  IMAD.IADD R17, R17, 0x1, R15 ;  /* 0x0000000111117824 */ /* 0x000fca00078e020f */
[----:B------:R-:W2:Y:S04]  /*0be0*/  LDG.E R18, desc[UR12][R16.64] ;  /* 0x0000000c10127981 */ /* 0x000ea8000c1e1900 */
[----:B------:R-:W3:Y:S04]  /*0bf0*/  LDG.E R19, desc[UR12][R16.64+0x4] ;  /* 0x0000040c10137981 */ /* 0x000ee8000c1e1900 */
[----:B------:R-:W4:Y:S04]  /*0c00*/  LDG.E R20, desc[UR12][R16.64+0x8] ;  /* 0x0000080c10147981 */ /* 0x000f28000c1e1900 */
[----:B------:R-:W4:Y:S04]  /*0c10*/  LDG.E R21, desc[UR12][R16.64+0xc] ;  /* 0x00000c0c10157981 */ /* 0x000f28000c1e1900 */
[----:B------:R-:W4:Y:S01]  /*0c20*/  LDG.E R25, desc[UR12][R16.64+0x10] ;  /* 0x0000100c10197981 */ /* 0x000f22000c1e1900 */
[----:B-----5:R-:W-:Y:S01]  /*0c30*/  IADD3 R27, P0, PT, R8, R27, RZ ;  /* 0x0000001b081b7210 */ /* 0x020fe20007f1e0ff */
[----:B------:R-:W-:-:S02]  /*0c40*/  IMAD.U32 R14, RZ, RZ, UR6 ;  /* 0x00000006ff0e7e24 */ /* 0x000fc4000f8e00ff */
[----:B------:R-:W-:Y:S02]  /*0c50*/  IMAD.U32 R15, RZ, RZ, UR7 ;  /* 0x00000007ff0f7e24 */ /* 0x000fe4000f8e00ff */
[----:B------:R-:W-:Y:S02]  /*0c60*/  IMAD.X R23, R9, 0x1, R23, P0 ;  /* 0x0000000109177824 */ /* 0x000fe400000e0617 */
[----:B------:R-:W-:-:S04]  /*0c70*/  IMAD.WIDE.U32 R14, R27, 0x14, R14 ;  /* 0x000000141b0e7825 */ /* 0x000fc800078e000e */
[----:B------:R-:W-:Y:S02]  /*0c80*/  IMAD R23, R23, 0x14, RZ ;  /* 0x0000001417177824 */ /* 0x000fe400078e02ff */
[----:B------:R-:W-:Y:S02]  /*0c90*/  VIADD R27, R13, 0x36000 ;  /* 0x000360000d1b7836 */ /* 0x000fe40000000000 */
[----:B------:R-:W-:Y:S02]  /*0ca0*/  IMAD.IADD R15, R15, 0x1, R23 ;  /* 0x000000010f0f7824 */ /* 0x000fe400078e0217 */
[--C-:B------:R-:W-:Y:S01]  /*0cb0*/  IMAD.MOV.U32 R13, RZ, RZ, R27.reuse ;  /* 0x000000ffff0d7224 */ /* 0x100fe200078e001b */
[----:B------:R-:W-:Y:S02]  /*0cc0*/  ISETP.GT.U32.AND P0, PT, R0, R27, PT ;  /* 0x0000001b0000720c */ /* 0x000fe40003f04070 */
[----:B------:R-:W-:-:S04]  /*0cd0*/  SHF.R.S32.HI R23, RZ, 0x1f, R27 ;  /* 0x0000001fff177819 */ /* 0x000fc8000001141b */
[----:B------:R-:W-:Y:S01]  /*0ce0*/  ISETP.GT.U32.AND.EX P0, PT, R12, R23, PT, P0 ;  /* 0x000000170c00720c */ /* 0x000fe20003f04100 */
[----:B--2---:R1:W-:Y:S04]  /*0cf0*/  STG.E desc[UR12][R14.64], R18 ;  /* 0x000000120e007986 */ /* 0x0043e8000c10190c */
[----:B---3--:R1:W-:Y:S04]  /*0d00*/  STG.E desc[UR12][R14.64+0x4], R19 ;  /* 0x000004130e007986 */ /* 0x0083e8000c10190c */
[----:B----4-:R1:W-:Y:S04]  /*0d10*/  STG.E desc[UR12][R14.64+0x8], R20 ;  /* 0x000008140e007986 */ /* 0x0103e8000c10190c */
[----:B------:R1:W-:Y:S04]  /*0d20*/  STG.E desc[UR12][R14.64+0xc], R21 ;  /* 0x00000c150e007986 */ /* 0x0003e8000c10190c */
[----:B------:R1:W-:Y:S01]  /*0d30*/  STG.E desc[UR12][R14.64+0x10], R25 ;  /* 0x000010190e007986 */ /* 0x0003e2000c10190c */
[----:B------:R-:W-:Y:S05]  /*0d40*/  @P0 BRA `(.L_x_9) ;  /* 0xfffffffc00900947 */ /* 0x000fea000383ffff */
.L_x_8:
[----:B------:R-:W-:Y:S05]  /*0d50*/  BSYNC.RECONVERGENT B0 ;  /* 0x0000000000007941 */ /* 0x000fea0003800200 */
.L_x_7:
[----:B------:R-:W-:Y:S05]  /*0d60*/  @P1 EXIT ;  /* 0x000000000000194d */ /* 0x000fea0003800000 */
[----:B------:R-:W2:Y:S02]  /*0d70*/  LDG.E.64 R6, desc[UR12][R4.64] ;  /* 0x0000000c04067981 */ /* 0x000ea4000c1e1b00 */
[----:B--2--5:R-:W-:-:S04]  /*0d80*/  IADD3 R8, P0, PT, R6, UR10, RZ ;  /* 0x0000000a06087c10 */ /* 0x024fc8000ff1e0ff */
[----:B------:R-:W-:-:S05]  /*0d90*/  IADD3.X R9, PT, PT, R7, UR15, RZ, P0, !PT ;  /* 0x0000000f07097c10 */ /* 0x000fca00087fe4ff */
[----:B------:R-:W-:Y:S04]  /*0da0*/  STG.E.64 desc[UR12][R4.64], R8 ;  /* 0x0000000804007986 */ /* 0x000fe8000c101b0c */
[----:B------:R-:W2:Y:S02]  /*0db0*/  LDG.E.64 R6, desc[UR12][R2.64] ;  /* 0x0000000c02067981 */ /* 0x000ea4000c1e1b00 */
[----:B--2---:R-:W-:-:S04]  /*0dc0*/  IADD3 R6, P0, PT, R6, -UR10, RZ ;  /* 0x8000000a06067c10 */ /* 0x004fc8000ff1e0ff */
[----:B------:R-:W-:-:S05]  /*0dd0*/  IADD3.X R7, PT, PT, R7, ~UR15, RZ, P0, !PT ;  /* 0x8000000f07077c10 */ /* 0x000fca00087fe4ff */
[----:B------:R-:W-:Y:S01]  /*0de0*/  STG.E.64 desc[UR12][R2.64], R6 ;  /* 0x0000000602007986 */ /* 0x000fe2000c101b0c */
[----:B------:R-:W-:Y:S05]  /*0df0*/  EXIT ;  /* 0x000000000000794d */ /* 0x000fea0003800000 */
.L_x_10:
[----:B------:R-:W-:-:S00]  /*0e00*/  BRA `(.L_x_10) ;  /* 0xfffffffc00fc7947 */ /* 0x000fc0000383ffff */
[----:B------:R-:W-:-:S00]  /*0e10*/  NOP ;  /* 0x0000000000007918 */ /* 0x000fc00000000000 */
        /* <DEDUP_REMOVED lines=14> */
.L_x_2587:


//--------------------- .text._Z16transfer_buffers8GPU_Data --------------------------
	.section	.text._Z16transfer_buffers8GPU_Data,"ax",@progbits
	.align	128
        .global         _Z16transfer_buffers8GPU_Data
        .type           _Z16transfer_buffers8GPU_Data,@function
        .size           _Z16transfer_buffers8GPU_Data,(.L_x_2588 - _Z16transfer_buffers8GPU_Data)
        .other          _Z16transfer_buffers8GPU_Data,@"STO_CUDA_ENTRY STV_DEFAULT"
_Z16transfer_buffers8GPU_Data:
.text._Z16transfer_buffers8GPU_Data:
[----:B------:R-:W-:Y:S08]  /*0000*/  LDC R1, c[0x0][0x37c] ;  /* 0x0000df00ff017b82 */ /* 0x000ff00000000800 */
[----:B------:R-:W0:Y:S01]  /*0010*/  LDC.64 R2, c[0x0][0x380] ;  /* 0x0000e000ff027b82 */ /* 0x000e220000000a00 */
[----:B------:R-:W0:Y:S02]  /*0020*/  LDCU.64 UR10, c[0x0][0x358] ;  /* 0x00006b00ff0a77ac */ /* 0x000e240008000a00 */
[----:B0-----:R-:W2:Y:S02]  /*0030*/  LDG.E R2, desc[UR10][R2.64] ;  /* 0x0000000a02027981 */ /* 0x001ea4000c1e1900 */
[----:B--2---:R-:W-:-:S04]  /*0040*/  LOP3.LUT R0, R2, 0x1, RZ, 0xc0, !PT ;  /* 0x0000000102007812 */ /* 0x004fc800078ec0ff */
[----:B------:R-:W-:-:S04]  /*0050*/  ISETP.NE.U32.AND P0, PT, R0, 0x1, PT ;  /* 0x000000010000780c */ /* 0x000fc80003f05070 */
[----:B------:R-:W-:-:S13]  /*0060*/  ISETP.NE.U32.AND.EX P0, PT, RZ, RZ, PT, P0 ;  /* 0x000000ffff00720c */ /* 0x000fda0003f05100 */
[----:B------:R-:W-:Y:S05]  /*0070*/  @!P0 BRA `(.L_x_11) ;  /* 0x0000000000108947 */ /* 0x000fea0003800000 */
[----:B------:R-:W3:Y:S01]  /*0080*/  LDCU.64 UR6, c[0x0][0x3a0] ;  /* 0x00007400ff0677ac */ /* 0x000ee20008000a00 */
[----:B------:R-:W4:Y:S01]  /*0090*/  LDCU.64 UR4, c[0x0][0x3a8] ;  /* 0x00007500ff0477ac */ /* 0x000f220008000a00 */
[----:B------:R-:W0:Y:S01]  /*00a0*/  LDCU.64 UR12, c[0x0][0x3b0] ;  /* 0x00007600ff0c77ac */ /* 0x000e220008000a00 */
[----:B------:R-:W-:Y:S05]  /*00b0*/  BRA `(.L_x_12) ;  /* 0x00000000000c7947 */ /* 0x000fea0003800000 */
.L_x_11:
[----:B------:R-:W0:Y:S01]  /*00c0*/  LDCU.64 UR6, c[0x0][0x388] ;  /* 0x00007100ff0677ac */ /* 0x000e220008000a00 */
[----:B------:R-:W1:Y:S01]  /*00d0*/  LDCU.64 UR4, c[0x0][0x390] ;  /* 0x00007200ff0477ac */ /* 0x000e620008000a00 */
[----:B------:R-:W2:Y:S02]  /*00e0*/  LDCU.64 UR12, c[0x0][0x398] ;  /* 0x00007300ff0c77ac */ /* 0x000ea40008000a00 */
.L_x_12:
[----:B------:R-:W5:Y:S01]  /*00f0*/  S2R R10, SR_TID.X ;  /* 0x00000000000a7919 */ /* 0x000f620000002100 */
[----:B0--3--:R-:W-:Y:S01]  /*0100*/  IMAD.U32 R12, RZ, RZ, UR6 ;  /* 0x00000006ff0c7e24 */ /* 0x009fe2000f8e00ff */
[----:B------:R-:W-:Y:S01]  /*0110*/  BSSY.RECONVERGENT B0, `(.L_x_13) ;  /* 0x00000aa000007945 */ /* 0x000fe20003800200 */
[----:B------:R-:W-:Y:S02]  /*0120*/  IMAD.U32 R13, RZ, RZ, UR7 ;  /* 0x00000007ff0d7e24 */ /* 0x000fe4000f8e00ff */
[----:B-1--4-:R-:W-:Y:S02]  /*0130*/  IMAD.U32 R14, RZ, RZ, UR4 ;  /* 0x00000004ff0e7e24 */ /* 0x012fe4000f8e00ff */
[----:B------:R-:W-:Y:S01]  /*0140*/  IMAD.U32 R15, RZ, RZ, UR5 ;  /* 0x00000005ff0f7e24 */ /* 0x000fe2000f8e00ff */
[----:B-----5:R-:W-:-:S13]  /*0150*/  ISETP.NE.AND P0, PT, R10, RZ, PT ;  /* 0x000000ff0a00720c */ /* 0x020fda0003f05270 */
[----:B------:R-:W-:Y:S05]  /*0160*/  @P0 BRA `(.L_x_14) ;  /* 0x0000000800900947 */ /* 0x000fea0003800000 */
[----:B------:R-:W0:Y:S01]  /*0170*/  S2UR UR5, SR_CgaCtaId ;  /* 0x00000000000579c3 */ /* 0x000e220000008800 */
[----:B------:R-:W-:Y:S01]  /*0180*/  UMOV UR4, 0x400 ;  /* 0x0000040000047882 */ /* 0x000fe20000000000 */
[----:B------:R-:W-:Y:S01]  /*0190*/  CS2R R8, SRZ ;  /* 0x0000000000087805 */ /* 0x000fe2000001ff00 */
[----:B------:R-:W-:-:S05]  /*01a0*/  IMAD.MOV.U32 R0, RZ, RZ, RZ ;  /* 0x000000ffff007224 */ /* 0x000fca00078e00ff */
[----:B------:R-:W1:Y:S08]  /*01b0*/  LDC.64 R6, c[0x0][0x3d0] ;  /* 0x0000f400ff067b82 */ /* 0x000e700000000a00 */
[----:B------:R-:W3:Y:S01]  /*01c0*/  LDC.64 R4, c[0x0][0x3d8] ;  /* 0x0000f600ff047b82 */ /* 0x000ee20000000a00 */
[----:B0-----:R-:W-:-:S09]  /*01d0*/  ULEA UR4, UR5, UR4, 0x18 ;  /* 0x0000000405047291 */ /* 0x001fd2000f8ec0ff */
[----:B------:R-:W-:Y:S04]  /*01e0*/  STS [UR4+0x304], RZ ;  /* 0x000304ffff007988 */ /* 0x000fe80008000804 */
[----:B------:R-:W-:Y:S01]  /*01f0*/  STS [UR4+0x308], RZ ;  /* 0x000308ffff007988 */ /* 0x000fe20008000804 */
.L_x_16:
[----:B-1----:R-:W-:-:S05]  /*0200*/  IMAD.WIDE.U32 R2, R9, 0x8, R6 ;  /* 0x0000000809027825 */ /* 0x002fca00078e0006 */
[----:B------:R-:W4:Y:S02]  /*0210*/  LDG.E.64 R20, desc[UR10][R2.64] ;  /* 0x0000000a02147981 */ /* 0x000f24000c1e1b00 */
[----:B----4-:R-:W-:-:S04]  /*0220*/  IADD3 R11, P1, PT, R0, R20, RZ ;  /* 0x00000014000b7210 */ /* 0x010fc80007f3e0ff */
[----:B------:R-:W-:Y:S02]  /*0230*/  ISETP.GE.U32.AND P0, PT, R11, 0xa8c00, PT ;  /* 0x000a8c000b00780c */ /* 0x000fe40003f06070 */
[----:B------:R-:W-:-:S04]  /*0240*/  LEA.HI.X.SX32 R11, R0, R21, 0x1, P1 ;  /* 0x00000015000b7211 */ /* 0x000fc800008f0eff */
[----:B------:R-:W-:Y:S01]  /*0250*/  ISETP.GE.U32.AND.EX P0, PT, R11, RZ, PT, P0 ;  /* 0x000000ff0b00720c */ /* 0x000fe20003f06100 */
[----:B------:R-:W-:-:S12]  /*0260*/  IMAD.MOV.U32 R11, RZ, RZ, R9 ;  /* 0x000000ffff0b7224 */ /* 0x000fd800078e0009 */
[----:B0-----:R-:W-:Y:S05]  /*0270*/  @P0 BRA `(.L_x_15) ;  /* 0x0000000800240947 */ /* 0x001fea0003800000 */
[----:B------:R-:W-:-:S05]  /*0280*/  IMAD R16, R9, 0x2710, RZ ;  /* 0x0000271009107824 */ /* 0x000fca00078e02ff */
[----:B------:R-:W-:-:S05]  /*0290*/  IADD3 R11, P0, PT, R20, R16, RZ ;  /* 0x00000010140b7210 */ /* 0x000fca0007f1e0ff */
[----:B------:R-:W-:Y:S01]  /*02a0*/  IMAD.X R18, RZ, RZ, R21, P0 ;  /* 0x000000ffff127224 */ /* 0x000fe200000e0615 */
[----:B---3--:R-:W-:-:S04]  /*02b0*/  LEA R22, P0, R11, R4, 0x3 ;  /* 0x000000040b167211 */ /* 0x008fc800078018ff */
[----:B------:R-:W-:Y:S02]  /*02c0*/  LEA.HI.X R23, R11, R5, R18, 0x3, P0 ;  /* 0x000000050b177211 */ /* 0x000fe400000f1c12 */
[----:B------:R-:W3:Y:S04]  /*02d0*/  LDG.E.64 R18, desc[UR10][R2.64+0x8] ;  /* 0x0000080a02127981 */ /* 0x000ee8000c1e1b00 */
[----:B------:R-:W4:Y:S01]  /*02e0*/  LDG.E R23, desc[UR10][R22.64] ;  /* 0x0000000a16177981 */ /* 0x000f22000c1e1900 */
[----:B------:R-:W0:Y:S01]  /*02f0*/  S2UR UR5, SR_CgaCtaId ;  /* 0x00000000000579c3 */ /* 0x000e220000008800 */
[----:B------:R-:W-:Y:S01]  /*0300*/  IMAD.IADD R0, R0, 0x1, R20 ;  /* 0x0000000100007824 */ /* 0x000fe200078e0214 */
[----:B------:R-:W-:Y:S02]  /*0310*/  UMOV UR4, 0x400 ;  /* 0x0000040000047882 */ /* 0x000fe40000000000 */
[----:B0-----:R-:W-:-:S09]  /*0320*/  ULEA UR4, UR5, UR4, 0x18 ;  /* 0x0000000405047291 */ /* 0x001fd2000f8ec0ff */
[----:B------:R0:W-:Y:S01]  /*0330*/  STS [UR4+0x304], R0 ;  /* 0x00030400ff007988 */ /* 0x0001e20008000804 */
[----:B---3--:R-:W-:-:S04]  /*0340*/  IADD3 R11, P1, PT, R0, R18, RZ ;  /* 0x00000012000b7210 */ /* 0x008fc80007f3e0ff */
[----:B------:R-:W-:Y:S02]  /*0350*/  ISETP.GT.U32.AND P0, PT, R11, 0xa8bff, PT ;  /* 0x000a8bff0b00780c */ /* 0x000fe40003f04070 */
[----:B------:R-:W-:-:S04]  /*0360*/  LEA.HI.X.SX32 R11, R0, R19, 0x1, P1 ;  /* 0x00000013000b7211 */ /* 0x000fc800008f0eff */
[----:B------:R-:W-:Y:S01]  /*0370*/  ISETP.GT.U32.AND.EX P0, PT, R11, RZ, PT, P0 ;  /* 0x000000ff0b00720c */ /* 0x000fe20003f04100 */
[----:B----4-:R-:W-:Y:S02]  /*0380*/  IMAD.IADD R8, R8, 0x1, R23 ;  /* 0x0000000108087824 */ /* 0x010fe400078e0217 */
[----:B------:R-:W-:-:S03]  /*0390*/  VIADD R11, R9, 0x1 ;  /* 0x00000001090b7836 */ /* 0x000fc60000000000 */
[----:B------:R0:W-:Y:S07]  /*03a0*/  STS [UR4+0x308], R8 ;  /* 0x00030808ff007988 */ /* 0x0001ee0008000804 */
[----:B------:R-:W-:Y:S05]  /*03b0*/  @P0 BRA `(.L_x_15) ;  /* 0x0000000400d40947 */ /* 0x000fea0003800000 */
[----:B------:R-:W-:-:S05]  /*03c0*/  VIADD R11, R16, 0x2710 ;  /* 0x00002710100b7836 */ /* 0x000fca0000000000 */
[----:B------:R-:W-:-:S05]  /*03d0*/  IADD3 R11, P0, PT, R18, R11, RZ ;  /* 0x0000000b120b7210 */ /* 0x000fca0007f1e0ff */
[----:B------:R-:W-:Y:S01]  /*03e0*/  IMAD.X R20, RZ, RZ, R19, P0 ;  /* 0x000000ffff147224 */ /* 0x000fe200000e0613 */
[----:B------:R-:W-:-:S04]  /*03f0*/  LEA R22, P0, R11, R4, 0x3 ;  /* 0x000000040b167211 */ /* 0x000fc800078018ff */
[----:B------:R-:W-:Y:S02]  /*0400*/  LEA.HI.X R23, R11, R5, R20, 0x3, P0 ;  /* 0x000000050b177211 */ /* 0x000fe400000f1c14 */
[----:B------:R-:W3:Y:S04]  /*0410*/  LDG.E.64 R20, desc[UR10][R2.64+0x10] ;  /* 0x0000100a02147981 */ /* 0x000ee8000c1e1b00 */
[----:B------:R-:W4:Y:S01]  /*0420*/  LDG.E R23, desc[UR10][R22.64] ;  /* 0x0000000a16177981 */ /* 0x000f22000c1e1900 */
[----:B0-----:R-:W-:-:S05]  /*0430*/  IMAD.IADD R0, R0, 0x1, R18 ;  /* 0x0000000100007824 */ /* 0x001fca00078e0212 */
        /* <DEDUP_REMOVED lines=16> */
[----:B-1----:R-:W-:-:S05]  /*0540*/  IMAD.IADD R0, R0, 0x1, R20 ;  /* 0x0000000100007824 */ /* 0x002fca00078e0214 */
        /* <DEDUP_REMOVED lines=60> */
[----:B------:R-:W-:Y:S01]  /*0910*/  VIADD R11, R16, 0xea60 ;  /* 0x0000ea60100b7836 */ /* 0x000fe20000000000 */
[----:B------:R-:W3:Y:S04]  /*0920*/  LDG.E.64 R2, desc[UR10][R2.64+0x38] ;  /* 0x0000380a02027981 */ /* 0x000ee8000c1e1b00 */
[----:B------:R-:W-:-:S05]  /*0930*/  IADD3 R11, P0, PT, R20, R11, RZ ;  /* 0x0000000b140b7210 */ /* 0x000fca0007f1e0ff */
[----:B------:R-:W-:Y:S01]  /*0940*/  IMAD.X R22, RZ, RZ, R21, P0 ;  /* 0x000000ffff167224 */ /* 0x000fe200000e0615 */
[----:B------:R-:W-:-:S04]  /*0950*/  LEA R18, P0, R11, R4, 0x3 ;  /* 0x000000040b127211 */ /* 0x000fc800078018ff */
[----:B------:R-:W-:-:S06]  /*0960*/  LEA.HI.X R19, R11, R5, R22, 0x3, P0 ;  /* 0x000000050b137211 */ /* 0x000fcc00000f1c16 */
[----:B------:R-:W4:Y:S01]  /*0970*/  LDG.E R19, desc[UR10][R18.64] ;  /* 0x0000000a12137981 */ /* 0x000f22000c1e1900 */
[----:B0-----:R-:W-:-:S05]  /*0980*/  IMAD.IADD R0, R0, 0x1, R20 ;  /* 0x0000000100007824 */ /* 0x001fca00078e0214 */
[----:B------:R0:W-:Y:S01]  /*0990*/  STS [UR4+0x304], R0 ;  /* 0x00030400ff007988 */ /* 0x0001e20008000804 */
[----:B---3--:R-:W-:-:S04]  /*09a0*/  IADD3 R11, P1, PT, R0, R2, RZ ;  /* 0x00000002000b7210 */ /* 0x008fc80007f3e0ff */
[----:B------:R-:W-:Y:S02]  /*09b0*/  ISETP.GT.U32.AND P0, PT, R11, 0xa8bff, PT ;  /* 0x000a8bff0b00780c */ /* 0x000fe40003f04070 */
[----:B------:R-:W-:-:S04]  /*09c0*/  LEA.HI.X.SX32 R11, R0, R3, 0x1, P1 ;  /* 0x00000003000b7211 */ /* 0x000fc800008f0eff */
[----:B------:R-:W-:Y:S01]  /*09d0*/  ISETP.GT.U32.AND.EX P0, PT, R11, RZ, PT, P0 ;  /* 0x000000ff0b00720c */ /* 0x000fe20003f04100 */
[----:B------:R-:W-:Y:S02]  /*09e0*/  VIADD R11, R9, 0x7 ;  /* 0x00000007090b7836 */ /* 0x000fe40000000000 */
[----:B----4-:R-:W-:-:S05]  /*09f0*/  IMAD.IADD R8, R8, 0x1, R19 ;  /* 0x0000000108087824 */ /* 0x010fca00078e0213 */
[----:B------:R0:W-:Y:S05]  /*0a00*/  STS [UR4+0x308], R8 ;  /* 0x00030808ff007988 */ /* 0x0001ea0008000804 */
[----:B------:R-:W-:Y:S05]  /*0a10*/  @P0 BRA `(.L_x_15) ;  /* 0x00000000003c0947 */ /* 0x000fea0003800000 */
[----:B------:R-:W-:-:S05]  /*0a20*/  VIADD R11, R16, 0x11170 ;  /* 0x00011170100b7836 */ /* 0x000fca0000000000 */
[----:B------:R-:W-:-:S05]  /*0a30*/  IADD3 R11, P0, PT, R2, R11, RZ ;  /* 0x0000000b020b7210 */ /* 0x000fca0007f1e0ff */
[----:B------:R-:W-:Y:S01]  /*0a40*/  IMAD.X R18, RZ, RZ, R3, P0 ;  /* 0x000000ffff127224 */ /* 0x000fe200000e0603 */
[----:B------:R-:W-:-:S04]  /*0a50*/  LEA R16, P0, R11, R4, 0x3 ;  /* 0x000000040b107211 */ /* 0x000fc800078018ff */
[----:B------:R-:W-:-:S06]  /*0a60*/  LEA.HI.X R17, R11, R5, R18, 0x3, P0 ;  /* 0x000000050b117211 */ /* 0x000fcc00000f1c12 */
[----:B------:R-:W3:Y:S01]  /*0a70*/  LDG.E R17, desc[UR10][R16.64] ;  /* 0x0000000a10117981 */ /* 0x000ee2000c1e1900 */
[----:B------:R-:W-:Y:S02]  /*0a80*/  VIADD R9, R9, 0x8 ;  /* 0x0000000809097836 */ /* 0x000fe40000000000 */
[----:B0-----:R-:W-:-:S03]  /*0a90*/  IMAD.IADD R0, R0, 0x1, R2 ;  /* 0x0000000100007824 */ /* 0x001fc600078e0202 */
[----:B------:R-:W-:Y:S02]  /*0aa0*/  ISETP.NE.AND P0, PT, R9, 0x1b00, PT ;  /* 0x00001b000900780c */ /* 0x000fe40003f05270 */
[----:B------:R0:W-:Y:S01]  /*0ab0*/  STS [UR4+0x304], R0 ;  /* 0x00030400ff007988 */ /* 0x0001e20008000804 */
[----:B---3--:R-:W-:-:S05]  /*0ac0*/  IMAD.IADD R8, R8, 0x1, R17 ;  /* 0x0000000108087824 */ /* 0x008fca00078e0211 */
[----:B------:R0:W-:Y:S05]  /*0ad0*/  STS [UR4+0x308], R8 ;  /* 0x00030808ff007988 */ /* 0x0001ea0008000804 */
[----:B------:R-:W-:Y:S05]  /*0ae0*/  @P0 BRA `(.L_x_16) ;  /* 0xfffffff400c40947 */ /* 0x000fea000383ffff */
[----:B------:R-:W1:Y:S01]  /*0af0*/  LDS R11, [UR4+0x300] ;  /* 0x00030004ff0b7984 */ /* 0x000e620008000800 */
[----:B------:R-:W-:Y:S05]  /*0b00*/  BRA `(.L_x_17) ;  /* 0x0000000000107947 */ /* 0x000fea0003800000 */
.L_x_15:
[----:B------:R-:W4:Y:S01]  /*0b10*/  S2UR UR5, SR_CgaCtaId ;  /* 0x00000000000579c3 */ /* 0x000f220000008800 */
[----:B------:R-:W-:Y:S02]  /*0b20*/  UMOV UR4, 0x400 ;  /* 0x0000040000047882 */ /* 0x000fe40000000000 */
[----:B----4-:R-:W-:-:S09]  /*0b30*/  ULEA UR4, UR5, UR4, 0x18 ;  /* 0x0000000405047291 */ /* 0x010fd2000f8ec0ff */
[----:B------:R4:W-:Y:S03]  /*0b40*/  STS [UR4+0x300], R11 ;  /* 0x0003000bff007988 */ /* 0x0009e60008000804 */
.L_x_17:
[----:B------:R-:W5:Y:S01]  /*0b50*/  LDC.64 R2, c[0x0][0x3d8] ;  /* 0x0000f600ff027b82 */ /* 0x000f620000000a00 */
[----:B-1--4-:R-:W-:-:S04]  /*0b60*/  IMAD R11, R11, 0x2710, -R0 ;  /* 0x000027100b0b7824 */ /* 0x012fc800078e0a00 */
[----:B-----5:R-:W-:-:S06]  /*0b70*/  IMAD.WIDE R2, R11, 0x8, R2 ;  /* 0x000000080b027825 */ /* 0x020fcc00078e0202 */
[----:B------:R-:W0:Y:S02]  /*0b80*/  LDG.E R3, desc[UR10][R2.64+0x546000] ;  /* 0x5460000a02037981 */ /* 0x000e24000c1e1900 */
[----:B0-----:R-:W-:-:S05]  /*0b90*/  IMAD.IADD R8, R3, 0x1, R8 ;  /* 0x0000000103087824 */ /* 0x001fca00078e0208 */
[----:B------:R0:W-:Y:S02]  /*0ba0*/  STS [UR4+0x30c], R8 ;  /* 0x00030c08ff007988 */ /* 0x0001e40008000804 */
.L_x_14:
[----:B--2---:R-:W-:Y:S05]  /*0bb0*/  BSYNC.RECONVERGENT B0 ;  /* 0x0000000000007941 */ /* 0x004fea0003800200 */
.L_x_13:
[----:B------:R-:W1:Y:S01]  /*0bc0*/  S2UR UR4, SR_CTAID.X ;  /* 0x00000000000479c3 */ /* 0x000e620000002500 */
[----:B------:R-:W1:Y:S07]  /*0bd0*/  LDCU UR5, c[0x0][0x360] ;  /* 0x00006c00ff0577ac */ /* 0x000e6e0008000800 */
[----:B------:R-:W-:Y:S06]  /*0be0*/  BAR.SYNC.DEFER_BLOCKING 0x0 ;  /* 0x0000000000007b1d */ /* 0x000fec0000010000 */
[----:B------:R-:W2:Y:S01]  /*0bf0*/  LDCU.64 UR16, c[0x0][0x3d8] ;  /* 0x00007b00ff1077ac */ /* 0x000ea20008000a00 */
[----:B------:R-:W-:Y:S01]  /*0c00*/  BSSY.RECONVERGENT B0, `(.L_x_18) ;  /* 0x00000cd000007945 */ /* 0x000fe20003800200 */
[----:B------:R-:W4:Y:S01]  /*0c10*/  LDCU.64 UR18, c[0x0][0x3d8] ;  /* 0x00007b00ff1277ac */ /* 0x000f220008000a00 */
[----:B------:R-:W0:Y:S01]  /*0c20*/  LDCU.64 UR14, c[0x0][0x4c0] ;  /* 0x00009800ff0e77ac */ /* 0x000e220008000a00 */
[----:B------:R-:W0:Y:S01]  /*0c30*/  LDCU.64 UR20, c[0x0][0x4c0] ;  /* 0x00009800ff1477ac */ /* 0x000e220008000a00 */
[----:B-1----:R-:W-:-:S06]  /*0c40*/  UIMAD UR4, UR4, UR5, URZ ;  /* 0x00000005040472a4 */ /* 0x002fcc000f8e02ff */
[----:B---3--:R-:W-:-:S05]  /*0c50*/  VIADD R5, R10, UR4 ;  /* 0x000000040a057c36 */ /* 0x008fca0008000000 */
[----:B------:R-:W-:-:S13]  /*0c60*/  LOP3.LUT P0, RZ, R5, 0x1f, RZ, 0xc0, !PT ;  /* 0x0000001f05ff7812 */ /* 0x000fda000780c0ff */
[----:B0-2-4-:R-:W-:Y:S05]  /*0c70*/  @P0 BRA `(.L_x_19) ;  /* 0x0000000c00140947 */ /* 0x015fea0003800000 */
[----:B------:R-:W0:Y:S01]  /*0c80*/  S2UR UR8, SR_CgaCtaId ;  /* 0x00000000000879c3 */ /* 0x000e220000008800 */
[----:B------:R-:W-:Y:S01]  /*0c90*/  UMOV UR7, 0x400 ;  /* 0x0000040000077882 */ /* 0x000fe20000000000 */
[----:B------:R-:W-:Y:S01]  /*0ca0*/  SHF.R.U32.HI R4, RZ, 0x5, R10 ;  /* 0x00000005ff047819 */ /* 0x000fe2000001160a */
[----:B------:R-:W-:Y:S01]  /*0cb0*/  UIADD3 UR5, UPT, UPT, UR7, 0x100, URZ ;  /* 0x0000010007057890 */ /* 0x000fe2000fffe0ff */
[----:B------:R-:W-:Y:S01]  /*0cc0*/  IMAD.MOV.U32 R7, RZ, RZ, 0x1 ;  /* 0x00000001ff077424 */ /* 0x000fe200078e00ff */
[----:B------:R-:W-:Y:S01]  /*0cd0*/  UIADD3 UR6, UPT, UPT, UR7, 0x180, URZ ;  /* 0x0000018007067890 */ /* 0x000fe2000fffe0ff */
[----:B------:R-:W-:Y:S01]  /*0ce0*/  ISETP.NE.AND P0, PT, R5, RZ, PT ;  /* 0x000000ff0500720c */ /* 0x000fe20003f05270 */
[----:B0-----:R-:W-:Y:S02]  /*0cf0*/  ULEA UR9, UR8, UR7, 0x18 ;  /* 0x0000000708097291 */ /* 0x001fe4000f8ec0ff */
[----:B------:R-:W-:Y:S02]  /*0d00*/  UIADD3 UR7, UPT, UPT, UR7, 0x280, URZ ;  /* 0x0000028007077890 */ /* 0x000fe4000fffe0ff */
[----:B------:R-:W-:-:S02]  /*0d10*/  ULEA UR5, UR8, UR5, 0x18 ;  /* 0x0000000508057291 */ /* 0x000fc4000f8ec0ff */
[----:B------:R-:W-:Y:S01]  /*0d20*/  ULEA UR6, UR8, UR6, 0x18 ;  /* 0x0000000608067291 */ /* 0x000fe2000f8ec0ff */
[C---:B------:R-:W-:Y:S01]  /*0d30*/  LEA R0, R4.reuse, UR9, 0x3 ;  /* 0x0000000904007c11 */ /* 0x040fe2000f8e18ff */
[----:B------:R-:W-:Y:S02]  /*0d40*/  ULEA UR7, UR8, UR7, 0x18 ;  /* 0x0000000708077291 */ /* 0x000fe4000f8ec0ff */
[C---:B------:R-:W-:Y:S02]  /*0d50*/  LEA R2, R4.reuse, UR5, 0x2 ;  /* 0x0000000504027c11 */ /* 0x040fe4000f8e10ff */
[C---:B------:R-:W-:Y:S01]  /*0d60*/  LEA R3, R4.reuse, UR6, 0x3 ;  /* 0x0000000604037c11 */ /* 0x040fe2000f8e18ff */
[----:B------:R0:W-:Y:S01]  /*0d70*/  STS.64 [R0], RZ ;  /* 0x000000ff00007388 */ /* 0x0001e20000000a00 */
[----:B------:R-:W-:-:S03]  /*0d80*/  LEA R4, R4, UR7, 0x2 ;  /* 0x0000000704047c11 */ /* 0x000fc6000f8e10ff */
[----:B------:R0:W-:Y:S04]  /*0d90*/  STS [R2], R7 ;  /* 0x0000000702007388 */ /* 0x0001e80000000800 */
[----:B------:R0:W-:Y:S04]  /*0da0*/  STS.64 [R3], RZ ;  /* 0x000000ff03007388 */ /* 0x0001e80000000a00 */
[----:B------:R0:W-:Y:S01]  /*0db0*/  STS [R4], R7 ;  /* 0x0000000704007388 */ /* 0x0001e20000000800 */
[----:B------:R-:W-:Y:S05]  /*0dc0*/  @!P0 BRA `(.L_x_19) ;  /* 0x0000000800c08947 */ /* 0x000fea0003800000 */
[----:B------:R-:W-:Y:S01]  /*0dd0*/  ISETP.GE.U32.AND P0, PT, R5, 0x80, PT ;  /* 0x000000800500780c */ /* 0x000fe20003f06070 */
[----:B------:R-:W-:Y:S01]  /*0de0*/  BSSY.RECONVERGENT B1, `(.L_x_20) ;  /* 0x0000075000017945 */ /* 0x000fe20003800200 */
[----:B------:R-:W-:Y:S01]  /*0df0*/  SHF.R.U32.HI R11, RZ, 0x5, R5 ;  /* 0x00000005ff0b7819 */ /* 0x000fe20000011605 */
[----:B------:R-:W-:Y:S01]  /*0e00*/  IMAD.MOV.U32 R19, RZ, RZ, RZ ;  /* 0x000000ffff137224 */ /* 0x000fe200078e00ff */
[----:B0-----:R-:W-:Y:S01]  /*0e10*/  CS2R R6, SRZ ;  /* 0x0000000000067805 */ /* 0x001fe2000001ff00 */
[----:B------:R-:W-:Y:S01]  /*0e20*/  IMAD.MOV.U32 R5, RZ, RZ, 0x1 ;  /* 0x00000001ff057424 */ /* 0x000fe200078e00ff */
[----:B------:R-:W-:Y:S01]  /*0e30*/  CS2R R8, SRZ ;  /* 0x0000000000087805 */ /* 0x000fe2000001ff00 */
[----:B------:R-:W-:Y:S01]  /*0e40*/  IMAD.MOV.U32 R10, RZ, RZ, 0x1 ;  /* 0x00000001ff0a7424 */ /* 0x000fe200078e00ff */
[----:B------:R-:W-:-:S05]  /*0e50*/  VIMNMX.U32 R11, PT, PT, R11, 0x1, !PT ;  /* 0x000000010b0b7848 */ /* 0x000fca0007fe0000 */
[----:B------:R-:W-:Y:S05]  /*0e60*/  @!P0 BRA `(.L_x_21) ;  /* 0x0000000400b08947 */ /* 0x000fea0003800000 */
[----:B------:R-:W-:Y:S01]  /*0e70*/  LOP3.LUT R19, R11, 0x7fffffc, RZ, 0xc0, !PT ;  /* 0x07fffffc0b137812 */ /* 0x000fe200078ec0ff */
[----:B------:R-:W-:Y:S01]  /*0e80*/  IMAD.MOV.U32 R11, RZ, RZ, RZ ;  /* 0x000000ffff0b7224 */ /* 0x000fe200078e00ff */
[----:B------:R-:W-:Y:S01]  /*0e90*/  CS2R R6, SRZ ;  /* 0x0000000000067805 */ /* 0x000fe2000001ff00 */
[----:B------:R-:W-:-:S07]  /*0ea0*/  IMAD.MOV.U32 R5, RZ, RZ, 0x1 ;  /* 0x00000001ff057424 */ /* 0x000fce00078e00ff */
.L_x_22:
[----:B------:R-:W0:Y:S01]  /*0eb0*/  LDC.64 R16, c[0x0][0x3d0] ;  /* 0x0000f400ff107b82 */ /* 0x000e220000000a00 */
[----:B------:R-:W-:-:S07]  /*0ec0*/  IMAD R21, R11, 0x2710, RZ ;  /* 0x000027100b157824 */ /* 0x000fce00078e02ff */
[----:B------:R-:W1:Y:S01]  /*0ed0*/  LDC.64 R26, c[0x0][0x4b8] ;  /* 0x00012e00ff1a7b82 */ /* 0x000e620000000a00 */
[----:B0-----:R-:W-:-:S05]  /*0ee0*/  IMAD.WIDE.U32 R16, R11, 0x8, R16 ;  /* 0x000000080b107825 */ /* 0x001fca00078e0010 */
[----:B------:R-:W2:Y:S04]  /*0ef0*/  LDG.E.64 R22, desc[UR10][R16.64] ;  /* 0x0000000a10167981 */ /* 0x000ea8000c1e1b00 */
[----:B------:R-:W3:Y:S01]  /*0f00*/  LDG.E.64 R24, desc[UR10][R16.64+0x8] ;  /* 0x0000080a10187981 */ /* 0x000ee2000c1e1b00 */
[----:B--2---:R-:W-:-:S05]  /*0f10*/  IADD3 R21, P0, PT, R22, R21, RZ ;  /* 0x0000001516157210 */ /* 0x004fca0007f1e0ff */
[----:B------:R-:W-:Y:S01]  /*0f20*/  IMAD.X R18, RZ, RZ, R23, P0 ;  /* 0x000000ffff127224 */ /* 0x000fe200000e0617 */
[----:B------:R-:W-:-:S04]  /*0f30*/  LEA R20, P0, R21, UR16, 0x3 ;  /* 0x0000001015147c11 */ /* 0x000fc8000f8018ff */
[----:B------:R-:W-:-:S06]  /*0f40*/  LEA.HI.X R21, R21, UR17, R18, 0x3, P0 ;  /* 0x0000001115157c11 */ /* 0x000fcc00080f1c12 */
[----:B------:R-:W2:Y:S01]  /*0f50*/  LDG.E.64 R20, desc[UR10][R20.64] ;  /* 0x0000000a14147981 */ /* 0x000ea2000c1e1b00 */
[----:B------:R-:W-:Y:S02]  /*0f60*/  IMAD.IADD R18, R22, 0x1, R10 ;  /* 0x0000000116127824 */ /* 0x000fe400078e020a */
[----:B------:R-:W-:Y:S01]  /*0f70*/  IMAD R10, R11, 0x2710, RZ ;  /* 0x000027100b0a7824 */ /* 0x000fe200078e02ff */
[----:B--2---:R-:W-:-:S05]  /*0f80*/  IADD3 R20, P0, PT, R20, R8, RZ ;  /* 0x0000000814147210 */ /* 0x004fca0007f1e0ff */
[----:B------:R-:W-:Y:S02]  /*0f90*/  IMAD.X R21, R21, 0x1, R9, P0 ;  /* 0x0000000115157824 */ /* 0x000fe400000e0609 */
[----:B------:R-:W-:-:S05]  /*0fa0*/  VIADD R9, R10, 0x2710 ;  /* 0x000027100a097836 */ /* 0x000fca0000000000 */
[----:B---3--:R-:W-:-:S05]  /*0fb0*/  IADD3 R9, P0, PT, R24, R9, RZ ;  /* 0x0000000918097210 */ /* 0x008fca0007f1e0ff */
[----:B------:R-:W-:Y:S01]  /*0fc0*/  IMAD.X R8, RZ, RZ, R25, P0 ;  /* 0x000000ffff087224 */ /* 0x000fe200000e0619 */
[----:B------:R-:W-:-:S04]  /*0fd0*/  LEA R22, P0, R9, UR16, 0x3 ;  /* 0x0000001009167c11 */ /* 0x000fc8000f8018ff */
[----:B------:R-:W-:Y:S01]  /*0fe0*/  LEA.HI.X R23, R9, UR17, R8, 0x3, P0 ;  /* 0x0000001109177c11 */ /* 0x000fe200080f1c08 */
[----:B-1----:R-:W-:-:S05]  /*0ff0*/  IMAD.WIDE.U32 R8, R11, 0x8, R26 ;  /* 0x000000080b087825 */ /* 0x002fca00078e001a */
[----:B------:R-:W2:Y:S04]  /*1000*/  LDG.E.64 R22, desc[UR10][R22.64] ;  /* 0x0000000a16167981 */ /* 0x000ea8000c1e1b00 */
[----:B------:R-:W3:Y:S01]  /*1010*/  LDG.E.64 R28, desc[UR10][R8.64] ;  /* 0x0000000a081c7981 */ /* 0x000ee2000c1e1b00 */
[----:B------:R-:W-:-:S03]  /*1020*/  IMAD.IADD R24, R18, 0x1, R24 ;  /* 0x0000000112187824 */ /* 0x000fc600078e0218 */
[----:B------:R0:W-:Y:S04]  /*1030*/  STS [R2], R18 ;  /* 0x0000001202007388 */ /* 0x0001e80000000800 */
[----:B------:R2:W-:Y:S01]  /*1040*/  STS.64 [R0], R20 ;  /* 0x0000001400007388 */ /* 0x0005e20000000a00 */
[----:B0-----:R-:W-:Y:S01]  /*1050*/  IMAD R18, R11, 0x3e8, RZ ;  /* 0x000003e80b127824 */ /* 0x001fe200078e02ff */
[----:B--2---:R-:W-:-:S05]  /*1060*/  IADD3 R20, P0, PT, R22, R20, RZ ;  /* 0x0000001416147210 */ /* 0x004fca0007f1e0ff */
[----:B------:R-:W-:Y:S01]  /*1070*/  IMAD.X R21, R23, 0x1, R21, P0 ;  /* 0x0000000117157824 */ /* 0x000fe200000e0615 */
[----:B---3--:R-:W-:Y:S01]  /*1080*/  IADD3 R25, P0, PT, R28, R18, RZ ;  /* 0x000000121c197210 */ /* 0x008fe20007f1e0ff */
[----:B------:R-:W2:Y:S04]  /*1090*/  LDG.E.64 R22, desc[UR10][R8.64+0x8] ;  /* 0x0000080a08167981 */ /* 0x000ea8000c1e1b00 */
[----:B------:R-:W-:Y:S01]  /*10a0*/  IMAD.X R27, RZ, RZ, R29, P0 ;  /* 0x000000ffff1b7224 */ /* 0x000fe200000e061d */
[----:B------:R-:W-:-:S04]  /*10b0*/  LEA R26, P0, R25, UR14, 0x3 ;  /* 0x0000000e191a7c11 */ /* 0x000fc8000f8018ff */
[----:B------:R-:W-:-:S06]  /*10c0*/  LEA.HI.X R27, R25, UR15, R27, 0x3, P0 ;  /* 0x0000000f191b7c11 */ /* 0x000fcc00080f1c1b */
[----:B------:R-:W3:Y:S01]  /*10d0*/  LDG.E.64 R26, desc[UR10][R26.64] ;  /* 0x0000000a1a1a7981 */ /* 0x000ee2000c1e1b00 */
[----:B------:R-:W-:Y:S02]  /*10e0*/  VIADD R25, R18, 0x3e8 ;  /* 0x000003e812197836 */ /* 0x000fe40000000000 */
[----:B------:R-:W-:Y:S01]  /*10f0*/  IMAD.IADD R5, R28, 0x1, R5 ;  /* 0x000000011c057824 */ /* 0x000fe200078e0205 */
[----:B---3--:R-:W-:-:S05]  /*1100*/  IADD3 R6, P0, PT, R26, R6, RZ ;  /* 0x000000061a067210 */ /* 0x008fca0007f1e0ff */
[----:B------:R-:W-:Y:S01]  /*1110*/  IMAD.X R7, R27, 0x1, R7, P0 ;  /* 0x000000011b077824 */ /* 0x000fe200000e0607 */
[----:B--2---:R-:W-:-:S05]  /*1120*/  IADD3 R25, P0, PT, R22, R25, RZ ;  /* 0x0000001916197210 */ /* 0x004fca0007f1e0ff */
[----:B------:R-:W-:Y:S01]  /*1130*/  IMAD.X R28, RZ, RZ, R23, P0 ;  /* 0x000000ffff1c7224 */ /* 0x000fe200000e0617 */
[----:B------:R-:W-:-:S04]  /*1140*/  LEA R26, P0, R25, UR14, 0x3 ;  /* 0x0000000e191a7c11 */ /* 0x000fc8000f8018ff */
[----:B------:R-:W-:Y:S02]  /*1150*/  LEA.HI.X R27, R25, UR15, R28, 0x3, P0 ;  /* 0x0000000f191b7c11 */ /* 0x000fe400080f1c1c */
[----:B------:R-:W2:Y:S04]  /*1160*/  LDG.E.64 R28, desc[UR10][R16.64+0x10] ;  /* 0x0000100a101c7981 */ /* 0x000ea8000c1e1b00 */
[----:B------:R-:W3:Y:S04]  /*1170*/  LDG.E.64 R26, desc[UR10][R26.64] ;  /* 0x0000000a1a1a7981 */ /* 0x000ee8000c1e1b00 */
[----:B------:R0:W-:Y:S04]  /*1180*/  STS [R4], R5 ;  /* 0x0000000504007388 */ /* 0x0001e80000000800 */
[----:B------:R1:W-:Y:S01]  /*1190*/  STS.64 [R3], R6 ;  /* 0x0000000603007388 */ /* 0x0003e20000000a00 */
[----:B0-----:R-:W-:Y:S01]  /*11a0*/  IMAD.IADD R5, R5, 0x1, R22 ;  /* 0x0000000105057824 */ /* 0x001fe200078e0216 */
[----:B---3--:R-:W-:-:S05]  /*11b0*/  IADD3 R22, P0, PT, R26, R6, RZ ;  /* 0x000000061a167210 */ /* 0x008fca0007f1e0ff */
[----:B------:R-:W-:Y:S02]  /*11c0*/  IMAD.X R23, R27, 0x1, R7, P0 ;  /* 0x000000011b177824 */ /* 0x000fe400000e0607 */
[----:B-1----:R-:W-:Y:S01]  /*11d0*/  VIADD R7, R10, 0x4e20 ;  /* 0x00004e200a077836 */ /* 0x002fe20000000000 */
[----:B------:R-:W3:Y:S04]  /*11e0*/  LDG.E.64 R26, desc[UR10][R8.64+0x10] ;  /* 0x0000100a081a7981 */ /* 0x000ee8000c1e1b00 */
[----:B--2---:R-:W-:-:S05]  /*11f0*/  IADD3 R7, P0, PT, R28, R7, RZ ;  /* 0x000000071c077210 */ /* 0x004fca0007f1e0ff */
[----:B------:R-:W-:Y:S01]  /*1200*/  IMAD.X R25, RZ, RZ, R29, P0 ;  /* 0x000000ffff197224 */ /* 0x000fe200000e061d */
[----:B------:R-:W-:-:S04]  /*1210*/  LEA R6, P0, R7, UR16, 0x3 ;  /* 0x0000001007067c11 */ /* 0x000fc8000f8018ff */
[----:B------:R-:W-:-:S06]  /*1220*/  LEA.HI.X R7, R7, UR17, R25, 0x3, P0 ;  /* 0x0000001107077c11 */ /* 0x000fcc00080f1c19 */
[----:B------:R-:W2:Y:S04]  /*1230*/  LDG.E.64 R6, desc[UR10][R6.64] ;  /* 0x0000000a06067981 */ /* 0x000ea8000c1e1b00 */
[----:B------:R-:W-:Y:S04]  /*1240*/  STS [R2], R24 ;  /* 0x0000001802007388 */ /* 0x000fe80000000800 */
[----:B------:R-:W-:Y:S04]  /*1250*/  STS.64 [R0], R20 ;  /* 0x0000001400007388 */ /* 0x000fe80000000a00 */
[----:B------:R3:W-:Y:S02]  /*1260*/  STS [R4], R5 ;  /* 0x0000000504007388 */ /* 0x0007e40000000800 */
[----:B---3--:R-:W-:Y:S01]  /*1270*/  IMAD.IADD R5, R5, 0x1, R26 ;  /* 0x0000000105057824 */ /* 0x008fe200078e021a */
[----:B--2---:R-:W-:-:S05]  /*1280*/  IADD3 R6, P0, PT, R6, R20, RZ ;  /* 0x0000001406067210 */ /* 0x004fca0007f1e0ff */
[----:B------:R-:W-:Y:S02]  /*1290*/  IMAD.X R7, R7, 0x1, R21, P0 ;  /* 0x0000000107077824 */ /* 0x000fe400000e0615 */
[----:B------:R-:W-:-:S05]  /*12a0*/  VIADD R21, R18, 0x7d0 ;  /* 0x000007d012157836 */ /* 0x000fca0000000000 */
[----:B------:R-:W-:-:S05]  /*12b0*/  IADD3 R21, P0, PT, R26, R21, RZ ;  /* 0x000000151a157210 */ /* 0x000fca0007f1e0ff */
[----:B------:R-:W-:Y:S01]  /*12c0*/  IMAD.X R20, RZ, RZ, R27, P0 ;  /* 0x000000ffff147224 */ /* 0x000fe200000e061b */
[----:B------:R-:W-:-:S04]  /*12d0*/  LEA R26, P0, R21, UR14, 0x3 ;  /* 0x0000000e151a7c11 */ /* 0x000fc8000f8018ff */
[----:B------:R-:W-:Y:S02]  /*12e0*/  LEA.HI.X R27, R21, UR15, R20, 0x3, P0 ;  /* 0x0000000f151b7c11 */ /* 0x000fe400080f1c14 */
[----:B------:R-:W2:Y:S04]  /*12f0*/  LDG.E.64 R20, desc[UR10][R16.64+0x18] ;  /* 0x0000180a10147981 */ /* 0x000ea8000c1e1b00 */
[----:B------:R-:W3:Y:S04]  /*1300*/  LDG.E.64 R26, desc[UR10][R26.64] ;  /* 0x0000000a1a1a7981 */ /* 0x000ee8000c1e1b00 */
[----:B------:R2:W4:Y:S01]  /*1310*/  LDG.E.64 R16, desc[UR10][R8.64+0x18] ;  /* 0x0000180a08107981 */ /* 0x000522000c1e1b00 */
[----:B------:R-:W-:-:S02]  /*1320*/  VIADD R25, R10, 0x7530 ;  /* 0x000075300a197836 */ /* 0x000fc40000000000 */
[----:B------:R-:W-:Y:S01]  /*1330*/  VIADD R29, R18, 0xbb8 ;  /* 0x00000bb8121d7836 */ /* 0x000fe20000000000 */
[----:B------:R3:W-:Y:S01]  /*1340*/  STS.64 [R3], R22 ;  /* 0x0000001603007388 */ /* 0x0007e20000000a00 */
[----:B------:R-:W-:Y:S01]  /*1350*/  IMAD.IADD R24, R24, 0x1, R28 ;  /* 0x0000000118187824 */ /* 0x000fe200078e021c */
[----:B--2---:R-:W-:Y:S02]  /*1360*/  IADD3 R9, P1, PT, R20, R25, RZ ;  /* 0x0000001914097210 */ /* 0x004fe40007f3e0ff */
[----:B---3--:R-:W-:-:S03]  /*1370*/  IADD3 R22, P0, PT, R26, R22, RZ ;  /* 0x000000161a167210 */ /* 0x008fc60007f1e0ff */
[----:B------:R-:W-:Y:S01]  /*1380*/  IMAD.X R10, RZ, RZ, R21, P1 ;  /* 0x000000ffff0a7224 */ /* 0x000fe200008e0615 */
[----:B----4-:R-:W-:Y:S01]  /*1390*/  IADD3 R8, P2, PT, R16, R29, RZ ;  /* 0x0000001d10087210 */ /* 0x010fe20007f5e0ff */
[----:B------:R-:W-:Y:S01]  /*13a0*/  IMAD.X R23, R27, 0x1, R23, P0 ;  /* 0x000000011b177824 */ /* 0x000fe200000e0617 */
[C---:B------:R-:W-:Y:S02]  /*13b0*/  LEA R28, P0, R9.reuse, UR16, 0x3 ;  /* 0x00000010091c7c11 */ /* 0x040fe4000f8018ff */
[----:B------:R-:W-:Y:S01]  /*13c0*/  LEA R26, P1, R8, UR14, 0x3 ;  /* 0x0000000e081a7c11 */ /* 0x000fe2000f8218ff */
[----:B------:R-:W-:Y:S01]  /*13d0*/  IMAD.X R17, RZ, RZ, R17, P2 ;  /* 0x000000ffff117224 */ /* 0x000fe200010e0611 */
[----:B------:R-:W-:-:S04]  /*13e0*/  LEA.HI.X R29, R9, UR17, R10, 0x3, P0 ;  /* 0x00000011091d7c11 */ /* 0x000fc800080f1c0a */
[----:B------:R-:W-:Y:S02]  /*13f0*/  LEA.HI.X R27, R8, UR15, R17, 0x3, P1 ;  /* 0x0000000f081b7c11 */ /* 0x000fe400088f1c11 */
[----:B------:R-:W2:Y:S04]  /*1400*/  LDG.E.64 R8, desc[UR10][R28.64] ;  /* 0x0000000a1c087981 */ /* 0x000ea8000c1e1b00 */
[----:B------:R-:W3:Y:S04]  /*1410*/  LDG.E.64 R26, desc[UR10][R26.64] ;  /* 0x0000000a1a1a7981 */ /* 0x000ee8000c1e1b00 */
[----:B------:R-:W-:Y:S01]  /*1420*/  STS [R2], R24 ;  /* 0x0000001802007388 */ /* 0x000fe20000000800 */
[----:B------:R-:W-:-:S03]  /*1430*/  IMAD.IADD R10, R24, 0x1, R20 ;  /* 0x00000001180a7824 */ /* 0x000fc600078e0214 */
[----:B------:R-:W-:Y:S04]  /*1440*/  STS.64 [R0], R6 ;  /* 0x0000000600007388 */ /* 0x000fe80000000a00 */
[----:B------:R0:W-:Y:S04]  /*1450*/  STS [R4], R5 ;  /* 0x0000000504007388 */ /* 0x0001e80000000800 */
[----:B------:R1:W-:Y:S01]  /*1460*/  STS.64 [R3], R22 ;  /* 0x0000001603007388 */ /* 0x0003e20000000a00 */
[----:B0-----:R-:W-:-:S03]  /*1470*/  IMAD.IADD R5, R5, 0x1, R16 ;  /* 0x0000000105057824 */ /* 0x001fc600078e0210 */
[----:B------:R1:W-:Y:S01]  /*1480*/  STS [R2], R10 ;  /* 0x0000000a02007388 */ /* 0x0003e20000000800 */
[----:B------:R-:W-:Y:S01]  /*1490*/  VIADD R11, R11, 0x4 ;  /* 0x000000040b0b7836 */ /* 0x000fe20000000000 */
[----:B--2---:R-:W-:Y:S02]  /*14a0*/  IADD3 R8, P0, PT, R8, R6, RZ ;  /* 0x0000000608087210 */ /* 0x004fe40007f1e0ff */
[----:B---3--:R-:W-:-:S03]  /*14b0*/  IADD3 R6, P1, PT, R26, R22, RZ ;  /* 0x000000161a067210 */ /* 0x008fc60007f3e0ff */
[----:B------:R-:W-:Y:S02]  /*14c0*/  IMAD.X R9, R9, 0x1, R7, P0 ;  /* 0x0000000109097824 */ /* 0x000fe400000e0607 */
[----:B------:R-:W-:-:S03]  /*14d0*/  IMAD.X R7, R27, 0x1, R23, P1 ;  /* 0x000000011b077824 */ /* 0x000fc600008e0617 */
[----:B------:R1:W-:Y:S04]  /*14e0*/  STS.64 [R0], R8 ;  /* 0x0000000800007388 */ /* 0x0003e80000000a00 */
[----:B------:R1:W-:Y:S04]  /*14f0*/  STS [R4], R5 ;  /* 0x0000000504007388 */ /* 0x0003e80000000800 */
[----:B------:R1:W-:Y:S01]  /*1500*/  STS.64 [R3], R6 ;  /* 0x0000000603007388 */ /* 0x0003e20000000a00 */
[----:B------:R-:W-:-:S13]  /*1510*/  ISETP.NE.AND P0, PT, R11, R19, PT ;  /* 0x000000130b00720c */ /* 0x000fda0003f05270 */
[----:B-1----:R-:W-:Y:S05]  /*1520*/  @P0 BRA `(.L_x_22) ;  /* 0xfffffff800600947 */ /* 0x002fea000383ffff */
.L_x_21:
[----:B------:R-:W-:Y:S05]  /*1530*/  BSYNC.RECONVERGENT B1 ;  /* 0x0000000000017941 */ /* 0x000fea0003800200 */
.L_x_20:
[----:B------:R-:W0:Y:S02]  /*1540*/  S2R R11, SR_TID.X ;  /* 0x00000000000b7919 */ /* 0x000e240000002100 */
[----:B0-----:R-:W-:-:S05]  /*1550*/  VIADD R11, R11, UR4 ;  /* 0x000000040b0b7c36 */ /* 0x001fca0008000000 */
[----:B------:R-:W-:-:S04]  /*1560*/  SHF.R.U32.HI R11, RZ, 0x5, R11 ;  /* 0x00000005ff0b7819 */ /* 0x000fc8000001160b */
[----:B------:R-:W-:-:S04]  /*1570*/  VIMNMX.U32 R11, PT, PT, R11, 0x1, !PT ;  /* 0x000000010b0b7848 */ /* 0x000fc80007fe0000 */
[----:B------:R-:W-:-:S04]  /*1580*/  LOP3.LUT R25, R11, 0x3, RZ, 0xc0, !PT ;  /* 0x000000030b197812 */ /* 0x000fc800078ec0ff */
[----:B------:R-:W-:-:S13]  /*1590*/  ISETP.NE.AND P0, PT, R25, RZ, PT ;  /* 0x000000ff1900720c */ /* 0x000fda0003f05270 */
[----:B------:R-:W-:Y:S05]  /*15a0*/  @!P0 BRA `(.L_x_19) ;  /* 0x0000000000c88947 */ /* 0x000fea0003800000 */
[----:B------:R-:W0:Y:S01]  /*15b0*/  LDC.64 R22, c[0x0][0x4b8] ;  /* 0x00012e00ff167b82 */ /* 0x000e220000000a00 */
[----:B------:R-:W-:Y:S02]  /*15c0*/  IMAD.MOV R25, RZ, RZ, -R25 ;  /* 0x000000ffff197224 */ /* 0x000fe400078e0a19 */
[----:B------:R-:W-:Y:S02]  /*15d0*/  IMAD.MOV.U32 R24, RZ, RZ, RZ ;  /* 0x000000ffff187224 */ /* 0x000fe400078e00ff */
[----:B------:R-:W-:-:S03]  /*15e0*/  IMAD.MOV.U32 R20, RZ, RZ, RZ ;  /* 0x000000ffff147224 */ /* 0x000fc600078e00ff */
[----:B------:R-:W1:Y:S01]  /*15f0*/  LDC.64 R16, c[0x0][0x3d0] ;  /* 0x0000f400ff107b82 */ /* 0x000e620000000a00 */
[----:B0-----:R-:W-:-:S04]  /*1600*/  IMAD.WIDE.U32 R22, R19, 0x8, R22 ;  /* 0x0000000813167825 */ /* 0x001fc800078e0016 */
[----:B------:R-:W-:Y:S02]  /*1610*/  IMAD.MOV.U32 R21, RZ, RZ, R22 ;  /* 0x000000ffff157224 */ /* 0x000fe400078e0016 */
[----:B------:R-:W-:Y:S02]  /*1620*/  IMAD.MOV.U32 R22, RZ, RZ, R23 ;  /* 0x000000ffff167224 */ /* 0x000fe400078e0017 */
[----:B-1----:R-:W-:-:S04]  /*1630*/  IMAD.WIDE.U32 R16, R19, 0x8, R16 ;  /* 0x0000000813107825 */ /* 0x002fc800078e0010 */
[C---:B------:R-:W-:Y:S02]  /*1640*/  IMAD R23, R19.reuse, 0x3e8, RZ ;  /* 0x000003e813177824 */ /* 0x040fe400078e02ff */
[----:B------:R-:W-:Y:S02]  /*1650*/  IMAD.MOV.U32 R11, RZ, RZ, R16 ;  /* 0x000000ffff0b7224 */ /* 0x000fe400078e0010 */
[----:B------:R-:W-:Y:S02]  /*1660*/  IMAD.MOV.U32 R18, RZ, RZ, R17 ;  /* 0x000000ffff127224 */ /* 0x000fe400078e0011 */
[----:B------:R-:W-:-:S07]  /*1670*/  IMAD R19, R19, 0x2710, RZ ;  /* 0x0000271013137824 */ /* 0x000fce00078e02ff */
.L_x_23:
[----:B------:R-:W-:Y:S02]  /*1680*/  IMAD.MOV.U32 R16, RZ, RZ, R11 ;  /* 0x000000ffff107224 */ /* 0x000fe400078e000b */
[----:B------:R-:W-:-:S06]  /*1690*/  IMAD.MOV.U32 R17, RZ, RZ, R18 ;  /* 0x000000ffff117224 */ /* 0x000fcc00078e0012 */
[----:B------:R-:W2:Y:S02]  /*16a0*/  LDG.E.64 R16, desc[UR10][R16.64] ;  /* 0x0000000a10107981 */ /* 0x000ea4000c1e1b00 */
[C---:B--2---:R-:W-:Y:S01]  /*16b0*/  IADD3 R26, P0, PT, R16.reuse, R19, RZ ;  /* 0x00000013101a7210 */ /* 0x044fe20007f1e0ff */
[----:B-1----:R-:W-:-:S04]  /*16c0*/  IMAD.IADD R10, R16, 0x1, R10 ;  /* 0x00000001100a7824 */ /* 0x002fc800078e020a */
[----:B------:R-:W-:Y:S01]  /*16d0*/  IMAD.X R27, R17, 0x1, R20, P0 ;  /* 0x00000001111b7824 */ /* 0x000fe200000e0614 */
[----:B------:R-:W-:-:S04]  /*16e0*/  LEA R16, P0, R26, UR18, 0x3 ;  /* 0x000000121a107c11 */ /* 0x000fc8000f8018ff */
[----:B------:R-:W-:-:S06]  /*16f0*/  LEA.HI.X R17, R26, UR19, R27, 0x3, P0 ;  /* 0x000000131a117c11 */ /* 0x000fcc00080f1c1b */
[----:B------:R-:W2:Y:S02]  /*1700*/  LDG.E.64 R16, desc[UR10][R16.64] ;  /* 0x0000000a10107981 */ /* 0x000ea4000c1e1b00 */
[----:B--2---:R-:W-:Y:S01]  /*1710*/  IADD3 R8, P0, PT, R16, R8, RZ ;  /* 0x0000000810087210 */ /* 0x004fe20007f1e0ff */
[----:B------:R-:W-:-:S04]  /*1720*/  IMAD.MOV.U32 R16, RZ, RZ, R21 ;  /* 0x000000ffff107224 */ /* 0x000fc800078e0015 */
[----:B------:R-:W-:Y:S02]  /*1730*/  IMAD.X R9, R17, 0x1, R9, P0 ;  /* 0x0000000111097824 */ /* 0x000fe400000e0609 */
[----:B------:R-:W-:-:S06]  /*1740*/  IMAD.MOV.U32 R17, RZ, RZ, R22 ;  /* 0x000000ffff117224 */ /* 0x000fcc00078e0016 */
[----:B------:R-:W2:Y:S02]  /*1750*/  LDG.E.64 R16, desc[UR10][R16.64] ;  /* 0x0000000a10107981 */ /* 0x000ea4000c1e1b00 */
[C---:B--2---:R-:W-:Y:S01]  /*1760*/  IADD3 R26, P0, PT, R16.reuse, R23, RZ ;  /* 0x00000017101a7210 */ /* 0x044fe20007f1e0ff */
[----:B------:R-:W-:-:S04]  /*1770*/  IMAD.IADD R5, R16, 0x1, R5 ;  /* 0x0000000110057824 */ /* 0x000fc800078e0205 */
[----:B------:R-:W-:Y:S01]  /*1780*/  IMAD.X R27, R17, 0x1, R24, P0 ;  /* 0x00000001111b7824 */ /* 0x000fe200000e0618 */
[----:B------:R-:W-:-:S04]  /*1790*/  LEA R16, P0, R26, UR20, 0x3 ;  /* 0x000000141a107c11 */ /* 0x000fc8000f8018ff */
[----:B------:R-:W-:-:S06]  /*17a0*/  LEA.HI.X R17, R26, UR21, R27, 0x3, P0 ;  /* 0x000000151a117c11 */ /* 0x000fcc00080f1c1b */
[----:B------:R-:W2:Y:S01]  /*17b0*/  LDG.E.64 R16, desc[UR10][R16.64] ;  /* 0x0000000a10107981 */ /* 0x000ea2000c1e1b00 */
[----:B------:R-:W-:Y:S01]  /*17c0*/  VIADD R25, R25, 0x1 ;  /* 0x0000000119197836 */ /* 0x000fe20000000000 */
[----:B------:R-:W-:Y:S02]  /*17d0*/  IADD3 R21, P3, PT, R21, 0x8, RZ ;  /* 0x0000000815157810 */ /* 0x000fe40007f7e0ff */
[----:B------:R1:W-:Y:S01]  /*17e0*/  STS [R2], R10 ;  /* 0x0000000a02007388 */ /* 0x0003e20000000800 */
[----:B------:R-:W-:Y:S02]  /*17f0*/  IADD3 R11, P4, PT, R11, 0x8, RZ ;  /* 0x000000080b0b7810 */ /* 0x000fe40007f9e0ff */
[----:B------:R-:W-:Y:S01]  /*1800*/  IADD3 R19, P2, PT, R19, 0x2710, RZ ;  /* 0x0000271013137810 */ /* 0x000fe20007f5e0ff */
[----:B------:R1:W-:Y:S01]  /*1810*/  STS.64 [R0], R8 ;  /* 0x0000000800007388 */ /* 0x0003e20000000a00 */
[----:B------:R-:W-:Y:S01]  /*1820*/  IADD3 R23, P1, PT, R23, 0x3e8, RZ ;  /* 0x000003e817177810 */ /* 0x000fe20007f3e0ff */
[----:B------:R-:W-:-:S02]  /*1830*/  IMAD.X R22, RZ, RZ, R22, P3 ;  /* 0x000000ffff167224 */ /* 0x000fc400018e0616 */
[----:B------:R1:W-:Y:S01]  /*1840*/  STS [R4], R5 ;  /* 0x0000000504007388 */ /* 0x0003e20000000800 */
[----:B------:R-:W-:Y:S02]  /*1850*/  IMAD.X R18, RZ, RZ, R18, P4 ;  /* 0x000000ffff127224 */ /* 0x000fe400020e0612 */
[----:B------:R-:W-:Y:S02]  /*1860*/  IMAD.X R20, RZ, RZ, R20, P2 ;  /* 0x000000ffff147224 */ /* 0x000fe400010e0614 */
[----:B------:R-:W-:Y:S01]  /*1870*/  IMAD.X R24, RZ, RZ, R24, P1 ;  /* 0x000000ffff187224 */ /* 0x000fe200008e0618 */
[----:B--2---:R-:W-:-:S05]  /*1880*/  IADD3 R6, P0, PT, R16, R6, RZ ;  /* 0x0000000610067210 */ /* 0x004fca0007f1e0ff */
[----:B------:R-:W-:Y:S01]  /*1890*/  IMAD.X R7, R17, 0x1, R7, P0 ;  /* 0x0000000111077824 */ /* 0x000fe200000e0607 */
[----:B------:R-:W-:-:S04]  /*18a0*/  ISETP.NE.AND P0, PT, R25, RZ, PT ;  /* 0x000000ff1900720c */ /* 0x000fc80003f05270 */
[----:B------:R1:W-:Y:S09]  /*18b0*/  STS.64 [R3], R6 ;  /* 0x0000000603007388 */ /* 0x0003f20000000a00 */
[----:B------:R-:W-:Y:S05]  /*18c0*/  @P0 BRA `(.L_x_23) ;  /* 0xfffffffc006c0947 */ /* 0x000fea000383ffff */
.L_x_19:
[----:B------:R-:W-:Y:S05]  /*18d0*/  BSYNC.RECONVERGENT B0 ;  /* 0x0000000000007941 */ /* 0x000fea0003800200 */
.L_x_18:
[----:B01----:R-:W0:Y:S01]  /*18e0*/  S2R R0, SR_TID.X ;  /* 0x0000000000007919 */ /* 0x003e220000002100 */
[----:B------:R-:W1:Y:S01]  /*18f0*/  LDC.64 R10, c[0x0][0x3d0] ;  /* 0x0000f400ff0a7b82 */ /* 0x000e620000000a00 */
[----:B------:R-:W2:Y:S01]  /*1900*/  LDCU.64 UR8, c[0x0][0x3c0] ;  /* 0x00007800ff0877ac */ /* 0x000ea20008000a00 */
[----:B0-----:R-:W-:-:S05]  /*1910*/  VIADD R6, R0, UR4 ;  /* 0x0000000400067c36 */ /* 0x001fca0008000000 */
[----:B------:R-:W-:-:S05]  /*1920*/  SHF.R.U32.HI R2, RZ, 0x5, R6 ;  /* 0x00000005ff027819 */ /* 0x000fca0000011606 */
[----:B-1----:R-:W-:Y:S01]  /*1930*/  IMAD.WIDE.U32 R10, R2, 0x8, R10 ;  /* 0x00000008020a7825 */ /* 0x002fe200078e000a */
[----:B------:R-:W-:-:S04]  /*1940*/  NOP ;  /* 0x0000000000007918 */ /* 0x000fc80000000000 */
[----:B------:R-:W3:Y:S01]  /*1950*/  LDG.E.64 R16, desc[UR10][R10.64] ;  /* 0x0000000a0a107981 */ /* 0x000ee2000c1e1b00 */
[----:B------:R-:W-:Y:S01]  /*1960*/  LOP3.LUT R6, R6, 0x1f, RZ, 0xc0, !PT ;  /* 0x0000001f06067812 */ /* 0x000fe200078ec0ff */
[----:B------:R-:W-:Y:S01]  /*1970*/  BSSY.RECONVERGENT B0, `(.L_x_24) ;  /* 0x000003b000007945 */ /* 0x000fe20003800200 */
[----:B------:R-:W-:-:S03]  /*1980*/  IMAD.MOV.U32 R3, RZ, RZ, RZ ;  /* 0x000000ffff037224 */ /* 0x000fc600078e00ff */
[----:B------:R-:W-:-:S05]  /*1990*/  VIADD R4, R6, 0x1 ;  /* 0x0000000106047836 */ /* 0x000fca0000000000 */
[----:B---3--:R-:W-:-:S04]  /*19a0*/  ISETP.GE.U32.AND P0, PT, R16, R4, PT ;  /* 0x000000041000720c */ /* 0x008fc80003f06070 */
[----:B------:R-:W-:-:S13]  /*19b0*/  ISETP.GE.U32.AND.EX P0, PT, R17, RZ, PT, P0 ;  /* 0x000000ff1100720c */ /* 0x000fda0003f06100 */
[----:B--2---:R-:W-:Y:S05]  /*19c0*/  @!P0 BRA `(.L_x_25) ;  /* 0x0000000000d48947 */ /* 0x004fea0003800000 */
[----:B------:R-:W0:Y:S01]  /*19d0*/  S2UR UR6, SR_CgaCtaId ;  /* 0x00000000000679c3 */ /* 0x000e220000008800 */
[----:B------:R-:W-:Y:S01]  /*19e0*/  UMOV UR5, 0x400 ;  /* 0x0000040000057882 */ /* 0x000fe20000000000 */
[----:B------:R-:W-:Y:S01]  /*19f0*/  SHF.R.U32.HI R7, RZ, 0x5, R0 ;  /* 0x00000005ff077819 */ /* 0x000fe20000011600 */
[----:B------:R-:W-:Y:S01]  /*1a00*/  BSSY.RECONVERGENT B1, `(.L_x_25) ;  /* 0x0000031000017945 */ /* 0x000fe20003800200 */
[----:B------:R-:W-:-:S04]  /*1a10*/  IMAD.MOV.U32 R22, RZ, RZ, R4 ;  /* 0x000000ffff167224 */ /* 0x000fc800078e0004 */
[----:B------:R-:W1:Y:S01]  /*1a20*/  LDC.64 R8, c[0x0][0x3d8] ;  /* 0x0000f600ff087b82 */ /* 0x000e620000000a00 */
[----:B0-----:R-:W-:Y:S02]  /*1a30*/  ULEA UR7, UR6, UR5, 0x18 ;  /* 0x0000000506077291 */ /* 0x001fe4000f8ec0ff */
[----:B------:R-:W-:-:S04]  /*1a40*/  UIADD3 UR5, UPT, UPT, UR5, 0x100, URZ ;  /* 0x0000010005057890 */ /* 0x000fc8000fffe0ff */
[----:B------:R-:W-:-:S03]  /*1a50*/  ULEA UR5, UR6, UR5, 0x18 ;  /* 0x0000000506057291 */ /* 0x000fc6000f8ec0ff */
[----:B------:R-:W0:Y:S03]  /*1a60*/  LDS R24, [UR7+0x30c] ;  /* 0x00030c07ff187984 */ /* 0x000e260008000800 */
[C---:B------:R-:W-:Y:S02]  /*1a70*/  LEA R23, R7.reuse, UR5, 0x2 ;  /* 0x0000000507177c11 */ /* 0x040fe4000f8e10ff */
[----:B------:R-:W-:-:S04]  /*1a80*/  LEA R7, R7, UR7, 0x3 ;  /* 0x0000000707077c11 */ /* 0x000fc8000f8e18ff */
[----:B------:R-:W2:Y:S01]  /*1a90*/  LDS R23, [R23] ;  /* 0x0000000017177984 */ /* 0x000ea20000000800 */
[----:B01----:R-:W-:-:S07]  /*1aa0*/  SHF.R.S32.HI R5, RZ, 0x1f, R24 ;  /* 0x0000001fff057819 */ /* 0x003fce0000011418 */
.L_x_29:
[----:B--2---:R-:W-:Y:S01]  /*1ab0*/  IMAD.IADD R25, R23, 0x1, R22 ;  /* 0x0000000117197824 */ /* 0x004fe200078e0216 */
[----:B------:R-:W-:Y:S04]  /*1ac0*/  BSSY.RECONVERGENT B2, `(.L_x_26) ;  /* 0x000001f000027945 */ /* 0x000fe80003800200 */
[----:B------:R-:W-:-:S13]  /*1ad0*/  ISETP.GT.AND P0, PT, R25, 0xa8c01, PT ;  /* 0x000a8c011900780c */ /* 0x000fda0003f04270 */
[----:B0-----:R-:W-:Y:S05]  /*1ae0*/  @P0 BRA `(.L_x_27) ;  /* 0x0000000000280947 */ /* 0x001fea0003800000 */
[----:B------:R-:W-:Y:S01]  /*1af0*/  IMAD R19, R2, 0x2710, R22 ;  /* 0x0000271002137824 */ /* 0x000fe200078e0216 */
[----:B------:R-:W0:Y:S03]  /*1b00*/  LDS.64 R16, [R7] ;  /* 0x0000000007107984 */ /* 0x000e260000000a00 */
[----:B------:R-:W-:-:S06]  /*1b10*/  IMAD.WIDE.U32 R18, R19, 0x8, R8 ;  /* 0x0000000813127825 */ /* 0x000fcc00078e0008 */
[----:B------:R-:W0:Y:S01]  /*1b20*/  LDG.E.64 R18, desc[UR10][R18.64] ;  /* 0x0000000a12127981 */ /* 0x000e22000c1e1b00 */
[----:B------:R-:W-:Y:S01]  /*1b30*/  VIADD R25, R25, 0xffffffff ;  /* 0xffffffff19197836 */ /* 0x000fe20000000000 */
[----:B0-----:R-:W-:-:S05]  /*1b40*/  IADD3 R16, P0, PT, R18, R16, RZ ;  /* 0x0000001012107210 */ /* 0x001fca0007f1e0ff */
[----:B------:R-:W-:Y:S02]  /*1b50*/  IMAD.X R17, R19, 0x1, R17, P0 ;  /* 0x0000000113117824 */ /* 0x000fe400000e0611 */
[----:B------:R-:W-:-:S05]  /*1b60*/  IMAD.WIDE R18, R25, 0x8, R14 ;  /* 0x0000000819127825 */ /* 0x000fca00078e020e */
[----:B------:R1:W-:Y:S01]  /*1b70*/  STG.E.64 desc[UR10][R18.64], R16 ;  /* 0x0000001012007986 */ /* 0x0003e2000c101b0a */
[----:B------:R-:W-:Y:S05]  /*1b80*/  BRA `(.L_x_28) ;  /* 0x0000000000487947 */ /* 0x000fea0003800000 */
.L_x_27:
[----:B------:R-:W-:Y:S01]  /*1b90*/  IMAD R17, R2, 0x2710, R22 ;  /* 0x0000271002117824 */ /* 0x000fe200078e0216 */
[----:B------:R-:W0:Y:S03]  /*1ba0*/  LDS.64 R18, [R7] ;  /* 0x0000000007127984 */ /* 0x000e260000000a00 */
[----:B------:R-:W-:-:S06]  /*1bb0*/  IMAD.WIDE.U32 R16, R17, 0x8, R8 ;  /* 0x0000000811107825 */ /* 0x000fcc00078e0008 */
[----:B------:R-:W0:Y:S01]  /*1bc0*/  LDG.E.64 R16, desc[UR10][R16.64] ;  /* 0x0000000a10107981 */ /* 0x000e22000c1e1b00 */
[----:B------:R-:W1:Y:S03]  /*1bd0*/  LDC.64 R20, c[0x0][0x450] ;  /* 0x00011400ff147b82 */ /* 0x000e660000000a00 */
[----:B-1----:R-:W2:Y:S01]  /*1be0*/  LDG.E.64 R20, desc[UR10][R20.64] ;  /* 0x0000000a14147981 */ /* 0x002ea2000c1e1b00 */
[----:B0-----:R-:W-:-:S04]  /*1bf0*/  IADD3 R18, P0, P1, -R24, R18, R16 ;  /* 0x0000001218127210 */ /* 0x001fc8000791e110 */
[----:B------:R-:W-:Y:S02]  /*1c00*/  IADD3.X R19, PT, PT, ~R5, R19, R17, P0, P1 ;  /* 0x0000001305137210 */ /* 0x000fe400007e2511 */
[----:B------:R-:W0:Y:S02]  /*1c10*/  LDC.64 R16, c[0x0][0x458] ;  /* 0x00011600ff107b82 */ /* 0x000e240000000a00 */
[----:B0-----:R-:W3:Y:S01]  /*1c20*/  LDG.E.64 R16, desc[UR10][R16.64] ;  /* 0x0000000a10107981 */ /* 0x001ee2000c1e1b00 */
[----:B------:R-:W-:-:S05]  /*1c30*/  VIADD R27, R25, 0xfff573fe ;  /* 0xfff573fe191b7836 */ /* 0x000fca0000000000 */
[----:B--2---:R-:W-:-:S04]  /*1c40*/  IADD3 R25, P0, PT, R27, R20, RZ ;  /* 0x000000141b197210 */ /* 0x004fc80007f1e0ff */
[----:B------:R-:W-:Y:S02]  /*1c50*/  LEA.HI.X.SX32 R26, R27, R21, 0x1, P0 ;  /* 0x000000151b1a7211 */ /* 0x000fe400000f0eff */
[----:B------:R-:W-:-:S04]  /*1c60*/  LEA R20, P1, R25, UR8, 0x3 ;  /* 0x0000000819147c11 */ /* 0x000fc8000f8218ff */
[----:B------:R-:W-:Y:S02]  /*1c70*/  LEA.HI.X R21, R25, UR9, R26, 0x3, P1 ;  /* 0x0000000919157c11 */ /* 0x000fe400088f1c1a */
[----:B---3--:R-:W-:-:S05]  /*1c80*/  IADD3 R18, P0, PT, R16, R18, RZ ;  /* 0x0000001210127210 */ /* 0x008fca0007f1e0ff */
[----:B------:R-:W-:-:S05]  /*1c90*/  IMAD.X R19, R17, 0x1, R19, P0 ;  /* 0x0000000111137824 */ /* 0x000fca00000e0613 */
[----:B------:R0:W-:Y:S03]  /*1ca0*/  STG.E.64 desc[UR10][R20.64], R18 ;  /* 0x0000001214007986 */ /* 0x0001e6000c101b0a */
.L_x_28:
[----:B------:R-:W-:Y:S05]  /*1cb0*/  BSYNC.RECONVERGENT B2 ;  /* 0x0000000000027941 */ /* 0x000fea0003800200 */
.L_x_26:
[----:B-1----:R-:W2:Y:S01]  /*1cc0*/  LDG.E.64 R16, desc[UR10][R10.64] ;  /* 0x0000000a0a107981 */ /* 0x002ea2000c1e1b00 */
[----:B------:R-:W-:-:S05]  /*1cd0*/  VIADD R22, R22, 0x20 ;  /* 0x0000002016167836 */ /* 0x000fca0000000000 */
[----:B--2---:R-:W-:-:S04]  /*1ce0*/  ISETP.GE.U32.AND P0, PT, R16, R22, PT ;  /* 0x000000161000720c */ /* 0x004fc80003f06070 */
[----:B------:R-:W-:-:S13]  /*1cf0*/  ISETP.GE.U32.AND.EX P0, PT, R17, RZ, PT, P0 ;  /* 0x000000ff1100720c */ /* 0x000fda0003f06100 */
[----:B------:R-:W-:Y:S05]  /*1d00*/  @P0 BRA `(.L_x_29) ;  /* 0xfffffffc00680947 */ /* 0x000fea000383ffff */
[----:B------:R-:W-:Y:S05]  /*1d10*/  BSYNC.RECONVERGENT B1 ;  /* 0x0000000000017941 */ /* 0x000fea0003800200 */
.L_x_25:
[----:B------:R-:W-:Y:S05]  /*1d20*/  BSYNC.RECONVERGENT B0 ;  /* 0x0000000000007941 */ /* 0x000fea0003800200 */
.L_x_24:
[----:B------:R-:W1:Y:S01]  /*1d30*/  LDCU.64 UR6, c[0x0][0x3d8] ;  /* 0x00007b00ff0677ac */ /* 0x000e620008000a00 */
[----:B------:R-:W-:Y:S01]  /*1d40*/  IMAD R5, R2, 0x2710, RZ ;  /* 0x0000271002057824 */ /* 0x000fe200078e02ff */
[----:B------:R-:W2:Y:S04]  /*1d50*/  LDCU.64 UR8, c[0x0][0x3d8] ;  /* 0x00007b00ff0877ac */ /* 0x000ea80008000a00 */
[----:B------:R-:W-:-:S05]  /*1d60*/  IADD3 R7, P0, PT, R5, R16, RZ ;  /* 0x0000001005077210 */ /* 0x000fca0007f1e0ff */
[----:B------:R-:W-:Y:S01]  /*1d70*/  IMAD.X R14, RZ, RZ, R17, P0 ;  /* 0x000000ffff0e7224 */ /* 0x000fe200000e0611 */
[----:B-1----:R-:W-:-:S04]  /*1d80*/  LEA R8, P0, R7, UR6, 0x3 ;  /* 0x0000000607087c11 */ /* 0x002fc8000f8018ff */
[----:B------:R-:W-:-:S06]  /*1d90*/  LEA.HI.X R9, R7, UR7, R14, 0x3, P0 ;  /* 0x0000000707097c11 */ /* 0x000fcc00080f1c0e */
[----:B------:R-:W3:Y:S01]  /*1da0*/  LDG.E.64 R8, desc[UR10][R8.64] ;  /* 0x0000000a08087981 */ /* 0x000ee2000c1e1b00 */
[----:B------:R-:W-:Y:S01]  /*1db0*/  BSSY.RECONVERGENT B0, `(.L_x_30) ;  /* 0x0000051000007945 */ /* 0x000fe20003800200 */
[----:B------:R-:W-:Y:S01]  /*1dc0*/  IMAD.MOV.U32 R7, RZ, RZ, RZ ;  /* 0x000000ffff077224 */ /* 0x000fe200078e00ff */
[----:B---3--:R-:W-:-:S04]  /*1dd0*/  ISETP.GT.U32.AND P0, PT, R8, R6, PT ;  /* 0x000000060800720c */ /* 0x008fc80003f04070 */
[----:B------:R-:W-:-:S13]  /*1de0*/  ISETP.GT.U32.AND.EX P0, PT, R9, RZ, PT, P0 ;  /* 0x000000ff0900720c */ /* 0x000fda0003f04100 */
[----:B--2---:R-:W-:Y:S05]  /*1df0*/  @!P0 BRA `(.L_x_31) ;  /* 0x0000000400308947 */ /* 0x004fea0003800000 */
[----:B------:R-:W1:Y:S01]  /*1e00*/  S2UR UR6, SR_CgaCtaId ;  /* 0x00000000000679c3 */ /* 0x000e620000008800 */
[----:B------:R-:W-:Y:S01]  /*1e10*/  UMOV UR5, 0x400 ;  /* 0x0000040000057882 */ /* 0x000fe20000000000 */
[----:B------:R-:W-:Y:S01]  /*1e20*/  SHF.R.U32.HI R9, RZ, 0x2, R0 ;  /* 0x00000002ff097819 */ /* 0x000fe20000011600 */
[----:B------:R-:W-:-:S03]  /*1e30*/  IMAD.MOV.U32 R22, RZ, RZ, R7 ;  /* 0x000000ffff167224 */ /* 0x000fc600078e0007 */
[----:B------:R-:W-:Y:S01]  /*1e40*/  LOP3.LUT R14, R9, 0xf8, RZ, 0xc0, !PT ;  /* 0x000000f8090e7812 */ /* 0x000fe200078ec0ff */
[----:B------:R-:W-:Y:S01]  /*1e50*/  IMAD.MOV.U32 R9, RZ, RZ, R6 ;  /* 0x000000ffff097224 */ /* 0x000fe200078e0006 */
[----:B-1----:R-:W-:-:S09]  /*1e60*/  ULEA UR5, UR6, UR5, 0x18 ;  /* 0x0000000506057291 */ /* 0x002fd2000f8ec0ff */
[----:B------:R-:W1:Y:S04]  /*1e70*/  LDS R8, [UR5+0x30c] ;  /* 0x00030c05ff087984 */ /* 0x000e680008000800 */
[----:B------:R-:W2:Y:S01]  /*1e80*/  LDS.64 R14, [R14+UR5] ;  /* 0x000000050e0e7984 */ /* 0x000ea20008000a00 */
[----:B-1----:R-:W-:-:S07]  /*1e90*/  SHF.R.S32.HI R23, RZ, 0x1f, R8 ;  /* 0x0000001fff177819 */ /* 0x002fce0000011408 */
.L_x_35:
[----:B--2---:R-:W-:Y:S01]  /*1ea0*/  IADD3 R25, P1, PT, R14, R9, RZ ;  /* 0x000000090e197210 */ /* 0x004fe20007f3e0ff */
[----:B------:R-:W-:Y:S03]  /*1eb0*/  BSSY.RECONVERGENT B1, `(.L_x_32) ;  /* 0x0000035000017945 */ /* 0x000fe60003800200 */
[----:B------:R-:W-:Y:S01]  /*1ec0*/  ISETP.GE.U32.AND P0, PT, R25, R8, PT ;  /* 0x000000081900720c */ /* 0x000fe20003f06070 */
[----:B------:R-:W-:-:S05]  /*1ed0*/  IMAD.X R24, R15, 0x1, R22, P1 ;  /* 0x000000010f187824 */ /* 0x000fca00008e0616 */
[----:B------:R-:W-:-:S13]  /*1ee0*/  ISETP.GE.U32.AND.EX P0, PT, R24, R23, PT, P0 ;  /* 0x000000171800720c */ /* 0x000fda0003f06100 */
[----:B------:R-:W-:Y:S05]  /*1ef0*/  @P0 BRA `(.L_x_33) ;  /* 0x00000000005c0947 */ /* 0x000fea0003800000 */
[----:B------:R-:W1:Y:S01]  /*1f00*/  LDC.64 R16, c[0x0][0x3e0] ;  /* 0x0000f800ff107b82 */ /* 0x000e620000000a00 */
[----:B0-----:R-:W-:Y:S02]  /*1f10*/  IMAD.MOV.U32 R18, RZ, RZ, R9 ;  /* 0x000000ffff127224 */ /* 0x001fe400078e0009 */
[----:B------:R-:W-:Y:S02]  /*1f20*/  IMAD.MOV.U32 R19, RZ, RZ, R22 ;  /* 0x000000ffff137224 */ /* 0x000fe400078e0016 */
[----:B------:R-:W-:-:S04]  /*1f30*/  IMAD.WIDE.U32 R18, R2, 0x186a0, R18 ;  /* 0x000186a002127825 */ /* 0x000fc800078e0012 */
[----:B------:R-:W-:Y:S02]  /*1f40*/  IMAD R21, R19, 0x14, RZ ;  /* 0x0000001413157824 */ /* 0x000fe400078e02ff */
[----:B------:R-:W-:Y:S02]  /*1f50*/  IMAD.U32 R19, RZ, RZ, UR13 ;  /* 0x0000000dff137e24 */ /* 0x000fe4000f8e00ff */
[----:B-1----:R-:W-:-:S04]  /*1f60*/  IMAD.WIDE.U32 R16, R18, 0x14, R16 ;  /* 0x0000001412107825 */ /* 0x002fc800078e0010 */
[----:B------:R-:W-:Y:S02]  /*1f70*/  IMAD.U32 R18, RZ, RZ, UR12 ;  /* 0x0000000cff127e24 */ /* 0x000fe4000f8e00ff */
[----:B------:R-:W-:Y:S02]  /*1f80*/  IMAD.IADD R17, R17, 0x1, R21 ;  /* 0x0000000111117824 */ /* 0x000fe400078e0215 */
[----:B------:R-:W-:-:S03]  /*1f90*/  IMAD.WIDE.U32 R18, R25, 0x14, R18 ;  /* 0x0000001419127825 */ /* 0x000fc600078e0012 */
[----:B------:R-:W2:Y:S04]  /*1fa0*/  LDG.E R21, desc[UR10][R16.64] ;  /* 0x0000000a10157981 */ /* 0x000ea8000c1e1900 */
[----:B------:R-:W3:Y:S04]  /*1fb0*/  LDG.E R29, desc[UR10][R16.64+0x4] ;  /* 0x0000040a101d7981 */ /* 0x000ee8000c1e1900 */
[----:B------:R-:W4:Y:S04]  /*1fc0*/  LDG.E R27, desc[UR10][R16.64+0x8] ;  /* 0x0000080a101b7981 */ /* 0x000f28000c1e1900 */
[----:B------:R-:W5:Y:S04]  /*1fd0*/  LDG.E R25, desc[UR10][R16.64+0xc] ;  /* 0x00000c0a10197981 */ /* 0x000f68000c1e1900 */
[----:B------:R-:W5:Y:S01]  /*1fe0*/  LDG.E R20, desc[UR10][R16.64+0x10] ;  /* 0x0000100a10147981 */ /* 0x000f62000c1e1900 */
[----:B------:R-:W-:-:S04]  /*1ff0*/  IMAD R24, R24, 0x14, RZ ;  /* 0x0000001418187824 */ /* 0x000fc800078e02ff */
[----:B------:R-:W-:-:S05]  /*2000*/  IMAD.IADD R19, R19, 0x1, R24 ;  /* 0x0000000113137824 */ /* 0x000fca00078e0218 */
[----:B--2---:R0:W-:Y:S04]  /*2010*/  STG.E desc[UR10][R18.64], R21 ;  /* 0x0000001512007986 */ /* 0x0041e8000c10190a */
[----:B---3--:R0:W-:Y:S04]  /*2020*/  STG.E desc[UR10][R18.64+0x4], R29 ;  /* 0x0000041d12007986 */ /* 0x0081e8000c10190a */
[----:B----4-:R0:W-:Y:S04]  /*2030*/  STG.E desc[UR10][R18.64+0x8], R27 ;  /* 0x0000081b12007986 */ /* 0x0101e8000c10190a */
[----:B-----5:R0:W-:Y:S04]  /*2040*/  STG.E desc[UR10][R18.64+0xc], R25 ;  /* 0x00000c1912007986 */ /* 0x0201e8000c10190a */
[----:B------:R0:W-:Y:S01]  /*2050*/  STG.E desc[UR10][R18.64+0x10], R20 ;  /* 0x0000101412007986 */ /* 0x0001e2000c10190a */
[----:B------:R-:W-:Y:S05]  /*2060*/  BRA `(.L_x_34) ;  /* 0x0000000000647947 */ /* 0x000fea0003800000 */
.L_x_33:
[----:B0-----:R-:W0:Y:S08]  /*2070*/  LDC.64 R20, c[0x0][0x458] ;  /* 0x00011600ff147b82 */ /* 0x001e300000000a00 */
[----:B------:R-:W1:Y:S08]  /*2080*/  LDC.64 R18, c[0x0][0x3e0] ;  /* 0x0000f800ff127b82 */ /* 0x000e700000000a00 */
[----:B------:R-:W2:Y:S01]  /*2090*/  LDC.64 R16, c[0x0][0x3c8] ;  /* 0x0000f200ff107b82 */ /* 0x000ea20000000a00 */
[----:B0-----:R-:W3:Y:S02]  /*20a0*/  LDG.E.64 R20, desc[UR10][R20.64] ;  /* 0x0000000a14147981 */ /* 0x001ee4000c1e1b00 */
[----:B---3--:R-:W-:Y:S01]  /*20b0*/  IADD3 R25, P0, P1, -R8, R25, R20 ;  /* 0x0000001908197210 */ /* 0x008fe2000791e114 */
[----:B------:R-:W-:-:S03]  /*20c0*/  IMAD.MOV.U32 R20, RZ, RZ, R9 ;  /* 0x000000ffff147224 */ /* 0x000fc600078e0009 */
[----:B------:R-:W-:Y:S01]  /*20d0*/  IADD3.X R24, PT, PT, ~R23, R24, R21, P0, P1 ;  /* 0x0000001817187210 */ /* 0x000fe200007e2515 */
[----:B------:R-:W-:Y:S02]  /*20e0*/  IMAD.MOV.U32 R21, RZ, RZ, R22 ;  /* 0x000000ffff157224 */ /* 0x000fe400078e0016 */
[----:B--2---:R-:W-:-:S04]  /*20f0*/  IMAD.WIDE.U32 R16, R25, 0x14, R16 ;  /* 0x0000001419107825 */ /* 0x004fc800078e0010 */
[----:B------:R-:W-:-:S04]  /*2100*/  IMAD.WIDE.U32 R20, R2, 0x186a0, R20 ;  /* 0x000186a002147825 */ /* 0x000fc800078e0014 */
[----:B------:R-:W-:Y:S02]  /*2110*/  IMAD R27, R21, 0x14, RZ ;  /* 0x00000014151b7824 */ /* 0x000fe400078e02ff */
[----:B-1----:R-:W-:-:S04]  /*2120*/  IMAD.WIDE.U32 R18, R20, 0x14, R18 ;  /* 0x0000001414127825 */ /* 0x002fc800078e0012 */
[----:B------:R-:W-:-:S05]  /*2130*/  IMAD.IADD R19, R19, 0x1, R27 ;  /* 0x0000000113137824 */ /* 0x000fca00078e021b */
        /* <DEDUP_REMOVED lines=11> */
[----:B------:R1:W-:Y:S02]  /*21f0*/  STG.E desc[UR10][R16.64+0x10], R20 ;  /* 0x0000101410007986 */ /* 0x0003e4000c10190a */
.L_x_34:
[----:B------:R-:W-:Y:S05]  /*2200*/  BSYNC.RECONVERGENT B1 ;  /* 0x0000000000017941 */ /* 0x000fea0003800200 */
.L_x_32:
[----:B-1----:R-:W0:Y:S02]  /*2210*/  LDG.E.64 R16, desc[UR10][R10.64] ;  /* 0x0000000a0a107981 */ /* 0x002e24000c1e1b00 */
[----:B0-----:R-:W-:-:S05]  /*2220*/  IADD3 R18, P0, PT, R5, R16, RZ ;  /* 0x0000001005127210 */ /* 0x001fca0007f1e0ff */
[----:B------:R-:W-:Y:S01]  /*2230*/  IMAD.X R17, RZ, RZ, R17, P0 ;  /* 0x000000ffff117224 */ /* 0x000fe200000e0611 */
[----:B------:R-:W-:-:S04]  /*2240*/  LEA R16, P0, R18, UR8, 0x3 ;  /* 0x0000000812107c11 */ /* 0x000fc8000f8018ff */
[----:B------:R-:W-:-:S06]  /*2250*/  LEA.HI.X R17, R18, UR9, R17, 0x3, P0 ;  /* 0x0000000912117c11 */ /* 0x000fcc00080f1c11 */
[----:B------:R-:W2:Y:S01]  /*2260*/  LDG.E.64 R16, desc[UR10][R16.64] ;  /* 0x0000000a10107981 */ /* 0x000ea2000c1e1b00 */
[----:B------:R-:W-:-:S05]  /*2270*/  IADD3 R9, P0, PT, R9, 0x20, RZ ;  /* 0x0000002009097810 */ /* 0x000fca0007f1e0ff */
[----:B------:R-:W-:Y:S01]  /*2280*/  IMAD.X R22, RZ, RZ, R22, P0 ;  /* 0x000000ffff167224 */ /* 0x000fe200000e0616 */
[----:B--2---:R-:W-:-:S04]  /*2290*/  ISETP.GT.U32.AND P0, PT, R16, R9, PT ;  /* 0x000000091000720c */ /* 0x004fc80003f04070 */
[----:B------:R-:W-:-:S13]  /*22a0*/  ISETP.GT.U32.AND.EX P0, PT, R17, R22, PT, P0 ;  /* 0x000000161100720c */ /* 0x000fda0003f04100 */
[----:B------:R-:W-:Y:S05]  /*22b0*/  @P0 BRA `(.L_x_35) ;  /* 0xfffffff800f80947 */ /* 0x000fea000383ffff */
.L_x_31:
[----:B------:R-:W-:Y:S05]  /*22c0*/  BSYNC.RECONVERGENT B0 ;  /* 0x0000000000007941 */ /* 0x000fea0003800200 */
.L_x_30:
[----:B------:R-:W1:Y:S01]  /*22d0*/  LDC.64 R22, c[0x0][0x4b8] ;  /* 0x00012e00ff167b82 */ /* 0x000e620000000a00 */
[----:B------:R-:W2:Y:S01]  /*22e0*/  LDCU.64 UR8, c[0x0][0x4a8] ;  /* 0x00009500ff0877ac */ /* 0x000ea20008000a00 */
[----:B-1----:R-:W-:-:S05]  /*22f0*/  IMAD.WIDE.U32 R22, R2, 0x8, R22 ;  /* 0x0000000802167825 */ /* 0x002fca00078e0016 */
[----:B------:R-:W3:Y:S01]  /*2300*/  LDG.E.64 R16, desc[UR10][R22.64] ;  /* 0x0000000a16107981 */ /* 0x000ee2000c1e1b00 */
[----:B------:R-:W-:Y:S01]  /*2310*/  BSSY.RECONVERGENT B0, `(.L_x_36) ;  /* 0x0000027000007945 */ /* 0x000fe20003800200 */
[----:B---3--:R-:W-:-:S04]  /*2320*/  ISETP.GE.U32.AND P0, PT, R16, R4, PT ;  /* 0x000000041000720c */ /* 0x008fc80003f06070 */
[----:B------:R-:W-:-:S13]  /*2330*/  ISETP.GE.U32.AND.EX P0, PT, R17, R3, PT, P0 ;  /* 0x000000031100720c */ /* 0x000fda0003f06100 */
[----:B--2---:R-:W-:Y:S05]  /*2340*/  @!P0 BRA `(.L_x_37) ;  /* 0x00000000008c8947 */ /* 0x004fea0003800000 */
[----:B------:R-:W1:Y:S01]  /*2350*/  S2UR UR6, SR_CgaCtaId ;  /* 0x00000000000679c3 */ /* 0x000e620000008800 */
[----:B------:R-:W-:Y:S01]  /*2360*/  UMOV UR5, 0x400 ;  /* 0x0000040000057882 */ /* 0x000fe20000000000 */
[----:B------:R-:W-:Y:S01]  /*2370*/  SHF.R.U32.HI R8, RZ, 0x5, R0 ;  /* 0x00000005ff087819 */ /* 0x000fe20000011600 */
[----:B------:R-:W-:Y:S01]  /*2380*/  UIADD3 UR7, UPT, UPT, UR5, 0x280, URZ ;  /* 0x0000028005077890 */ /* 0x000fe2000fffe0ff */
[----:B------:R-:W-:Y:S01]  /*2390*/  BSSY.RECONVERGENT B1, `(.L_x_37) ;  /* 0x000001e000017945 */ /* 0x000fe20003800200 */
[----:B------:R-:W-:-:S03]  /*23a0*/  UIADD3 UR5, UPT, UPT, UR5, 0x180, URZ ;  /* 0x0000018005057890 */ /* 0x000fc6000fffe0ff */
[----:B------:R-:W2:Y:S08]  /*23b0*/  LDC.64 R10, c[0x0][0x468] ;  /* 0x00011a00ff0a7b82 */ /* 0x000eb00000000a00 */
[----:B------:R-:W3:Y:S01]  /*23c0*/  LDC.64 R14, c[0x0][0x460] ;  /* 0x00011800ff0e7b82 */ /* 0x000ee20000000a00 */
[----:B-1----:R-:W-:Y:S02]  /*23d0*/  ULEA UR7, UR6, UR7, 0x18 ;  /* 0x0000000706077291 */ /* 0x002fe4000f8ec0ff */
[----:B------:R-:W-:-:S04]  /*23e0*/  ULEA UR5, UR6, UR5, 0x18 ;  /* 0x0000000506057291 */ /* 0x000fc8000f8ec0ff */
[C---:B------:R-:W-:Y:S02]  /*23f0*/  LEA R24, R8.reuse, UR7, 0x2 ;  /* 0x0000000708187c11 */ /* 0x040fe4000f8e10ff */
[----:B------:R-:W-:-:S04]  /*2400*/  LEA R8, R8, UR5, 0x3 ;  /* 0x0000000508087c11 */ /* 0x000fc8000f8e18ff */
[----:B------:R-:W1:Y:S04]  /*2410*/  LDS R24, [R24] ;  /* 0x0000000018187984 */ /* 0x000e680000000800 */
[----:B------:R-:W4:Y:S01]  /*2420*/  LDS.64 R8, [R8] ;  /* 0x0000000008087984 */ /* 0x000f220000000a00 */
[----:B-123--:R-:W-:-:S07]  /*2430*/  SHF.R.S32.HI R25, RZ, 0x1f, R24 ;  /* 0x0000001fff197819 */ /* 0x00efce0000011418 */
.L_x_38:
[----:B0-----:R-:W0:Y:S01]  /*2440*/  LDC.64 R18, c[0x0][0x4c0] ;  /* 0x00013000ff127b82 */ /* 0x001e220000000a00 */
[----:B------:R-:W-:Y:S01]  /*2450*/  IMAD R17, R2, 0x3e8, R4 ;  /* 0x000003e802117824 */ /* 0x000fe200078e0204 */
[----:B------:R-:W2:Y:S03]  /*2460*/  LDG.E.64 R20, desc[UR10][R14.64] ;  /* 0x0000000a0e147981 */ /* 0x000ea6000c1e1b00 */
[----:B0-----:R-:W-:Y:S02]  /*2470*/  IMAD.WIDE.U32 R18, R17, 0x8, R18 ;  /* 0x0000000811127825 */ /* 0x001fe400078e0012 */
[----:B------:R-:W4:Y:S04]  /*2480*/  LDG.E.64 R16, desc[UR10][R10.64] ;  /* 0x0000000a0a107981 */ /* 0x000f28000c1e1b00 */
[----:B------:R-:W4:Y:S02]  /*2490*/  LDG.E.64 R18, desc[UR10][R18.64] ;  /* 0x0000000a12127981 */ /* 0x000f24000c1e1b00 */
[----:B----4-:R-:W-:-:S04]  /*24a0*/  IADD3 R16, P0, P1, R8, R16, R18 ;  /* 0x0000001008107210 */ /* 0x010fc8000791e012 */
[----:B------:R-:W-:Y:S02]  /*24b0*/  IADD3.X R17, PT, PT, R9, R17, R19, P0, P1 ;  /* 0x0000001109117210 */ /* 0x000fe400007e2413 */
[----:B--2---:R-:W-:-:S04]  /*24c0*/  IADD3 R20, P0, P1, R24, R4, R20 ;  /* 0x0000000418147210 */ /* 0x004fc8000791e014 */
[----:B------:R-:W-:Y:S02]  /*24d0*/  IADD3.X R21, PT, PT, R25, R3, R21, P0, P1 ;  /* 0x0000000319157210 */ /* 0x000fe400007e2415 */
[----:B------:R-:W-:-:S04]  /*24e0*/  LEA R18, P0, R20, UR8, 0x3 ;  /* 0x0000000814127c11 */ /* 0x000fc8000f8018ff */
[----:B------:R-:W-:-:S05]  /*24f0*/  LEA.HI.X R19, R20, UR9, R21, 0x3, P0 ;  /* 0x0000000914137c11 */ /* 0x000fca00080f1c15 */
[----:B------:R0:W-:Y:S04]  /*2500*/  STG.E.64 desc[UR10][R18.64+-0x10], R16 ;  /* 0xfffff01012007986 */ /* 0x0001e8000c101b0a */
[----:B0-----:R-:W2:Y:S01]  /*2510*/  LDG.E.64 R16, desc[UR10][R22.64] ;  /* 0x0000000a16107981 */ /* 0x001ea2000c1e1b00 */
[----:B------:R-:W-:-:S05]  /*2520*/  IADD3 R4, P0, PT, R4, 0x20, RZ ;  /* 0x0000002004047810 */ /* 0x000fca0007f1e0ff */
[----:B------:R-:W-:Y:S01]  /*2530*/  IMAD.X R3, RZ, RZ, R3, P0 ;  /* 0x000000ffff037224 */ /* 0x000fe200000e0603 */
[----:B--2---:R-:W-:-:S04]  /*2540*/  ISETP.GE.U32.AND P0, PT, R16, R4, PT ;  /* 0x000000041000720c */ /* 0x004fc80003f06070 */
[----:B------:R-:W-:-:S13]  /*2550*/  ISETP.GE.U32.AND.EX P0, PT, R17, R3, PT, P0 ;  /* 0x000000031100720c */ /* 0x000fda0003f06100 */
[----:B------:R-:W-:Y:S05]  /*2560*/  @P0 BRA `(.L_x_38) ;  /* 0xfffffffc00b40947 */ /* 0x000fea000383ffff */
[----:B------:R-:W-:Y:S05]  /*2570*/  BSYNC.RECONVERGENT B1 ;  /* 0x0000000000017941 */ /* 0x000fea0003800200 */
.L_x_37:
[----:B------:R-:W-:Y:S05]  /*2580*/  BSYNC.RECONVERGENT B0 ;  /* 0x0000000000007941 */ /* 0x000fea0003800200 */
.L_x_36:
        /* <DEDUP_REMOVED lines=8> */
[----:B------:R-:W-:Y:S01]  /*2610*/  IMAD.MOV R2, RZ, RZ, -R0 ;  /* 0x000000ffff027224 */ /* 0x000fe200078e0a00 */
[----:B------:R-:W-:Y:S04]  /*2620*/  BSSY.RECONVERGENT B0, `(.L_x_39) ;  /* 0x0000022000007945 */ /* 0x000fe80003800200 */
[----:B------:R-:W-:Y:S02]  /*2630*/  ISETP.NE.AND P1, PT, R2, UR4, PT ;  /* 0x0000000402007c0c */ /* 0x000fe4000bf25270 */
[----:B---3--:R-:W-:-:S04]  /*2640*/  ISETP.GT.U32.AND P0, PT, R8, R6, PT ;  /* 0x000000060800720c */ /* 0x008fc80003f04070 */
[----:B------:R-:W-:-:S13]  /*2650*/  ISETP.GT.U32.AND.EX P0, PT, R9, R7, PT, P0 ;  /* 0x000000070900720c */ /* 0x000fda0003f04100 */
[----:B--2---:R-:W-:Y:S05]  /*2660*/  @!P0 BRA `(.L_x_40) ;  /* 0x0000000000748947 */ /* 0x004fea0003800000 */
[----:B------:R-:W1:Y:S01]  /*2670*/  S2UR UR6, SR_CgaCtaId ;  /* 0x00000000000679c3 */ /* 0x000e620000008800 */
[----:B------:R-:W-:Y:S01]  /*2680*/  UMOV UR5, 0x400 ;  /* 0x0000040000057882 */ /* 0x000fe20000000000 */
[----:B------:R-:W-:Y:S01]  /*2690*/  SHF.R.U32.HI R0, RZ, 0x2, R0 ;  /* 0x00000002ff007819 */ /* 0x000fe20000011600 */
[----:B------:R-:W-:-:S03]  /*26a0*/  UIADD3 UR5, UPT, UPT, UR5, 0x180, URZ ;  /* 0x0000018005057890 */ /* 0x000fc6000fffe0ff */
[----:B------:R-:W-:Y:S02]  /*26b0*/  LOP3.LUT R0, R0, 0xf8, RZ, 0xc0, !PT ;  /* 0x000000f800007812 */ /* 0x000fe400078ec0ff */
[----:B------:R-:W2:Y:S08]  /*26c0*/  LDC.64 R10, c[0x0][0x468] ;  /* 0x00011a00ff0a7b82 */ /* 0x000eb00000000a00 */
[----:B------:R-:W3:Y:S01]  /*26d0*/  LDC.64 R14, c[0x0][0x4c8] ;  /* 0x00013200ff0e7b82 */ /* 0x000ee20000000a00 */
[----:B-1----:R-:W-:-:S09]  /*26e0*/  ULEA UR5, UR6, UR5, 0x18 ;  /* 0x0000000506057291 */ /* 0x002fd2000f8ec0ff */
[----:B------:R1:W4:Y:S03]  /*26f0*/  LDS.64 R8, [R0+UR5] ;  /* 0x0000000500087984 */ /* 0x0003260008000a00 */
.L_x_41:
[----:B0-2---:R-:W1:Y:S01]  /*2700*/  LDG.E.64 R18, desc[UR10][R10.64] ;  /* 0x0000000a0a127981 */ /* 0x005e62000c1e1b00 */
[----:B------:R-:W-:-:S04]  /*2710*/  IMAD.IADD R17, R5, 0x1, R6 ;  /* 0x0000000105117824 */ /* 0x000fc800078e0206 */
[----:B---3--:R-:W-:-:S05]  /*2720*/  IMAD.WIDE.U32 R16, R17, 0x4, R14 ;  /* 0x0000000411107825 */ /* 0x008fca00078e000e */
[----:B------:R-:W2:Y:S01]  /*2730*/  LDG.E R25, desc[UR10][R16.64] ;  /* 0x0000000a10197981 */ /* 0x000ea2000c1e1900 */
[----:B-1--4-:R-:W-:-:S04]  /*2740*/  IADD3 R0, P0, P2, R8, R18, R6 ;  /* 0x0000001208007210 */ /* 0x012fc80007a1e006 */
[----:B------:R-:W-:Y:S02]  /*2750*/  IADD3.X R19, PT, PT, R9, R19, R7, P0, P2 ;  /* 0x0000001309137210 */ /* 0x000fe400007e4407 */
[----:B------:R-:W-:-:S04]  /*2760*/  LEA R20, P0, R0, UR8, 0x2 ;  /* 0x0000000800147c11 */ /* 0x000fc8000f8010ff */
[----:B------:R-:W-:-:S05]  /*2770*/  LEA.HI.X R21, R0, UR9, R19, 0x2, P0 ;  /* 0x0000000900157c11 */ /* 0x000fca00080f1413 */
[----:B--2---:R0:W-:Y:S04]  /*2780*/  STG.E desc[UR10][R20.64], R25 ;  /* 0x0000001914007986 */ /* 0x0041e8000c10190a */
[----:B------:R-:W2:Y:S02]  /*2790*/  LDG.E.64 R18, desc[UR10][R22.64] ;  /* 0x0000000a16127981 */ /* 0x000ea4000c1e1b00 */
[----:B--2---:R-:W-:-:S05]  /*27a0*/  IADD3 R0, P0, PT, R3, R18, RZ ;  /* 0x0000001203007210 */ /* 0x004fca0007f1e0ff */
[----:B------:R-:W-:Y:S01]  /*27b0*/  IMAD.X R19, RZ, RZ, R19, P0 ;  /* 0x000000ffff137224 */ /* 0x000fe200000e0613 */
[----:B------:R-:W-:-:S04]  /*27c0*/  LEA R18, P0, R0, UR12, 0x3 ;  /* 0x0000000c00127c11 */ /* 0x000fc8000f8018ff */
[----:B------:R-:W-:-:S05]  /*27d0*/  LEA.HI.X R19, R0, UR13, R19, 0x3, P0 ;  /* 0x0000000d00137c11 */ /* 0x000fca00080f1c13 */
[----:B------:R-:W2:Y:S01]  /*27e0*/  LDG.E.64 R16, desc[UR10][R18.64] ;  /* 0x0000000a12107981 */ /* 0x000ea2000c1e1b00 */
[----:B------:R-:W-:-:S05]  /*27f0*/  IADD3 R6, P0, PT, R6, 0x20, RZ ;  /* 0x0000002006067810 */ /* 0x000fca0007f1e0ff */
[----:B------:R-:W-:Y:S01]  /*2800*/  IMAD.X R7, RZ, RZ, R7, P0 ;  /* 0x000000ffff077224 */ /* 0x000fe200000e0607 */
[----:B--2---:R-:W-:-:S04]  /*2810*/  ISETP.GT.U32.AND P0, PT, R16, R6, PT ;  /* 0x000000061000720c */ /* 0x004fc80003f04070 */
[----:B------:R-:W-:-:S13]  /*2820*/  ISETP.GT.U32.AND.EX P0, PT, R17, R7, PT, P0 ;  /* 0x000000071100720c */ /* 0x000fda0003f04100 */
[----:B0-----:R-:W-:Y:S05]  /*2830*/  @P0 BRA `(.L_x_41) ;  /* 0xfffffffc00b00947 */ /* 0x001fea000383ffff */
.L_x_40:
[----:B------:R-:W-:Y:S05]  /*2840*/  BSYNC.RECONVERGENT B0 ;  /* 0x0000000000007941 */ /* 0x000fea0003800200 */
.L_x_39:
[----:B------:R-:W-:Y:S05]  /*2850*/  @P1 EXIT ;  /* 0x000000000000194d */ /* 0x000fea0003800000 */
[----:B------:R-:W1:Y:S02]  /*2860*/  LDC.64 R2, c[0x0][0x428] ;  /* 0x00010a00ff027b82 */ /* 0x000e640000000a00 */
[----:B-1----:R-:W2:Y:S02]  /*2870*/  LDG.E R4, desc[UR10][R2.64] ;  /* 0x0000000a02047981 */ /* 0x002ea4000c1e1900 */
[----:B--2---:R-:W-:-:S13]  /*2880*/  ISETP.GT.AND P0, PT, R4, 0xa8c00, PT ;  /* 0x000a8c000400780c */ /* 0x004fda0003f04270 */
[----:B------:R-:W1:Y:S01]  /*2890*/  @P0 LDC.64 R6, c[0x0][0x3b8] ;  /* 0x0000ee00ff060b82 */ /* 0x000e620000000a00 */
[----:B------:R-:W-:Y:S01]  /*28a0*/  @!P0 SHF.R.S32.HI R5, RZ, 0x1f, R4 ;  /* 0x0000001fff058819 */ /* 0x000fe20000011404 */
[----:B------:R-:W-:Y:S02]  /*28b0*/  @P0 IMAD.MOV.U32 R16, RZ, RZ, 0xa8c00 ;  /* 0x000a8c00ff100424 */ /* 0x000fe400078e00ff */
[----:B------:R-:W-:Y:S02]  /*28c0*/  @P0 IMAD.MOV.U32 R17, RZ, RZ, 0x0 ;  /* 0x00000000ff110424 */ /* 0x000fe400078e00ff */
[----:B------:R2:W-:Y:S04]  /*28d0*/  @!P0 STG.E.64 desc[UR10][R12.64], R4 ;  /* 0x000000040c008986 */ /* 0x0005e8000c101b0a */
[----:B------:R-:W-:Y:S04]  /*28e0*/  @P0 STG.E.64 desc[UR10][R12.64], R16 ;  /* 0x000000100c000986 */ /* 0x000fe8000c101b0a */
[----:B------:R-:W0:Y:S04]  /*28f0*/  @P0 LDG.E R0, desc[UR10][R2.64] ;  /* 0x0000000a02000981 */ /* 0x000e28000c1e1900 */
[----:B-1----:R-:W3:Y:S01]  /*2900*/  @P0 LDG.E.64 R8, desc[UR10][R6.64] ;  /* 0x0000000a06080981 */ /* 0x002ee2000c1e1b00 */
[----:B------:R-:W1:Y:S08]  /*2910*/  LDC.64 R10, c[0x0][0x4d0] ;  /* 0x00013400ff0a7b82 */ /* 0x000e700000000a00 */
[----:B------:R-:W2:Y:S01]  /*2920*/  LDC.64 R14, c[0x0][0x4a0] ;  /* 0x00012800ff0e7b82 */ /* 0x000ea20000000a00 */
[----:B0-----:R-:W-:-:S05]  /*2930*/  @P0 VIADD R19, R0, 0xfff57400 ;  /* 0xfff5740000130836 */ /* 0x001fca0000000000 */
[----:B---3--:R-:W-:-:S04]  /*2940*/  @P0 IADD3 R8, P1, PT, R19, R8, RZ ;  /* 0x0000000813080210 */ /* 0x008fc80007f3e0ff */
[----:B------:R-:W-:-:S05]  /*2950*/  @P0 LEA.HI.X.SX32 R9, R19, R9, 0x1, P1 ;  /* 0x0000000913090211 */ /* 0x000fca00008f0eff */
[----:B------:R-:W-:Y:S04]  /*2960*/  @P0 STG.E.64 desc[UR10][R6.64], R8 ;  /* 0x0000000806000986 */ /* 0x000fe8000c101b0a */
[----:B-1----:R-:W3:Y:S04]  /*2970*/  LDG.E R19, desc[UR10][R10.64] ;  /* 0x0000000a0a137981 */ /* 0x002ee8000c1e1900 */
[----:B--2---:R-:W3:Y:S02]  /*2980*/  LDG.E.64 R4, desc[UR10][R14.64] ;  /* 0x0000000a0e047981 */ /* 0x004ee4000c1e1b00 */
[----:B---3--:R-:W-:-:S04]  /*2990*/  IADD3 R4, P0, PT, R19, R4, RZ ;  /* 0x0000000413047210 */ /* 0x008fc80007f1e0ff */
[----:B------:R-:W-:-:S05]  /*29a0*/  LEA.HI.X.SX32 R5, R19, R5, 0x1, P0 ;  /* 0x0000000513057211 */ /* 0x000fca00000f0eff */
[----:B------:R-:W-:Y:S04]  /*29b0*/  STG.E.64 desc[UR10][R14.64], R4 ;  /* 0x000000040e007986 */ /* 0x000fe8000c101b0a */
[----:B------:R-:W-:Y:S04]  /*29c0*/  STG.E desc[UR10][R2.64], RZ ;  /* 0x000000ff02007986 */ /* 0x000fe8000c10190a */
[----:B------:R-:W-:Y:S01]  /*29d0*/  STG.E desc[UR10][R10.64], RZ ;  /* 0x000000ff0a007986 */ /* 0x000fe2000c10190a */
[----:B------:R-:W-:Y:S05]  /*29e0*/  EXIT ;  /* 0x000000000000794d */ /* 0x000fea0003800000 */
.L_x_42:
        /* <DEDUP_REMOVED lines=9> */
.L_x_2588:


//--------------------- .text._Z14d_expand_level8GPU_Data --------------------------
	.section	.text._Z14d_expand_level8GPU_Data,"ax",@progbits
	.align	128
        .global         _Z14d_expand_level8GPU_Data
        .type           _Z14d_expand_level8GPU_Data,@function
        .size           _Z14d_expand_level8GPU_Data,(.L_x_2586 - _Z14d_expand_level8GPU_Data)
        .other          _Z14d_expand_level8GPU_Data,@"STO_CUDA_ENTRY STV_DEFAULT"
_Z14d_expand_level8GPU_Data:
.text._Z14d_expand_level8GPU_Data:
[----:B------:R-:W-:Y:S08]  /*0000*/  LDC R1, c[0x0][0x37c] ;  /* 0x0000df00ff017b82 */ /* 0x000ff00000000800 */
[----:B------:R-:W0:Y:S01]  /*0010*/  LDC.64 R2, c[0x0][0x380] ;  /* 0x0000e000ff027b82 */ /* 0x000e220000000a00 */
[----:B------:R-:W0:Y:S07]  /*0020*/  LDCU.64 UR8, c[0x0][0x358] ;  /* 0x00006b00ff0877ac */ /* 0x000e2e0008000a00 */
[----:B------:R-:W1:Y:S01]  /*0030*/  LDC.64 R4, c[0x0][0x448] ;  /* 0x00011200ff047b82 */ /* 0x000e620000000a00 */
[----:B0-----:R-:W2:Y:S04]  /*0040*/  LDG.E R2, desc[UR8][R2.64] ;  /* 0x0000000802027981 */ /* 0x001ea8000c1e1900 */
[----:B-1----:R-:W3:Y:S01]  /*0050*/  LDG.E R4, desc[UR8][R4.64] ;  /* 0x0000000804047981 */ /* 0x002ee2000c1e1900 */
[----:B------:R-:W-:Y:S01]  /*0060*/  BSSY B0, `(.L_x_43) ;  /* 0x0003226000007945 */ /* 0x000fe20003800000 */
[----:B--2---:R-:W-:-:S02]  /*0070*/  R2UR UR4, R2 ;  /* 0x00000000020472ca */ /* 0x004fc400000e0000 */
[----:B---3--:R-:W-:-:S11]  /*0080*/  ISETP.NE.AND P0, PT, R4, RZ, PT ;  /* 0x000000ff0400720c */ /* 0x008fd60003f05270 */
[----:B------:R-:W-:-:S04]  /*0090*/  ULOP3.LUT UR4, UR4, 0x1, URZ, 0xc0, !UPT ;  /* 0x0000000104047892 */ /* 0x000fc8000f8ec0ff */
[----:B------:R-:W-:-:S04]  /*00a0*/  UISETP.NE.U32.AND UP0, UPT, UR4, 0x1, UPT ;  /* 0x000000010400788c */ /* 0x000fc8000bf05070 */
[----:B------:R-:W-:-:S11]  /*00b0*/  UISETP.NE.U32.AND.EX UP0, UPT, URZ, URZ, UPT, UP0 ;  /* 0x000000ffff00728c */ /* 0x000fd6000bf05100 */
[----:B------:R-:W0:Y:S01]  /*00c0*/  @UP0 LDCU.64 UR6, c[0x0][0x388] ;  /* 0x00007100ff0607ac */ /* 0x000e220008000a00 */
[----:B------:R-:W1:Y:S01]  /*00d0*/  @UP0 LDCU.64 UR10, c[0x0][0x390] ;  /* 0x00007200ff0a07ac */ /* 0x000e620008000a00 */
[----:B------:R-:W2:Y:S01]  /*00e0*/  @UP0 LDCU.64 UR12, c[0x0][0x398] ;  /* 0x00007300ff0c07ac */ /* 0x000ea20008000a00 */
[----:B0-----:R-:W0:Y:S01]  /*00f0*/  @!UP0 LDCU.64 UR6, c[0x0][0x3a0] ;  /* 0x00007400ff0687ac */ /* 0x001e220008000a00 */
[----:B-1----:R-:W1:Y:S01]  /*0100*/  @!UP0 LDCU.64 UR10, c[0x0][0x3a8] ;  /* 0x00007500ff0a87ac */ /* 0x002e620008000a00 */
[----:B--2---:R-:W2:Y:S01]  /*0110*/  @!UP0 LDCU.64 UR12, c[0x0][0x3b0] ;  /* 0x00007600ff0c87ac */ /* 0x004ea20008000a00 */
[----:B------:R-:W-:Y:S05]  /*0120*/  @P0 BRA `(.L_x_44) ;  /* 0x0000019000b00947 */ /* 0x000fea0003800000 */
[----:B------:R-:W3:Y:S01]  /*0130*/  S2R R8, SR_TID.X ;  /* 0x0000000000087919 */ /* 0x000ee20000002100 */
[----:B------:R-:W3:Y:S01]  /*0140*/  S2UR UR4, SR_CTAID.X ;  /* 0x00000000000479c3 */ /* 0x000ee20000002500 */
[----:B0-----:R-:W-:Y:S01]  /*0150*/  IMAD.U32 R4, RZ, RZ, UR6 ;  /* 0x00000006ff047e24 */ /* 0x001fe2000f8e00ff */
[----:B------:R-:W-:Y:S01]  /*0160*/  BSSY.RECONVERGENT B1, `(.L_x_45) ;  /* 0x0000013000017945 */ /* 0x000fe20003800200 */
[----:B------:R-:W-:Y:S02]  /*0170*/  IMAD.U32 R5, RZ, RZ, UR7 ;  /* 0x00000007ff057e24 */ /* 0x000fe4000f8e00ff */
[----:B------:R-:W-:-:S03]  /*0180*/  IMAD.MOV.U32 R0, RZ, RZ, RZ ;  /* 0x000000ffff007224 */ /* 0x000fc600078e00ff */
[----:B------:R-:W3:Y:S02]  /*0190*/  LDC R15, c[0x0][0x360] ;  /* 0x0000d800ff0f7b82 */ /* 0x000ee40000000800 */
[----:B---3--:R-:W-:-:S05]  /*01a0*/  IMAD R15, R15, UR4, R8 ;  /* 0x000000040f0f7c24 */ /* 0x008fca000f8e0208 */
[----:B------:R-:W-:-:S13]  /*01b0*/  LOP3.LUT P0, R27, R15, 0x1f, RZ, 0xc0, !PT ;  /* 0x0000001f0f1b7812 */ /* 0x000fda000780c0ff */
[----:B------:R-:W-:Y:S05]  /*01c0*/  @P0 BRA `(.L_x_46) ;  /* 0x0000000000300947 */ /* 0x000fea0003800000 */
[----:B------:R-:W0:Y:S01]  /*01d0*/  S2R R9, SR_LANEID ;  /* 0x0000000000097919 */ /* 0x000e220000000000 */
[----:B------:R-:W-:Y:S01]  /*01e0*/  VOTEU.ANY UR4, UPT, PT ;  /* 0x0000000000047886 */ /* 0x000fe200038e0100 */
[----:B------:R-:W3:Y:S01]  /*01f0*/  LDC.64 R2, c[0x0][0x508] ;  /* 0x00014200ff027b82 */ /* 0x000ee20000000a00 */
[----:B------:R-:W0:Y:S08]  /*0200*/  FLO.U32 R6, UR4 ;  /* 0x0000000400067d00 */ /* 0x000e3000080e0000 */
[----:B------:R-:W3:Y:S01]  /*0210*/  POPC R7, UR4 ;  /* 0x0000000400077d09 */ /* 0x000ee20008000000 */
[----:B0-----:R-:W-:-:S13]  /*0220*/  ISETP.EQ.U32.AND P0, PT, R6, R9, PT ;  /* 0x000000090600720c */ /* 0x001fda0003f02070 */
[----:B---3--:R-:W3:Y:S01]  /*0230*/  @P0 ATOMG.E.ADD.STRONG.GPU PT, R3, desc[UR8][R2.64], R7 ;  /* 0x80000007020309a8 */ /* 0x008ee200081ef108 */
[----:B------:R-:W0:Y:S02]  /*0240*/  S2R R9, SR_LTMASK ;  /* 0x0000000000097919 */ /* 0x000e240000003900 */
[----:B0-----:R-:W-:-:S06]  /*0250*/  LOP3.LUT R9, R9, UR4, RZ, 0xc0, !PT ;  /* 0x0000000409097c12 */ /* 0x001fcc000f8ec0ff */
[----:B------:R-:W0:Y:S01]  /*0260*/  POPC R9, R9 ;  /* 0x0000000900097309 */ /* 0x000e220000000000 */
[----:B---3--:R-:W0:Y:S02]  /*0270*/  SHFL.IDX PT, R0, R3, R6, 0x1f ;  /* 0x00001f0603007589 */ /* 0x008e2400000e0000 */
[----:B0-----:R-:W-:-:S07]  /*0280*/  IMAD.IADD R0, R0, 0x1, R9 ;  /* 0x0000000100007824 */ /* 0x001fce00078e0209 */
.L_x_46:
[----:B-12---:R-:W-:Y:S05]  /*0290*/  BSYNC.RECONVERGENT B1 ;  /* 0x0000000000017941 */ /* 0x006fea0003800200 */
.L_x_45:
[----:B------:R-:W2:Y:S04]  /*02a0*/  LDG.E.64 R2, desc[UR8][R4.64] ;  /* 0x0000000804027981 */ /* 0x000ea8000c1e1b00 */
[----:B------:R-:W0:Y:S02]  /*02b0*/  SHFL.IDX PT, R26, R0, RZ, 0x1f ;  /* 0x00001fff001a7589 */ /* 0x000e2400000e0000 */
[----:B0-----:R-:W-:Y:S02]  /*02c0*/  SHF.R.S32.HI R9, RZ, 0x1f, R26 ;  /* 0x0000001fff097819 */ /* 0x001fe4000001141a */
[----:B--2---:R-:W-:-:S04]  /*02d0*/  ISETP.GT.U32.AND P0, PT, R2, R26, PT ;  /* 0x0000001a0200720c */ /* 0x004fc80003f04070 */
[----:B------:R-:W-:-:S13]  /*02e0*/  ISETP.GT.U32.AND.EX P0, PT, R3, R9, PT, P0 ;  /* 0x000000090300720c */ /* 0x000fda0003f04100 */
[----:B------:R-:W-:Y:S05]  /*02f0*/  @!P0 BRA `(.L_x_47) ;  /* 0x0000031c00f08947 */ /* 0x000fea0003800000 */
[----:B------:R-:W0:Y:S01]  /*0300*/  S2R R5, SR_CgaCtaId ;  /* 0x0000000000057919 */ /* 0x000e220000008800 */
[----:B------:R-:W-:Y:S01]  /*0310*/  MOV R0, 0x400 ;  /* 0x0000040000007802 */ /* 0x000fe20000000f00 */
[----:B------:R-:W-:Y:S01]  /*0320*/  BSSY B2, `(.L_x_48) ;  /* 0x000190b000027945 */ /* 0x000fe20003800000 */
[----:B------:R-:W-:Y:S01]  /*0330*/  SHF.R.U32.HI R4, RZ, 0x5, R8 ;  /* 0x00000005ff047819 */ /* 0x000fe20000011608 */
[----:B------:R-:W1:Y:S01]  /*0340*/  S2R R6, SR_SWINHI ;  /* 0x0000000000067919 */ /* 0x000e620000002f00 */
[----:B------:R-:W-:Y:S01]  /*0350*/  SHF.R.U32.HI R15, RZ, 0x5, R15 ;  /* 0x00000005ff0f7819 */ /* 0x000fe2000001160f */
[----:B------:R-:W-:Y:S02]  /*0360*/  VIADD R10, R27, 0x1 ;  /* 0x000000011b0a7836 */ /* 0x000fe40000000000 */
[----:B------:R-:W-:Y:S02]  /*0370*/  IMAD R7, R4, 0x46, RZ ;  /* 0x0000004604077824 */ /* 0x000fe400078e02ff */
[----:B------:R-:W-:-:S02]  /*0380*/  IMAD R12, R15, 0x7d00, RZ ;  /* 0x00007d000f0c7824 */ /* 0x000fc400078e02ff */
[C---:B------:R-:W-:Y:S02]  /*0390*/  IMAD R14, R15.reuse, 0x2710, RZ ;  /* 0x000027100f0e7824 */ /* 0x040fe400078e02ff */
[----:B------:R-:W-:Y:S02]  /*03a0*/  IMAD R13, R15, 0x3e8, RZ ;  /* 0x000003e80f0d7824 */ /* 0x000fe400078e02ff */
[----:B------:R-:W-:Y:S01]  /*03b0*/  IMAD R11, R27, 0x3e8, R12 ;  /* 0x000003e81b0b7824 */ /* 0x000fe200078e020c */
[----:B0-----:R-:W-:-:S04]  /*03c0*/  LEA R5, R5, R0, 0x18 ;  /* 0x0000000005057211 */ /* 0x001fc800078ec0ff */
[----:B------:R-:W-:Y:S02]  /*03d0*/  MOV R2, R5 ;  /* 0x0000000500027202 */ /* 0x000fe40000000f00 */
[----:B-1----:R-:W-:Y:S01]  /*03e0*/  MOV R3, R6 ;  /* 0x0000000600037202 */ /* 0x002fe20000000f00 */
[C-C-:B------:R-:W-:Y:S02]  /*03f0*/  IMAD R25, R4.reuse, 0x8, R5.reuse ;  /* 0x0000000804197824 */ /* 0x140fe400078e0205 */
[----:B------:R-:W-:Y:S02]  /*0400*/  IMAD R24, R4, 0x4, R5 ;  /* 0x0000000404187824 */ /* 0x000fe400078e0205 */
[----:B------:R-:W-:-:S04]  /*0410*/  IMAD.WIDE.U32 R2, R7, 0x14, R2 ;  /* 0x0000001407027825 */ /* 0x000fc800078e0002 */
[----:B------:R-:W-:Y:S01]  /*0420*/  IMAD R17, R4, -0x7, R25 ;  /* 0xfffffff904117824 */ /* 0x000fe200078e0219 */
[----:B------:R-:W-:-:S04]  /*0430*/  IADD3 R2, P0, PT, R2, 0x580, RZ ;  /* 0x0000058002027810 */ /* 0x000fc80007f1e0ff */
[----:B------:R-:W-:Y:S01]  /*0440*/  IADD3.X R0, PT, PT, RZ, R3, RZ, P0, !PT ;  /* 0x00000003ff007210 */ /* 0x000fe200007fe4ff */
[----:B------:R-:W-:-:S08]  /*0450*/  IMAD.MOV.U32 R3, RZ, RZ, R26 ;  /* 0x000000ffff037224 */ /* 0x000fd000078e001a */
.L_x_903:
[----:B------:R-:W-:Y:S01]  /*0460*/  ISETP.NE.AND P1, PT, R27, RZ, PT ;  /* 0x000000ff1b00720c */ /* 0x000fe20003f25270 */
[----:B------:R-:W-:Y:S05]  /*0470*/  YIELD ;  /* 0x0000000000007946 */ /* 0x000fea0003800000 */
[----:B------:R-:W-:Y:S07]  /*0480*/  BSSY.RECONVERGENT B1, `(.L_x_49) ;  /* 0x000000d000017945 */ /* 0x000fee0003800200 */
[----:B-1--4-:R-:W-:Y:S05]  /*0490*/  @P1 BRA `(.L_x_50) ;  /* 0x00000000002c1947 */ /* 0x012fea0003800000 */
[----:B------:R-:W-:Y:S01]  /*04a0*/  MOV R6, UR10 ;  /* 0x0000000a00067c02 */ /* 0x000fe20008000f00 */
[----:B------:R-:W-:Y:S01]  /*04b0*/  IMAD.U32 R7, RZ, RZ, UR11 ;  /* 0x0000000bff077e24 */ /* 0x000fe2000f8e00ff */
[----:B------:R-:W-:-:S03]  /*04c0*/  LEA R4, P0, R3, UR10, 0x3 ;  /* 0x0000000a03047c11 */ /* 0x000fc6000f8018ff */
[----:B------:R-:W-:Y:S01]  /*04d0*/  IMAD.WIDE R6, R26, 0x8, R6 ;  /* 0x000000081a067825 */ /* 0x000fe200078e0206 */
[----:B------:R-:W-:-:S05]  /*04e0*/  LEA.HI.X R5, R3, UR11, R9, 0x3, P0 ;  /* 0x0000000b03057c11 */ /* 0x000fca00080f1c09 */
[----:B------:R-:W2:Y:S04]  /*04f0*/  LDG.E.64 R6, desc[UR8][R6.64+0x8] ;  /* 0x0000080806067981 */ /* 0x000ea8000c1e1b00 */
[----:B------:R-:W3:Y:S04]  /*0500*/  LDG.E.64 R4, desc[UR8][R4.64] ;  /* 0x0000000804047981 */ /* 0x000ee8000c1e1b00 */
[----:B--2---:R0:W-:Y:S01]  /*0510*/  STS.64 [R25+0x100], R6 ;  /* 0x0001000619007388 */ /* 0x0041e20000000a00 */
[----:B---3--:R-:W-:-:S03]  /*0520*/  IMAD.IADD R3, R6, 0x1, -R4 ;  /* 0x0000000106037824 */ /* 0x008fc600078e0a04 */
[----:B------:R0:W-:Y:S04]  /*0530*/  STS.64 [R25], R4 ;  /* 0x0000000419007388 */ /* 0x0001e80000000a00 */
[----:B------:R0:W-:Y:S02]  /*0540*/  STS [R24+0x200], R3 ;  /* 0x0002000318007388 */ /* 0x0001e40000000800 */
.L_x_50:
[----:B------:R-:W-:Y:S05]  /*0550*/  BSYNC.RECONVERGENT B1 ;  /* 0x0000000000017941 */ /* 0x000fea0003800200 */
.L_x_49:
[----:B------:R-:W-:-:S03]  /*0560*/  UMOV UR4, 0xffffffff ;  /* 0xffffffff00047882 */ /* 0x000fc60000000000 */
[----:B------:R-:W-:Y:S05]  /*0570*/  BRA.DIV UR4, `(.L_x_51) ;  /* 0x00000322043c7947 */ /* 0x000fea000b800000 */
[----:B------:R-:W-:Y:S01]  /*0580*/  NOP ;  /* 0x0000000000007918 */ /* 0x000fe20000000000 */
.L_x_1756:
[----:B0-----:R-:W0:Y:S01]  /*0590*/  LDS.64 R4, [R25] ;  /* 0x0000000019047984 */ /* 0x001e220000000a00 */
[----:B------:R-:W-:Y:S01]  /*05a0*/  BSSY.RECONVERGENT B1, `(.L_x_52) ;  /* 0x0000017000017945 */ /* 0x000fe20003800200 */
[----:B------:R-:W-:Y:S02]  /*05b0*/  IMAD.MOV.U32 R18, RZ, RZ, RZ ;  /* 0x000000ffff127224 */ /* 0x000fe400078e00ff */
[----:B------:R-:W1:Y:S01]  /*05c0*/  LDS.64 R6, [R25+0x100] ;  /* 0x0001000019067984 */ /* 0x000e620000000a00 */
[----:B0-----:R-:W-:-:S05]  /*05d0*/  IADD3 R3, P0, PT, R27, R4, RZ ;  /* 0x000000041b037210 */ /* 0x001fca0007f1e0ff */
[----:B------:R-:W-:Y:S01]  /*05e0*/  IMAD.X R9, RZ, RZ, R5, P0 ;  /* 0x000000ffff097224 */ /* 0x000fe200000e0605 */
[----:B-1----:R-:W-:-:S04]  /*05f0*/  ISETP.GE.U32.AND P0, PT, R3, R6, PT ;  /* 0x000000060300720c */ /* 0x002fc80003f06070 */
[----:B------:R-:W-:-:S13]  /*0600*/  ISETP.GE.U32.AND.EX P0, PT, R9, R7, PT, P0 ;  /* 0x000000070900720c */ /* 0x000fda0003f06100 */
[----:B------:R-:W-:Y:S05]  /*0610*/  @P0 BRA `(.L_x_53) ;  /* 0x00000000003c0947 */ /* 0x000fea0003800000 */
[----:B------:R-:W-:-:S07]  /*0620*/  HFMA2 R18, -RZ, RZ, 0, 0 ;  /* 0x00000000ff127431 */ /* 0x000fce00000001ff */
.L_x_54:
[----:B------:R-:W-:Y:S02]  /*0630*/  IMAD.U32 R4, RZ, RZ, UR12 ;  /* 0x0000000cff047e24 */ /* 0x000fe4000f8e00ff */
[----:B------:R-:W-:Y:S02]  /*0640*/  IMAD.U32 R5, RZ, RZ, UR13 ;  /* 0x0000000dff057e24 */ /* 0x000fe4000f8e00ff */
[----:B------:R-:W-:Y:S02]  /*0650*/  IMAD R19, R9, 0x14, RZ ;  /* 0x0000001409137824 */ /* 0x000fe400078e02ff */
[----:B------:R-:W-:-:S04]  /*0660*/  IMAD.WIDE.U32 R4, R3, 0x14, R4 ;  /* 0x0000001403047825 */ /* 0x000fc800078e0004 */
[----:B------:R-:W-:-:S05]  /*0670*/  IMAD.IADD R5, R5, 0x1, R19 ;  /* 0x0000000105057824 */ /* 0x000fca00078e0213 */
[----:B------:R-:W2:Y:S02]  /*0680*/  LDG.E R4, desc[UR8][R4.64+0x4] ;  /* 0x0000040804047981 */ /* 0x000ea4000c1e1900 */
[----:B--2---:R-:W-:-:S13]  /*0690*/  ISETP.NE.AND P0, PT, R4, 0x1, PT ;  /* 0x000000010400780c */ /* 0x004fda0003f05270 */
[----:B------:R-:W-:Y:S05]  /*06a0*/  @P0 BRA `(.L_x_53) ;  /* 0x0000000000180947 */ /* 0x000fea0003800000 */
[----:B------:R-:W-:Y:S02]  /*06b0*/  IADD3 R3, P0, PT, R3, 0x20, RZ ;  /* 0x0000002003037810 */ /* 0x000fe40007f1e0ff */
[----:B------:R-:W-:-:S03]  /*06c0*/  IADD3 R18, PT, PT, R18, 0x1, RZ ;  /* 0x0000000112127810 */ /* 0x000fc60007ffe0ff */
[----:B------:R-:W-:Y:S01]  /*06d0*/  IMAD.X R9, RZ, RZ, R9, P0 ;  /* 0x000000ffff097224 */ /* 0x000fe200000e0609 */
[----:B------:R-:W-:-:S04]  /*06e0*/  ISETP.GE.U32.AND P0, PT, R3, R6, PT ;  /* 0x000000060300720c */ /* 0x000fc80003f06070 */
[----:B------:R-:W-:-:S13]  /*06f0*/  ISETP.GE.U32.AND.EX P0, PT, R9, R7, PT, P0 ;  /* 0x000000070900720c */ /* 0x000fda0003f06100 */
[----:B------:R-:W-:Y:S05]  /*0700*/  @!P0 BRA `(.L_x_54) ;  /* 0xfffffffc00c88947 */ /* 0x000fea000383ffff */
.L_x_53:
[----:B------:R-:W-:Y:S05]  /*0710*/  BSYNC.RECONVERGENT B1 ;  /* 0x0000000000017941 */ /* 0x000fea0003800200 */
.L_x_52:
[----:B------:R-:W-:-:S03]  /*0720*/  UMOV UR4, 0xffffffff ;  /* 0xffffffff00047882 */ /* 0x000fc60000000000 */
[----:B------:R-:W-:Y:S05]  /*0730*/  BRA.DIV UR4, `(.L_x_55) ;  /* 0x0000031e04e87947 */ /* 0x000fea000b800000 */
[----:B------:R-:W0:Y:S01]  /*0740*/  SHFL.BFLY PT, R20, R18, 0x1, 0x1f ;  /* 0x0c201f0012147f89 */ /* 0x000e2200000e0000 */
[----:B------:R-:W-:-:S03]  /*0750*/  ISETP.NE.AND P0, PT, R27, RZ, PT ;  /* 0x000000ff1b00720c */ /* 0x000fc60003f05270 */
[----:B------:R-:W-:Y:S01]  /*0760*/  @!P1 LDS R6, [R24+0x200] ;  /* 0x0002000018069984 */ /* 0x000fe20000000800 */
[----:B0-----:R-:W-:-:S05]  /*0770*/  IMAD.IADD R18, R20, 0x1, R18 ;  /* 0x0000000114127824 */ /* 0x001fca00078e0212 */
[----:B------:R-:W0:Y:S02]  /*0780*/  SHFL.BFLY PT, R20, R18, 0x2, 0x1f ;  /* 0x0c401f0012147f89 */ /* 0x000e2400000e0000 */
[----:B0-----:R-:W-:-:S05]  /*0790*/  IMAD.IADD R3, R18, 0x1, R20 ;  /* 0x0000000112037824 */ /* 0x001fca00078e0214 */
[----:B------:R-:W0:Y:S02]  /*07a0*/  SHFL.BFLY PT, R20, R3, 0x4, 0x1f ;  /* 0x0c801f0003147f89 */ /* 0x000e2400000e0000 */
[----:B0-----:R-:W-:-:S05]  /*07b0*/  IMAD.IADD R4, R3, 0x1, R20 ;  /* 0x0000000103047824 */ /* 0x001fca00078e0214 */
[----:B------:R-:W0:Y:S02]  /*07c0*/  SHFL.BFLY PT, R20, R4, 0x8, 0x1f ;  /* 0x0d001f0004147f89 */ /* 0x000e2400000e0000 */
[----:B0-----:R-:W-:-:S05]  /*07d0*/  IMAD.IADD R5, R4, 0x1, R20 ;  /* 0x0000000104057824 */ /* 0x001fca00078e0214 */
[----:B------:R-:W0:Y:S02]  /*07e0*/  SHFL.BFLY PT, R20, R5, 0x10, 0x1f ;  /* 0x0e001f0005147f89 */ /* 0x000e2400000e0000 */
[----:B0-----:R-:W-:-:S05]  /*07f0*/  IADD3 R9, PT, PT, R5, R20, RZ ;  /* 0x0000001405097210 */ /* 0x001fca0007ffe0ff */
[----:B------:R-:W-:Y:S01]  /*0800*/  @!P1 IMAD.IADD R7, R6, 0x1, -R9 ;  /* 0x0000000106079824 */ /* 0x000fe200078e0a09 */
[----:B------:R0:W-:Y:S01]  /*0810*/  @!P1 STS [R24+0x280], R9 ;  /* 0x0002800918009388 */ /* 0x0001e20000000800 */
[----:B------:R-:W-:-:S03]  /*0820*/  IMAD.MOV.U32 R6, RZ, RZ, 0x1 ;  /* 0x00000001ff067424 */ /* 0x000fc600078e00ff */
[----:B------:R0:W-:Y:S02]  /*0830*/  @!P1 STS [R24+0x300], R7 ;  /* 0x0003000718009388 */ /* 0x0001e40000000800 */
[----:B------:R-:W-:Y:S02]  /*0840*/  @!P0 PRMT R3, R6, 0x7610, R3 ;  /* 0x0000761006038816 */ /* 0x000fe40000000003 */
[----:B------:R0:W-:Y:S01]  /*0850*/  @!P1 STS [R24+0x380], R7 ;  /* 0x0003800718009388 */ /* 0x0001e20000000800 */
[----:B------:R-:W-:-:S03]  /*0860*/  NOP ;  /* 0x0000000000007918 */ /* 0x000fc60000000000 */
[----:B------:R0:W-:Y:S01]  /*0870*/  @!P0 STS.U8 [R17+0xbb20], R3 ;  /* 0x00bb200311008388 */ /* 0x0001e20000000000 */
[----:B------:R-:W-:Y:S01]  /*0880*/  NOP ;  /* 0x0000000000007918 */ /* 0x000fe20000000000 */
.L_x_1765:
[----:B------:R-:W1:Y:S01]  /*0890*/  LDS R16, [R24+0x280] ;  /* 0x0002800018107984 */ /* 0x000e620000000800 */
[----:B------:R-:W-:Y:S01]  /*08a0*/  BSSY.RECONVERGENT B1, `(.L_x_56) ;  /* 0x0000028000017945 */ /* 0x000fe20003800200 */
[----:B-1----:R-:W-:-:S13]  /*08b0*/  ISETP.GE.AND P1, PT, R27, R16, PT ;  /* 0x000000101b00720c */ /* 0x002fda0003f26270 */
[----:B------:R-:W-:Y:S05]  /*08c0*/  @P1 BRA `(.L_x_57) ;  /* 0x0000000000941947 */ /* 0x000fea0003800000 */
[----:B0-----:R-:W0:Y:S02]  /*08d0*/  LDS.U8 R3, [R17+0xbb20] ;  /* 0x00bb200011037984 */ /* 0x001e240000000000 */
[----:B0-----:R-:W-:-:S13]  /*08e0*/  ISETP.NE.AND P1, PT, R3, RZ, PT ;  /* 0x000000ff0300720c */ /* 0x001fda0003f25270 */
[----:B------:R-:W-:Y:S05]  /*08f0*/  @!P1 BRA `(.L_x_57) ;  /* 0x0000000000889947 */ /* 0x000fea0003800000 */
[----:B------:R-:W0:Y:S01]  /*0900*/  LDS.64 R4, [R25] ;  /* 0x0000000019047984 */ /* 0x000e220000000a00 */
[----:B------:R-:W1:Y:S01]  /*0910*/  LDC.64 R6, c[0x0][0x438] ;  /* 0x00010e00ff067b82 */ /* 0x000e620000000a00 */
[----:B------:R-:W-:Y:S02]  /*0920*/  IMAD.U32 R8, RZ, RZ, UR12 ;  /* 0x0000000cff087e24 */ /* 0x000fe4000f8e00ff */
[----:B------:R-:W1:Y:S01]  /*0930*/  LDS R3, [R24+0x200] ;  /* 0x0002000018037984 */ /* 0x000e620000000800 */
[----:B------:R-:W-:Y:S01]  /*0940*/  IMAD.U32 R9, RZ, RZ, UR13 ;  /* 0x0000000dff097e24 */ /* 0x000fe2000f8e00ff */
[----:B0-----:R-:W-:-:S04]  /*0950*/  IADD3 R19, P1, PT, R27, R4, RZ ;  /* 0x000000041b137210 */ /* 0x001fc80007f3e0ff */
[----:B------:R-:W-:Y:S01]  /*0960*/  IADD3.X R18, PT, PT, RZ, R5, RZ, P1, !PT ;  /* 0x00000005ff127210 */ /* 0x000fe20000ffe4ff */
[----:B------:R-:W-:-:S04]  /*0970*/  IMAD.WIDE.U32 R8, R19, 0x14, R8 ;  /* 0x0000001413087825 */ /* 0x000fc800078e0008 */
[----:B------:R-:W-:Y:S02]  /*0980*/  IMAD R19, R18, 0x14, RZ ;  /* 0x0000001412137824 */ /* 0x000fe400078e02ff */
[----:B-1----:R-:W-:-:S04]  /*0990*/  IMAD.WIDE R6, R3, 0x4, R6 ;  /* 0x0000000403067825 */ /* 0x002fc800078e0206 */
[----:B------:R-:W-:Y:S01]  /*09a0*/  IMAD.IADD R9, R9, 0x1, R19 ;  /* 0x0000000109097824 */ /* 0x000fe200078e0213 */
[----:B------:R-:W2:Y:S04]  /*09b0*/  LDG.E R3, desc[UR8][R6.64] ;  /* 0x0000000806037981 */ /* 0x000ea8000c1e1900 */
[----:B------:R-:W3:Y:S04]  /*09c0*/  LDG.E R18, desc[UR8][R8.64+0x8] ;  /* 0x0000080808127981 */ /* 0x000ee8000c1e1900 */
[----:B------:R-:W3:Y:S02]  /*09d0*/  LDG.E R19, desc[UR8][R8.64+0xc] ;  /* 0x00000c0808137981 */ /* 0x000ee4000c1e1900 */
[----:B---3--:R-:W-:-:S05]  /*09e0*/  IMAD.IADD R18, R18, 0x1, R19 ;  /* 0x0000000112127824 */ /* 0x008fca00078e0213 */
[----:B--2---:R-:W-:-:S13]  /*09f0*/  ISETP.GE.AND P1, PT, R18, R3, PT ;  /* 0x000000031200720c */ /* 0x004fda0003f26270 */
[----:B------:R-:W-:Y:S05]  /*0a00*/  @!P1 BRA `(.L_x_58) ;  /* 0x0000000000409947 */ /* 0x000fea0003800000 */
[----:B------:R-:W-:-:S07]  /*0a10*/  IMAD.MOV.U32 R9, RZ, RZ, R27 ;  /* 0x000000ffff097224 */ /* 0x000fce00078e001b */
.L_x_59:
[----:B------:R-:W-:-:S05]  /*0a20*/  VIADD R9, R9, 0x20 ;  /* 0x0000002009097836 */ /* 0x000fca0000000000 */
[----:B------:R-:W-:-:S13]  /*0a30*/  ISETP.GE.AND P1, PT, R9, R16, PT ;  /* 0x000000100900720c */ /* 0x000fda0003f26270 */
[----:B------:R-:W-:Y:S05]  /*0a40*/  @P1 BRA `(.L_x_57) ;  /* 0x0000000000341947 */ /* 0x000fea0003800000 */
[----:B------:R-:W-:Y:S01]  /*0a50*/  IADD3 R19, P1, PT, R4, R9, RZ ;  /* 0x0000000904137210 */ /* 0x000fe20007f3e0ff */
[----:B------:R-:W-:Y:S01]  /*0a60*/  IMAD.U32 R7, RZ, RZ, UR13 ;  /* 0x0000000dff077e24 */ /* 0x000fe2000f8e00ff */
[----:B------:R-:W-:-:S03]  /*0a70*/  MOV R6, UR12 ;  /* 0x0000000c00067c02 */ /* 0x000fc60008000f00 */
[----:B------:R-:W-:Y:S02]  /*0a80*/  IMAD.X R8, RZ, RZ, R5, P1 ;  /* 0x000000ffff087224 */ /* 0x000fe400008e0605 */
[----:B------:R-:W-:-:S04]  /*0a90*/  IMAD.WIDE.U32 R6, R19, 0x14, R6 ;  /* 0x0000001413067825 */ /* 0x000fc800078e0006 */
[----:B------:R-:W-:-:S04]  /*0aa0*/  IMAD R19, R8, 0x14, RZ ;  /* 0x0000001408137824 */ /* 0x000fc800078e02ff */
[----:B------:R-:W-:-:S05]  /*0ab0*/  IMAD.IADD R7, R7, 0x1, R19 ;  /* 0x0000000107077824 */ /* 0x000fca00078e0213 */
[----:B------:R-:W2:Y:S04]  /*0ac0*/  LDG.E R8, desc[UR8][R6.64+0x8] ;  /* 0x0000080806087981 */ /* 0x000ea8000c1e1900 */
[----:B------:R-:W2:Y:S02]  /*0ad0*/  LDG.E R19, desc[UR8][R6.64+0xc] ;  /* 0x00000c0806137981 */ /* 0x000ea4000c1e1900 */
[----:B--2---:R-:W-:-:S05]  /*0ae0*/  IMAD.IADD R8, R8, 0x1, R19 ;  /* 0x0000000108087824 */ /* 0x004fca00078e0213 */
[----:B------:R-:W-:-:S13]  /*0af0*/  ISETP.GE.AND P1, PT, R8, R3, PT ;  /* 0x000000030800720c */ /* 0x000fda0003f26270 */
[----:B------:R-:W-:Y:S05]  /*0b00*/  @P1 BRA `(.L_x_59) ;  /* 0xfffffffc00c41947 */ /* 0x000fea000383ffff */
.L_x_58:
[----:B------:R1:W-:Y:S02]  /*0b10*/  STS.U8 [R17+0xbb20], RZ ;  /* 0x00bb20ff11007388 */ /* 0x0003e40000000000 */
.L_x_57:
[----:B------:R-:W-:Y:S05]  /*0b20*/  BSYNC.RECONVERGENT B1 ;  /* 0x0000000000017941 */ /* 0x000fea0003800200 */
.L_x_56:
[----:B------:R-:W-:-:S03]  /*0b30*/  UMOV UR4, 0xffffffff ;  /* 0xffffffff00047882 */ /* 0x000fc60000000000 */
[----:B------:R-:W-:Y:S05]  /*0b40*/  BRA.DIV UR4, `(.L_x_60) ;  /* 0x0000031e04a87947 */ /* 0x000fea000b800000 */
[----:B------:R-:W-:Y:S01]  /*0b50*/  NOP ;  /* 0x0000000000007918 */ /* 0x000fe20000000000 */
.L_x_1768:
[----:B0-----:R-:W0:Y:S01]  /*0b60*/  LDS.U8 R3, [R17+0xbb20] ;  /* 0x00bb200011037984 */ /* 0x001e220000000000 */
[----:B------:R-:W-:Y:S04]  /*0b70*/  BSSY B1, `(.L_x_61) ;  /* 0x000187d000017945 */ /* 0x000fe80003800000 */
[----:B------:R-:W-:Y:S01]  /*0b80*/  BSSY B3, `(.L_x_62) ;  /* 0x00000d8000037945 */ /* 0x000fe20003800000 */
[----:B0-----:R-:W-:-:S13]  /*0b90*/  ISETP.NE.AND P1, PT, R3, RZ, PT ;  /* 0x000000ff0300720c */ /* 0x001fda0003f25270 */
[----:B------:R-:W-:Y:S05]  /*0ba0*/  @!P1 BRA `(.L_x_63) ;  /* 0x0000000c00549947 */ /* 0x000fea0003800000 */
[----:B------:R-:W0:Y:S01]  /*0bb0*/  LDS R6, [R24+0x280] ;  /* 0x0002800018067984 */ /* 0x000e220000000800 */
[----:B------:R-:W-:Y:S03]  /*0bc0*/  BSSY.RECONVERGENT B4, `(.L_x_64) ;  /* 0x0000053000047945 */ /* 0x000fe60003800200 */
[----:B------:R-:W2:Y:S01]  /*0bd0*/  LDS R3, [R24+0x200] ;  /* 0x0002000018037984 */ /* 0x000ea20000000800 */
[----:B0-----:R-:W-:-:S04]  /*0be0*/  IADD3 R19, PT, PT, R27, R6, RZ ;  /* 0x000000061b137210 */ /* 0x001fc80007ffe0ff */
[----:B--2---:R-:W-:-:S13]  /*0bf0*/  ISETP.GE.AND P1, PT, R19, R3, PT ;  /* 0x000000031300720c */ /* 0x004fda0003f26270 */
[----:B------:R-:W-:Y:S05]  /*0c00*/  @P1 BRA `(.L_x_65) ;  /* 0x0000000400381947 */ /* 0x000fea0003800000 */
[----:B------:R0:W2:Y:S02]  /*0c10*/  LDS.64 R4, [R25] ;  /* 0x0000000019047984 */ /* 0x0000a40000000a00 */
.L_x_73:
[----:B--23--:R-:W-:Y:S01]  /*0c20*/  IADD3 R21, P1, PT, R4, R19, RZ ;  /* 0x0000001304157210 */ /* 0x00cfe20007f3e0ff */
[----:B------:R-:W-:Y:S01]  /*0c30*/  IMAD.U32 R8, RZ, RZ, UR12 ;  /* 0x0000000cff087e24 */ /* 0x000fe2000f8e00ff */
[----:B------:R-:W-:Y:S01]  /*0c40*/  SHF.R.S32.HI R7, RZ, 0x1f, R19 ;  /* 0x0000001fff077819 */ /* 0x000fe20000011413 */
[----:B------:R-:W-:Y:S01]  /*0c50*/  IMAD.U32 R9, RZ, RZ, UR13 ;  /* 0x0000000dff097e24 */ /* 0x000fe2000f8e00ff */
[----:B------:R-:W-:Y:S03]  /*0c60*/  BSSY.RECONVERGENT B5, `(.L_x_66) ;  /* 0x0000045000057945 */ /* 0x000fe60003800200 */
[----:B------:R-:W-:Y:S01]  /*0c70*/  IMAD.X R16, R5, 0x1, R7, P1 ;  /* 0x0000000105107824 */ /* 0x000fe200008e0607 */
[----:B------:R-:W-:Y:S01]  /*0c80*/  ISETP.GE.AND P1, PT, R6, R3, PT ;  /* 0x000000030600720c */ /* 0x000fe20003f26270 */
[----:B------:R-:W-:-:S04]  /*0c90*/  IMAD.WIDE.U32 R8, R21, 0x14, R8 ;  /* 0x0000001415087825 */ /* 0x000fc800078e0008 */
[----:B------:R-:W-:-:S04]  /*0ca0*/  IMAD R21, R16, 0x14, RZ ;  /* 0x0000001410157824 */ /* 0x000fc800078e02ff */
[----:B------:R-:W-:-:S04]  /*0cb0*/  IMAD.IADD R9, R9, 0x1, R21 ;  /* 0x0000000109097824 */ /* 0x000fc800078e0215 */
[----:B-----5:R-:W-:Y:S05]  /*0cc0*/  @P1 BRA `(.L_x_67) ;  /* 0x0000000000f81947 */ /* 0x020fea0003800000 */
[----:B------:R2:W5:Y:S01]  /*0cd0*/  LDG.E R18, desc[UR8][R8.64] ;  /* 0x0000000808127981 */ /* 0x000562000c1e1900 */
[----:B------:R-:W-:-:S07]  /*0ce0*/  MOV R16, R6 ;  /* 0x0000000600107202 */ /* 0x000fce0000000f00 */
.L_x_72:
[----:B------:R-:W-:Y:S01]  /*0cf0*/  ISETP.NE.AND P1, PT, R16, R19, PT ;  /* 0x000000131000720c */ /* 0x000fe20003f25270 */
[----:B------:R-:W-:-:S12]  /*0d00*/  BSSY.RECONVERGENT B6, `(.L_x_68) ;  /* 0x0000037000067945 */ /* 0x000fd80003800200 */
[----:B---3--:R-:W-:Y:S05]  /*0d10*/  @!P1 BRA `(.L_x_69) ;  /* 0x0000000000d49947 */ /* 0x008fea0003800000 */
[----:B------:R-:W-:Y:S01]  /*0d20*/  IADD3 R21, P1, PT, R4, R16, RZ ;  /* 0x0000001004157210 */ /* 0x000fe20007f3e0ff */
[----:B--2---:R-:W-:Y:S02]  /*0d30*/  IMAD.U32 R8, RZ, RZ, UR12 ;  /* 0x0000000cff087e24 */ /* 0x004fe4000f8e00ff */
[----:B------:R-:W-:Y:S01]  /*0d40*/  IMAD.U32 R9, RZ, RZ, UR13 ;  /* 0x0000000dff097e24 */ /* 0x000fe2000f8e00ff */
[----:B------:R-:W-:Y:S01]  /*0d50*/  LEA.HI.X.SX32 R20, R16, R5, 0x1, P1 ;  /* 0x0000000510147211 */ /* 0x000fe200008f0eff */
[----:B------:R-:W-:-:S04]  /*0d60*/  IMAD.WIDE.U32 R8, R21, 0x14, R8 ;  /* 0x0000001415087825 */ /* 0x000fc800078e0008 */
[----:B------:R-:W-:Y:S02]  /*0d70*/  IMAD R23, R20, 0x14, RZ ;  /* 0x0000001414177824 */ /* 0x000fe400078e02ff */
[----:B------:R-:W-:Y:S01]  /*0d80*/  IMAD.MOV.U32 R22, RZ, RZ, R8 ;  /* 0x000000ffff167224 */ /* 0x000fe200078e0008 */
[----:B------:R-:W2:Y:S01]  /*0d90*/  LDC.64 R20, c[0x0][0x498] ;  /* 0x00012600ff147b82 */ /* 0x000ea20000000a00 */
[----:B------:R-:W-:-:S06]  /*0da0*/  IMAD.IADD R23, R9, 0x1, R23 ;  /* 0x0000000109177824 */ /* 0x000fcc00078e0217 */
[----:B------:R-:W2:Y:S02]  /*0db0*/  LDG.E R23, desc[UR8][R22.64] ;  /* 0x0000000816177981 */ /* 0x000ea4000c1e1900 */
[----:B--2---:R-:W-:-:S05]  /*0dc0*/  IMAD.WIDE R20, R23, 0x8, R20 ;  /* 0x0000000817147825 */ /* 0x004fca00078e0214 */
[----:B------:R-:W2:Y:S04]  /*0dd0*/  LDG.E R29, desc[UR8][R20.64+0x8] ;  /* 0x00000808141d7981 */ /* 0x000ea8000c1e1900 */
[----:B------:R-:W2:Y:S02]  /*0de0*/  LDG.E.64 R8, desc[UR8][R20.64] ;  /* 0x0000000814087981 */ /* 0x000ea4000c1e1b00 */
[----:B--2---:R-:W-:-:S04]  /*0df0*/  IADD3 R29, PT, PT, -R8, R29, RZ ;  /* 0x0000001d081d7210 */ /* 0x004fc80007ffe1ff */
[----:B------:R-:W-:-:S13]  /*0e00*/  ISETP.GE.AND P1, PT, R29, 0x1, PT ;  /* 0x000000011d00780c */ /* 0x000fda0003f26270 */
[----:B------:R-:W-:Y:S05]  /*0e10*/  @!P1 BRA `(.L_x_69) ;  /* 0x0000000000949947 */ /* 0x000fea0003800000 */
[----:B------:R-:W2:Y:S01]  /*0e20*/  LDCU.64 UR4, c[0x0][0x490] ;  /* 0x00009200ff0477ac */ /* 0x000ea20008000a00 */
[----:B------:R-:W-:-:S05]  /*0e30*/  VIADD R22, R29, 0xffffffff ;  /* 0xffffffff1d167836 */ /* 0x000fca0000000000 */
[----:B------:R-:W-:-:S04]  /*0e40*/  SHF.R.U32.HI R23, RZ, 0x1, R22 ;  /* 0x00000001ff177819 */ /* 0x000fc80000011616 */
[----:B------:R-:W-:-:S05]  /*0e50*/  IADD3 R21, P1, PT, R8, R23, RZ ;  /* 0x0000001708157210 */ /* 0x000fca0007f3e0ff */
[----:B------:R-:W-:Y:S01]  /*0e60*/  IMAD.X R28, RZ, RZ, R9, P1 ;  /* 0x000000ffff1c7224 */ /* 0x000fe200008e0609 */
[----:B--2---:R-:W-:-:S04]  /*0e70*/  LEA R20, P1, R21, UR4, 0x2 ;  /* 0x0000000415147c11 */ /* 0x004fc8000f8210ff */
[----:B------:R-:W-:-:S06]  /*0e80*/  LEA.HI.X R21, R21, UR5, R28, 0x2, P1 ;  /* 0x0000000515157c11 */ /* 0x000fcc00088f141c */
[----:B------:R-:W2:Y:S02]  /*0e90*/  LDG.E R21, desc[UR8][R20.64] ;  /* 0x0000000814157981 */ /* 0x000ea4000c1e1900 */
[----:B--2--5:R-:W-:-:S13]  /*0ea0*/  ISETP.NE.AND P1, PT, R21, R18, PT ;  /* 0x000000121500720c */ /* 0x024fda0003f25270 */
[----:B------:R-:W-:Y:S05]  /*0eb0*/  @!P1 BRA `(.L_x_70) ;  /* 0x0000000000449947 */ /* 0x000fea0003800000 */
[----:B------:R-:W-:Y:S02]  /*0ec0*/  IMAD.MOV.U32 R29, RZ, RZ, R23 ;  /* 0x000000ffff1d7224 */ /* 0x000fe400078e0017 */
[----:B------:R-:W-:-:S07]  /*0ed0*/  IMAD.MOV.U32 R23, RZ, RZ, RZ ;  /* 0x000000ffff177224 */ /* 0x000fce00078e00ff */
.L_x_71:
[----:B------:R-:W-:-:S13]  /*0ee0*/  ISETP.GT.AND P1, PT, R21, R18, PT ;  /* 0x000000121500720c */ /* 0x000fda0003f24270 */
[C---:B------:R-:W-:Y:S01]  /*0ef0*/  @P1 VIADD R22, R29.reuse, 0xffffffff ;  /* 0xffffffff1d161836 */ /* 0x040fe20000000000 */
[----:B------:R-:W-:-:S04]  /*0f00*/  @!P1 IADD3 R23, PT, PT, R29, 0x1, RZ ;  /* 0x000000011d179810 */ /* 0x000fc80007ffe0ff */
[----:B------:R-:W-:-:S13]  /*0f10*/  ISETP.GT.AND P1, PT, R23, R22, PT ;  /* 0x000000161700720c */ /* 0x000fda0003f24270 */
[----:B------:R-:W-:Y:S05]  /*0f20*/  @P1 BRA `(.L_x_69) ;  /* 0x0000000000501947 */ /* 0x000fea0003800000 */
[----:B------:R-:W2:Y:S01]  /*0f30*/  LDCU.64 UR4, c[0x0][0x490] ;  /* 0x00009200ff0477ac */ /* 0x000ea20008000a00 */
[----:B------:R-:W-:-:S05]  /*0f40*/  IMAD.IADD R29, R22, 0x1, R23 ;  /* 0x00000001161d7824 */ /* 0x000fca00078e0217 */
[----:B------:R-:W-:-:S04]  /*0f50*/  SHF.R.U32.HI R29, RZ, 0x1, R29 ;  /* 0x00000001ff1d7819 */ /* 0x000fc8000001161d */
[----:B------:R-:W-:-:S05]  /*0f60*/  IADD3 R21, P1, PT, R8, R29, RZ ;  /* 0x0000001d08157210 */ /* 0x000fca0007f3e0ff */
[----:B------:R-:W-:Y:S01]  /*0f70*/  IMAD.X R28, RZ, RZ, R9, P1 ;  /* 0x000000ffff1c7224 */ /* 0x000fe200008e0609 */
[----:B--2---:R-:W-:-:S04]  /*0f80*/  LEA R20, P1, R21, UR4, 0x2 ;  /* 0x0000000415147c11 */ /* 0x004fc8000f8210ff */
[----:B------:R-:W-:-:S06]  /*0f90*/  LEA.HI.X R21, R21, UR5, R28, 0x2, P1 ;  /* 0x0000000515157c11 */ /* 0x000fcc00088f141c */
[----:B------:R-:W2:Y:S02]  /*0fa0*/  LDG.E R21, desc[UR8][R20.64] ;  /* 0x0000000814157981 */ /* 0x000ea4000c1e1900 */
[----:B--2---:R-:W-:-:S13]  /*0fb0*/  ISETP.NE.AND P1, PT, R21, R18, PT ;  /* 0x000000121500720c */ /* 0x004fda0003f25270 */
[----:B------:R-:W-:Y:S05]  /*0fc0*/  @P1 BRA `(.L_x_71) ;  /* 0xfffffffc00c41947 */ /* 0x000fea000383ffff */
.L_x_70:
[----:B------:R-:W-:Y:S01]  /*0fd0*/  IADD3 R21, P1, PT, R4, R19, RZ ;  /* 0x0000001304157210 */ /* 0x000fe20007f3e0ff */
[----:B------:R-:W-:Y:S01]  /*0fe0*/  IMAD.U32 R8, RZ, RZ, UR12 ;  /* 0x0000000cff087e24 */ /* 0x000fe2000f8e00ff */
[----:B------:R-:W-:-:S03]  /*0ff0*/  MOV R9, UR13 ;  /* 0x0000000d00097c02 */ /* 0x000fc60008000f00 */
[----:B------:R-:W-:Y:S02]  /*1000*/  IMAD.X R20, R5, 0x1, R7, P1 ;  /* 0x0000000105147824 */ /* 0x000fe400008e0607 */
[----:B------:R-:W-:-:S04]  /*1010*/  IMAD.WIDE.U32 R8, R21, 0x14, R8 ;  /* 0x0000001415087825 */ /* 0x000fc800078e0008 */
[----:B------:R-:W-:-:S04]  /*1020*/  IMAD R21, R20, 0x14, RZ ;  /* 0x0000001414157824 */ /* 0x000fc800078e02ff */
[----:B------:R-:W-:-:S05]  /*1030*/  IMAD.IADD R9, R9, 0x1, R21 ;  /* 0x0000000109097824 */ /* 0x000fca00078e0215 */
[----:B------:R-:W2:Y:S02]  /*1040*/  LDG.E R20, desc[UR8][R8.64+0x10] ;  /* 0x0000100808147981 */ /* 0x000ea4000c1e1900 */
[----:B--2---:R-:W-:-:S05]  /*1050*/  VIADD R21, R20, 0x1 ;  /* 0x0000000114157836 */ /* 0x004fca0000000000 */
[----:B------:R3:W-:Y:S02]  /*1060*/  STG.E desc[UR8][R8.64+0x10], R21 ;  /* 0x0000101508007986 */ /* 0x0007e4000c101908 */
.L_x_69:
[----:B------:R-:W-:Y:S05]  /*1070*/  BSYNC.RECONVERGENT B6 ;  /* 0x0000000000067941 */ /* 0x000fea0003800200 */
.L_x_68:
[----:B------:R-:W-:-:S05]  /*1080*/  VIADD R16, R16, 0x1 ;  /* 0x0000000110107836 */ /* 0x000fca0000000000 */
[----:B------:R-:W-:-:S13]  /*1090*/  ISETP.GE.AND P1, PT, R16, R3, PT ;  /* 0x000000031000720c */ /* 0x000fda0003f26270 */
[----:B------:R-:W-:Y:S05]  /*10a0*/  @!P1 BRA `(.L_x_72) ;  /* 0xfffffffc00109947 */ /* 0x000fea000383ffff */
.L_x_67:
[----:B------:R-:W-:Y:S05]  /*10b0*/  BSYNC.RECONVERGENT B5 ;  /* 0x0000000000057941 */ /* 0x000fea0003800200 */
.L_x_66:
[----:B------:R-:W-:-:S04]  /*10c0*/  IADD3 R19, PT, PT, R19, 0x20, RZ ;  /* 0x0000002013137810 */ /* 0x000fc80007ffe0ff */
[----:B------:R-:W-:-:S13]  /*10d0*/  ISETP.GE.AND P1, PT, R19, R3, PT ;  /* 0x000000031300720c */ /* 0x000fda0003f26270 */
[----:B------:R-:W-:Y:S05]  /*10e0*/  @!P1 BRA `(.L_x_73) ;  /* 0xfffffff800cc9947 */ /* 0x000fea000383ffff */
.L_x_65:
[----:B------:R-:W-:Y:S05]  /*10f0*/  BSYNC.RECONVERGENT B4 ;  /* 0x0000000000047941 */ /* 0x000fea0003800200 */
.L_x_64:
[----:B------:R-:W-:-:S03]  /*1100*/  UMOV UR4, 0xffffffff ;  /* 0xffffffff00047882 */ /* 0x000fc60000000000 */
[----:B------:R-:W-:Y:S05]  /*1110*/  BRA.DIV UR4, `(.L_x_74) ;  /* 0x0000031a04507947 */ /* 0x000fea000b800000 */
[----:B------:R-:W-:Y:S01]  /*1120*/  NOP ;  /* 0x0000000000007918 */ /* 0x000fe20000000000 */
.L_x_1771:
[----:B------:R-:W4:Y:S01]  /*1130*/  LDS R4, [R24+0x280] ;  /* 0x0002800018047984 */ /* 0x000f220000000800 */
[----:B------:R-:W-:Y:S03]  /*1140*/  BSSY.RECONVERGENT B4, `(.L_x_75) ;  /* 0x0000032000047945 */ /* 0x000fe60003800200 */
[----:B------:R-:W0:Y:S01]  /*1150*/  LDS R3, [R24+0x200] ;  /* 0x0002000018037984 */ /* 0x000e220000000800 */
[----:B----4-:R-:W-:-:S05]  /*1160*/  IMAD.IADD R6, R27, 0x1, R4 ;  /* 0x000000011b067824 */ /* 0x010fca00078e0204 */
[----:B0-----:R-:W-:-:S13]  /*1170*/  ISETP.GE.AND P1, PT, R6, R3, PT ;  /* 0x000000030600720c */ /* 0x001fda0003f26270 */
[----:B------:R-:W-:Y:S05]  /*1180*/  @P1 BRA `(.L_x_76) ;  /* 0x0000000000b41947 */ /* 0x000fea0003800000 */
[----:B------:R-:W0:Y:S02]  /*1190*/  LDS.U8 R4, [R17+0xbb20] ;  /* 0x00bb200011047984 */ /* 0x000e240000000000 */
[----:B0-----:R-:W-:-:S13]  /*11a0*/  ISETP.NE.AND P1, PT, R4, RZ, PT ;  /* 0x000000ff0400720c */ /* 0x001fda0003f25270 */
[----:B------:R-:W-:Y:S05]  /*11b0*/  @!P1 BRA `(.L_x_76) ;  /* 0x0000000000a89947 */ /* 0x000fea0003800000 */
[----:B------:R-:W0:Y:S01]  /*11c0*/  LDS.64 R4, [R25] ;  /* 0x0000000019047984 */ /* 0x000e220000000a00 */
[----:B--23--:R-:W-:Y:S02]  /*11d0*/  IMAD.MOV.U32 R9, RZ, RZ, R6 ;  /* 0x000000ffff097224 */ /* 0x00cfe400078e0006 */
[----:B------:R-:W-:Y:S02]  /*11e0*/  IMAD.U32 R6, RZ, RZ, UR12 ;  /* 0x0000000cff067e24 */ /* 0x000fe4000f8e00ff */
[----:B------:R-:W-:Y:S01]  /*11f0*/  IMAD.U32 R7, RZ, RZ, UR13 ;  /* 0x0000000dff077e24 */ /* 0x000fe2000f8e00ff */
[----:B0-----:R-:W-:-:S04]  /*1200*/  IADD3 R19, P1, PT, R9, R4, RZ ;  /* 0x0000000409137210 */ /* 0x001fc80007f3e0ff */
[----:B------:R-:W-:Y:S01]  /*1210*/  LEA.HI.X.SX32 R8, R9, R5, 0x1, P1 ;  /* 0x0000000509087211 */ /* 0x000fe200008f0eff */
[----:B------:R-:W-:-:S04]  /*1220*/  IMAD.WIDE.U32 R6, R19, 0x14, R6 ;  /* 0x0000001413067825 */ /* 0x000fc800078e0006 */
[----:B------:R-:W-:Y:S02]  /*1230*/  IMAD R19, R8, 0x14, RZ ;  /* 0x0000001408137824 */ /* 0x000fe400078e02ff */
[----:B------:R-:W0:Y:S03]  /*1240*/  LDS R8, [R24+0x300] ;  /* 0x0003000018087984 */ /* 0x000e260000000800 */
[----:B------:R-:W-:-:S05]  /*1250*/  IADD3 R7, PT, PT, R7, R19, RZ ;  /* 0x0000001307077210 */ /* 0x000fca0007ffe0ff */
[----:B------:R-:W2:Y:S01]  /*1260*/  LDG.E R19, desc[UR8][R6.64+0x10] ;  /* 0x0000100806137981 */ /* 0x000ea2000c1e1900 */
[----:B------:R-:W-:Y:S01]  /*1270*/  IADD3 R16, P2, PT, R6, 0x10, RZ ;  /* 0x0000001006107810 */ /* 0x000fe20007f5e0ff */
[----:B0-----:R-:W-:-:S05]  /*1280*/  VIADD R8, R8, 0xffffffff ;  /* 0xffffffff08087836 */ /* 0x001fca0000000000 */
[----:B--2---:R-:W-:Y:S01]  /*1290*/  ISETP.GE.AND P1, PT, R19, R8, PT ;  /* 0x000000081300720c */ /* 0x004fe20003f26270 */
[----:B------:R-:W-:-:S12]  /*12a0*/  IMAD.X R19, RZ, RZ, R7, P2 ;  /* 0x000000ffff137224 */ /* 0x000fd800010e0607 */
[----:B------:R-:W-:Y:S05]  /*12b0*/  @!P1 BRA `(.L_x_77) ;  /* 0x0000000000649947 */ /* 0x000fea0003800000 */
[----:B------:R-:W0:Y:S02]  /*12c0*/  LDC.64 R6, c[0x0][0x438] ;  /* 0x00010e00ff067b82 */ /* 0x000e240000000a00 */
[----:B0-----:R-:W-:-:S05]  /*12d0*/  IMAD.WIDE R6, R3, 0x4, R6 ;  /* 0x0000000403067825 */ /* 0x001fca00078e0206 */
[----:B------:R0:W5:Y:S02]  /*12e0*/  LDG.E R21, desc[UR8][R6.64] ;  /* 0x0000000806157981 */ /* 0x000164000c1e1900 */
.L_x_78:
[----:B0-----:R-:W-:Y:S02]  /*12f0*/  IMAD.MOV.U32 R6, RZ, RZ, R16 ;  /* 0x000000ffff067224 */ /* 0x001fe400078e0010 */
[----:B------:R-:W-:-:S05]  /*1300*/  IMAD.MOV.U32 R7, RZ, RZ, R19 ;  /* 0x000000ffff077224 */ /* 0x000fca00078e0013 */
[----:B------:R-:W2:Y:S04]  /*1310*/  LDG.E R16, desc[UR8][R6.64+-0x8] ;  /* 0xfffff80806107981 */ /* 0x000ea8000c1e1900 */
[----:B------:R-:W2:Y:S02]  /*1320*/  LDG.E R19, desc[UR8][R6.64+-0x4] ;  /* 0xfffffc0806137981 */ /* 0x000ea4000c1e1900 */
[----:B--2---:R-:W-:-:S04]  /*1330*/  IADD3 R16, PT, PT, R16, R19, RZ ;  /* 0x0000001310107210 */ /* 0x004fc80007ffe0ff */
[----:B-----5:R-:W-:-:S13]  /*1340*/  ISETP.GE.AND P1, PT, R16, R21, PT ;  /* 0x000000151000720c */ /* 0x020fda0003f26270 */
[----:B------:R-:W-:Y:S05]  /*1350*/  @!P1 BRA `(.L_x_77) ;  /* 0x00000000003c9947 */ /* 0x000fea0003800000 */
[----:B------:R-:W-:-:S05]  /*1360*/  VIADD R9, R9, 0x20 ;  /* 0x0000002009097836 */ /* 0x000fca0000000000 */
[----:B------:R-:W-:-:S13]  /*1370*/  ISETP.GE.AND P1, PT, R9, R3, PT ;  /* 0x000000030900720c */ /* 0x000fda0003f26270 */
[----:B------:R-:W-:Y:S05]  /*1380*/  @P1 BRA `(.L_x_76) ;  /* 0x0000000000341947 */ /* 0x000fea0003800000 */
[C---:B------:R-:W-:Y:S01]  /*1390*/  IADD3 R19, P1, PT, R9.reuse, R4, RZ ;  /* 0x0000000409137210 */ /* 0x040fe20007f3e0ff */
[----:B------:R-:W-:Y:S02]  /*13a0*/  IMAD.U32 R6, RZ, RZ, UR12 ;  /* 0x0000000cff067e24 */ /* 0x000fe4000f8e00ff */
[----:B------:R-:W-:Y:S01]  /*13b0*/  IMAD.U32 R7, RZ, RZ, UR13 ;  /* 0x0000000dff077e24 */ /* 0x000fe2000f8e00ff */
[----:B------:R-:W-:Y:S01]  /*13c0*/  LEA.HI.X.SX32 R16, R9, R5, 0x1, P1 ;  /* 0x0000000509107211 */ /* 0x000fe200008f0eff */
[----:B------:R-:W-:-:S04]  /*13d0*/  IMAD.WIDE.U32 R6, R19, 0x14, R6 ;  /* 0x0000001413067825 */ /* 0x000fc800078e0006 */
[----:B------:R-:W-:-:S04]  /*13e0*/  IMAD R19, R16, 0x14, RZ ;  /* 0x0000001410137824 */ /* 0x000fc800078e02ff */
[----:B------:R-:W-:-:S05]  /*13f0*/  IMAD.IADD R7, R7, 0x1, R19 ;  /* 0x0000000107077824 */ /* 0x000fca00078e0213 */
[----:B------:R-:W2:Y:S01]  /*1400*/  LDG.E R19, desc[UR8][R6.64+0x10] ;  /* 0x0000100806137981 */ /* 0x000ea2000c1e1900 */
[----:B------:R-:W-:Y:S02]  /*1410*/  IADD3 R16, P2, PT, R6, 0x10, RZ ;  /* 0x0000001006107810 */ /* 0x000fe40007f5e0ff */
[----:B--2---:R-:W-:Y:S02]  /*1420*/  ISETP.GE.AND P1, PT, R19, R8, PT ;  /* 0x000000081300720c */ /* 0x004fe40003f26270 */
[----:B------:R-:W-:-:S11]  /*1430*/  IADD3.X R19, PT, PT, RZ, R7, RZ, P2, !PT ;  /* 0x00000007ff137210 */ /* 0x000fd600017fe4ff */
[----:B------:R-:W-:Y:S05]  /*1440*/  @P1 BRA `(.L_x_78) ;  /* 0xfffffffc00a81947 */ /* 0x000fea000383ffff */
.L_x_77:
[----:B------:R0:W-:Y:S02]  /*1450*/  STS.U8 [R17+0xbb20], RZ ;  /* 0x00bb20ff11007388 */ /* 0x0001e40000000000 */
.L_x_76:
[----:B------:R-:W-:Y:S05]  /*1460*/  BSYNC.RECONVERGENT B4 ;  /* 0x0000000000047941 */ /* 0x000fea0003800200 */
.L_x_75:
[----:B------:R-:W-:-:S03]  /*1470*/  UMOV UR4, 0xffffffff ;  /* 0xffffffff00047882 */ /* 0x000fc60000000000 */
[----:B------:R-:W-:Y:S05]  /*1480*/  BRA.DIV UR4, `(.L_x_79) ;  /* 0x0000031604907947 */ /* 0x000fea000b800000 */
[----:B------:R-:W-:Y:S01]  /*1490*/  NOP ;  /* 0x0000000000007918 */ /* 0x000fe20000000000 */
.L_x_1774:
[----:B------:R-:W4:Y:S02]  /*14a0*/  LDS.U8 R3, [R17+0xbb20] ;  /* 0x00bb200011037984 */ /* 0x000f240000000000 */
[----:B----4-:R-:W-:-:S13]  /*14b0*/  ISETP.NE.AND P1, PT, R3, RZ, PT ;  /* 0x000000ff0300720c */ /* 0x010fda0003f25270 */
[----:B------:R-:W-:Y:S05]  /*14c0*/  @P1 BREAK B3 ;  /* 0x0000000000031942 */ /* 0x000fea0003800000 */
[----:B------:R-:W-:Y:S05]  /*14d0*/  @!P1 BRA `(.L_x_63) ;  /* 0x0000000400089947 */ /* 0x000fea0003800000 */
[----:B------:R-:W4:Y:S01]  /*14e0*/  LDCU.64 UR4, c[0x0][0x4b8] ;  /* 0x00009700ff0477ac */ /* 0x000f220008000a00 */
[----:B------:R-:W0:Y:S01]  /*14f0*/  LDC.64 R6, c[0x0][0x4c0] ;  /* 0x00013000ff067b82 */ /* 0x000e220000000a00 */
[----:B----4-:R-:W-:-:S05]  /*1500*/  LEA R4, P1, R15, UR4, 0x3 ;  /* 0x000000040f047c11 */ /* 0x010fca000f8218ff */
[----:B------:R-:W-:-:S05]  /*1510*/  IMAD.X R5, RZ, RZ, UR5, P1 ;  /* 0x00000005ff057e24 */ /* 0x000fca00088e06ff */
[----:B--23--:R-:W2:Y:S02]  /*1520*/  LDG.E.64 R8, desc[UR8][R4.64] ;  /* 0x0000000804087981 */ /* 0x00cea4000c1e1b00 */
[----:B--2---:R-:W-:-:S05]  /*1530*/  IADD3 R3, P1, PT, R13, R8, RZ ;  /* 0x000000080d037210 */ /* 0x004fca0007f3e0ff */
[----:B------:R-:W-:Y:S01]  /*1540*/  IMAD.X R16, RZ, RZ, R9, P1 ;  /* 0x000000ffff107224 */ /* 0x000fe200008e0609 */
[----:B0-----:R-:W-:-:S04]  /*1550*/  LEA R8, P1, R3, R6, 0x3 ;  /* 0x0000000603087211 */ /* 0x001fc800078218ff */
[----:B------:R-:W-:Y:S02]  /*1560*/  LEA.HI.X R9, R3, R7, R16, 0x3, P1 ;  /* 0x0000000703097211 */ /* 0x000fe400008f1c10 */
[----:B------:R-:W0:Y:S04]  /*1570*/  LDS R3, [R24+0x200] ;  /* 0x0002000018037984 */ /* 0x000e280000000800 */
[----:B------:R-:W5:Y:S01]  /*1580*/  LDG.E.64 R8, desc[UR8][R8.64] ;  /* 0x0000000808087981 */ /* 0x000f62000c1e1b00 */
[----:B------:R-:W-:Y:S01]  /*1590*/  BSSY.RECONVERGENT B4, `(.L_x_80) ;  /* 0x0000018000047945 */ /* 0x000fe20003800200 */
[----:B0-----:R-:W-:-:S13]  /*15a0*/  ISETP.GE.AND P1, PT, R27, R3, PT ;  /* 0x000000031b00720c */ /* 0x001fda0003f26270 */
[----:B------:R-:W-:Y:S05]  /*15b0*/  @P1 BRA `(.L_x_81) ;  /* 0x0000000000541947 */ /* 0x000fea0003800000 */
[----:B-----5:R0:W2:Y:S01]  /*15c0*/  LDS.64 R18, [R25] ;  /* 0x0000000019127984 */ /* 0x0200a20000000a00 */
[----:B------:R-:W-:Y:S01]  /*15d0*/  IADD3 R29, P1, PT, R14, R8, RZ ;  /* 0x000000080e1d7210 */ /* 0x000fe20007f3e0ff */
[----:B------:R-:W-:-:S04]  /*15e0*/  IMAD.MOV.U32 R16, RZ, RZ, R27 ;  /* 0x000000ffff107224 */ /* 0x000fc800078e001b */
[----:B------:R-:W-:-:S08]  /*15f0*/  IMAD.X R30, RZ, RZ, R9, P1 ;  /* 0x000000ffff1e7224 */ /* 0x000fd000008e0609 */
.L_x_82:
[----:B--23--:R-:W-:Y:S01]  /*1600*/  IADD3 R23, P1, PT, R18, R16, RZ ;  /* 0x0000001012177210 */ /* 0x00cfe20007f3e0ff */
[----:B------:R-:W-:Y:S01]  /*1610*/  IMAD.U32 R21, RZ, RZ, UR13 ;  /* 0x0000000dff157e24 */ /* 0x000fe2000f8e00ff */
[----:B------:R-:W-:Y:S01]  /*1620*/  MOV R20, UR12 ;  /* 0x0000000c00147c02 */ /* 0x000fe20008000f00 */
[----:B------:R-:W2:Y:S02]  /*1630*/  LDCU.64 UR4, c[0x0][0x4c8] ;  /* 0x00009900ff0477ac */ /* 0x000ea40008000a00 */
[----:B------:R-:W-:Y:S02]  /*1640*/  IMAD.X R22, RZ, RZ, R19, P1 ;  /* 0x000000ffff167224 */ /* 0x000fe400008e0613 */
[----:B------:R-:W-:-:S04]  /*1650*/  IMAD.WIDE.U32 R20, R23, 0x14, R20 ;  /* 0x0000001417147825 */ /* 0x000fc800078e0014 */
[----:B------:R-:W-:-:S04]  /*1660*/  IMAD R23, R22, 0x14, RZ ;  /* 0x0000001416177824 */ /* 0x000fc800078e02ff */
[----:B------:R-:W-:-:S06]  /*1670*/  IMAD.IADD R21, R21, 0x1, R23 ;  /* 0x0000000115157824 */ /* 0x000fcc00078e0217 */
[----:B------:R-:W3:Y:S01]  /*1680*/  LDG.E R21, desc[UR8][R20.64] ;  /* 0x0000000814157981 */ /* 0x000ee2000c1e1900 */
[C---:B------:R-:W-:Y:S02]  /*1690*/  IADD3 R23, P1, PT, R16.reuse, R29, RZ ;  /* 0x0000001d10177210 */ /* 0x040fe40007f3e0ff */
[----:B------:R-:W-:-:S03]  /*16a0*/  IADD3 R16, PT, PT, R16, 0x20, RZ ;  /* 0x0000002010107810 */ /* 0x000fc60007ffe0ff */
[----:B------:R-:W-:Y:S01]  /*16b0*/  IMAD.X R28, RZ, RZ, R30, P1 ;  /* 0x000000ffff1c7224 */ /* 0x000fe200008e061e */
[----:B--2---:R-:W-:-:S04]  /*16c0*/  LEA R22, P1, R23, UR4, 0x2 ;  /* 0x0000000417167c11 */ /* 0x004fc8000f8210ff */
[----:B------:R-:W-:Y:S02]  /*16d0*/  LEA.HI.X R23, R23, UR5, R28, 0x2, P1 ;  /* 0x0000000517177c11 */ /* 0x000fe400088f141c */
[----:B------:R-:W-:-:S03]  /*16e0*/  ISETP.GE.AND P1, PT, R16, R3, PT ;  /* 0x000000031000720c */ /* 0x000fc60003f26270 */
[----:B---3--:R3:W-:Y:S10]  /*16f0*/  STG.E desc[UR8][R22.64], R21 ;  /* 0x0000001516007986 */ /* 0x0087f4000c101908 */
[----:B------:R-:W-:Y:S05]  /*1700*/  @!P1 BRA `(.L_x_82) ;  /* 0xfffffffc00bc9947 */ /* 0x000fea000383ffff */
.L_x_81:
[----:B------:R-:W-:Y:S05]  /*1710*/  BSYNC.RECONVERGENT B4 ;  /* 0x0000000000047941 */ /* 0x000fea0003800200 */
.L_x_80:
[----:B------:R-:W-:Y:S04]  /*1720*/  BSSY.RECONVERGENT B4, `(.L_x_83) ;  /* 0x0000019000047945 */ /* 0x000fe80003800200 */
[----:B------:R-:W-:Y:S05]  /*1730*/  @P0 BRA `(.L_x_84) ;  /* 0x00000000005c0947 */ /* 0x000fea0003800000 */
[----:B-----5:R-:W2:Y:S01]  /*1740*/  LDG.E.64 R18, desc[UR8][R4.64] ;  /* 0x0000000804127981 */ /* 0x020ea2000c1e1b00 */
[----:B------:R-:W-:Y:S01]  /*1750*/  VOTEU.ANY UR4, UPT, PT ;  /* 0x0000000000047886 */ /* 0x000fe200038e0100 */
[----:B---3--:R-:W3:Y:S01]  /*1760*/  LDC.64 R20, c[0x0][0x508] ;  /* 0x00014200ff147b82 */ /* 0x008ee20000000a00 */
[----:B------:R-:W4:Y:S01]  /*1770*/  FLO.U32 R16, UR4 ;  /* 0x0000000400107d00 */ /* 0x000f2200080e0000 */
[----:B------:R-:W4:Y:S01]  /*1780*/  S2R R23, SR_LANEID ;  /* 0x0000000000177919 */ /* 0x000f220000000000 */
[----:B------:R-:W-:-:S04]  /*1790*/  IADD3 R8, P2, PT, R8, R3, RZ ;  /* 0x0000000308087210 */ /* 0x000fc80007f5e0ff */
[----:B------:R-:W-:Y:S02]  /*17a0*/  LEA.HI.X.SX32 R9, R3, R9, 0x1, P2 ;  /* 0x0000000903097211 */ /* 0x000fe400010f0eff */
[----:B----4-:R-:W-:Y:S02]  /*17b0*/  ISETP.EQ.U32.AND P0, PT, R16, R23, PT ;  /* 0x000000171000720c */ /* 0x010fe40003f02070 */
[----:B------:R-:W3:Y:S01]  /*17c0*/  POPC R23, UR4 ;  /* 0x0000000400177d09 */ /* 0x000ee20008000000 */
[----:B--2---:R-:W-:Y:S02]  /*17d0*/  IADD3 R22, P3, PT, R13, R18, RZ ;  /* 0x000000120d167210 */ /* 0x004fe40007f7e0ff */
[----:B------:R-:W-:Y:S02]  /*17e0*/  IADD3 R18, P1, PT, R18, 0x1, RZ ;  /* 0x0000000112127810 */ /* 0x000fe40007f3e0ff */
[----:B------:R-:W-:Y:S01]  /*17f0*/  LEA R6, P4, R22, R6, 0x3 ;  /* 0x0000000616067211 */ /* 0x000fe200078818ff */
[----:B------:R-:W-:-:S02]  /*1800*/  IMAD.X R26, RZ, RZ, R19, P3 ;  /* 0x000000ffff1a7224 */ /* 0x000fc400018e0613 */
[----:B------:R-:W-:-:S03]  /*1810*/  IMAD.X R19, RZ, RZ, R19, P1 ;  /* 0x000000ffff137224 */ /* 0x000fc600008e0613 */
[----:B------:R-:W-:Y:S02]  /*1820*/  LEA.HI.X R7, R22, R7, R26, 0x3, P4 ;  /* 0x0000000716077211 */ /* 0x000fe400020f1c1a */
[----:B------:R-:W-:Y:S04]  /*1830*/  STG.E.64 desc[UR8][R4.64], R18 ;  /* 0x0000001204007986 */ /* 0x000fe8000c101b08 */
[----:B------:R-:W-:Y:S04]  /*1840*/  STG.E.64 desc[UR8][R6.64+0x8], R8 ;  /* 0x0000080806007986 */ /* 0x000fe8000c101b08 */
[----:B---3--:R-:W2:Y:S01]  /*1850*/  @P0 ATOMG.E.ADD.STRONG.GPU PT, R21, desc[UR8][R20.64], R23 ;  /* 0x80000017141509a8 */ /* 0x008ea200081ef108 */
[----:B------:R-:W3:Y:S02]  /*1860*/  S2R R3, SR_LTMASK ;  /* 0x0000000000037919 */ /* 0x000ee40000003900 */
[----:B---3--:R-:W-:-:S06]  /*1870*/  LOP3.LUT R3, R3, UR4, RZ, 0xc0, !PT ;  /* 0x0000000403037c12 */ /* 0x008fcc000f8ec0ff */
[----:B------:R-:W3:Y:S01]  /*1880*/  POPC R3, R3 ;  /* 0x0000000300037309 */ /* 0x000ee20000000000 */
[----:B--2---:R-:W3:Y:S02]  /*1890*/  SHFL.IDX PT, R16, R21, R16, 0x1f ;  /* 0x00001f1015107589 */ /* 0x004ee400000e0000 */
[----:B---3--:R-:W-:-:S07]  /*18a0*/  IMAD.IADD R26, R16, 0x1, R3 ;  /* 0x00000001101a7824 */ /* 0x008fce00078e0203 */
.L_x_84:
[----:B------:R-:W-:Y:S05]  /*18b0*/  BSYNC.RECONVERGENT B4 ;  /* 0x0000000000047941 */ /* 0x000fea0003800200 */
.L_x_83:
[----:B------:R-:W-:-:S03]  /*18c0*/  UMOV UR4, 0xffffffff ;  /* 0xffffffff00047882 */ /* 0x000fc60000000000 */
[----:B------:R-:W-:Y:S05]  /*18d0*/  BRA.DIV UR4, `(.L_x_85) ;  /* 0x0000031204987947 */ /* 0x000fea000b800000 */
[----:B------:R-:W2:Y:S01]  /*18e0*/  SHFL.IDX PT, R26, R26, RZ, 0x1f ;  /* 0x00001fff1a1a7589 */ /* 0x000ea200000e0000 */
[----:B------:R-:W-:Y:S05]  /*18f0*/  BRA `(.L_x_86) ;  /* 0x0000017800907947 */ /* 0x000fea0003800000 */
.L_x_63:
[----:B------:R-:W-:Y:S05]  /*1900*/  BSYNC B3 ;  /* 0x0000000000037941 */ /* 0x000fea0003800000 */
.L_x_62:
[----:B------:R-:W4:Y:S01]  /*1910*/  LDS R3, [R24+0x380] ;  /* 0x0003800018037984 */ /* 0x000f220000000800 */
[----:B------:R-:W-:Y:S01]  /*1920*/  BSSY B3, `(.L_x_87) ;  /* 0x000178e000037945 */ /* 0x000fe20003800000 */
[----:B----4-:R-:W-:-:S13]  /*1930*/  ISETP.GE.AND P0, PT, R3, 0x1, PT ;  /* 0x000000010300780c */ /* 0x010fda0003f06270 */
[----:B------:R-:W-:Y:S05]  /*1940*/  @!P0 BRA `(.L_x_88) ;  /* 0x00000178002c8947 */ /* 0x000fea0003800000 */
[----:B--23--:R-:W-:-:S07]  /*1950*/  IMAD.MOV.U32 R9, RZ, RZ, RZ ;  /* 0x000000ffff097224 */ /* 0x00cfce00078e00ff */
.L_x_899:
[----:B------:R-:W-:Y:S01]  /*1960*/  ISETP.NE.AND P0, PT, R9, RZ, PT ;  /* 0x000000ff0900720c */ /* 0x000fe20003f05270 */
[----:B------:R-:W-:-:S12]  /*1970*/  BSSY B4, `(.L_x_89) ;  /* 0x0000076000047945 */ /* 0x000fd80003800000 */
[----:B--2345:R-:W-:Y:S05]  /*1980*/  @!P0 BRA `(.L_x_90) ;  /* 0x0000000400d08947 */ /* 0x03cfea0003800000 */
[----:B------:R-:W2:Y:S01]  /*1990*/  LDC.64 R4, c[0x0][0x440] ;  /* 0x00011000ff047b82 */ /* 0x000ea20000000a00 */
[----:B------:R-:W3:Y:S07]  /*19a0*/  LDS R21, [R24+0x280] ;  /* 0x0002800018157984 */ /* 0x000eee0000000800 */
[----:B-----5:R-:W4:Y:S01]  /*19b0*/  LDC.64 R18, c[0x0][0x438] ;  /* 0x00010e00ff127b82 */ /* 0x020f220000000a00 */
[----:B--2---:R-:W3:Y:S02]  /*19c0*/  LDG.E R4, desc[UR8][R4.64] ;  /* 0x0000000804047981 */ /* 0x004ee4000c1e1900 */
[----:B---3--:R-:W-:-:S13]  /*19d0*/  ISETP.GE.AND P0, PT, R21, R4, PT ;  /* 0x000000041500720c */ /* 0x008fda0003f06270 */
[----:B----4-:R-:W-:-:S05]  /*19e0*/  @!P0 IMAD.WIDE R6, R4, 0x4, R18 ;  /* 0x0000000404068825 */ /* 0x010fca00078e0212 */
[----:B------:R2:W5:Y:S01]  /*19f0*/  @!P0 LDG.E R3, desc[UR8][R6.64] ;  /* 0x0000000806038981 */ /* 0x000562000c1e1900 */
[----:B------:R-:W-:Y:S01]  /*1a00*/  @P0 IMAD.WIDE R18, R21, 0x4, R18 ;  /* 0x0000000415120825 */ /* 0x000fe200078e0212 */
[----:B------:R-:W-:-:S04]  /*1a10*/  UMOV UR4, 0xffffffff ;  /* 0xffffffff00047882 */ /* 0x000fc80000000000 */
[----:B------:R2:W5:Y:S01]  /*1a20*/  @P0 LDG.E R3, desc[UR8][R18.64] ;  /* 0x0000000812030981 */ /* 0x000562000c1e1900 */
[----:B------:R-:W-:-:S13]  /*1a30*/  ISETP.NE.AND P0, PT, R27, RZ, PT ;  /* 0x000000ff1b00720c */ /* 0x000fda0003f05270 */
[----:B------:R-:W3:Y:S04]  /*1a40*/  @!P0 LDS R8, [R24+0x300] ;  /* 0x0003000018088984 */ /* 0x000ee80000000800 */
[----:B------:R-:W4:Y:S01]  /*1a50*/  @!P0 LDS R16, [R24+0x200] ;  /* 0x0002000018108984 */ /* 0x000f220000000800 */
[----:B---3--:R-:W-:Y:S01]  /*1a60*/  @!P0 IADD3 R5, PT, PT, R8, -0x1, RZ ;  /* 0xffffffff08058810 */ /* 0x008fe20007ffe0ff */
[----:B----4-:R-:W-:-:S04]  /*1a70*/  @!P0 VIADD R21, R16, 0xffffffff ;  /* 0xffffffff10158836 */ /* 0x010fc80000000000 */
[----:B------:R2:W-:Y:S04]  /*1a80*/  @!P0 STS [R24+0x300], R5 ;  /* 0x0003000518008388 */ /* 0x0005e80000000800 */
[----:B------:R2:W-:Y:S04]  /*1a90*/  @!P0 STS [R24+0x200], R21 ;  /* 0x0002001518008388 */ /* 0x0005e80000000800 */
[----:B------:R2:W-:Y:S01]  /*1aa0*/  @!P0 STS.U8 [R17+0xbb20], RZ ;  /* 0x00bb20ff11008388 */ /* 0x0005e20000000000 */
[----:B------:R-:W-:Y:S05]  /*1ab0*/  BRA.DIV UR4, `(.L_x_91) ;  /* 0x0000031204447947 */ /* 0x000fea000b800000 */
[----:B------:R-:W-:Y:S01]  /*1ac0*/  NOP ;  /* 0x0000000000007918 */ /* 0x000fe20000000000 */
.L_x_1779:
[----:B------:R-:W3:Y:S01]  /*1ad0*/  LDS R23, [R24+0x200] ;  /* 0x0002000018177984 */ /* 0x000ee20000000800 */
[----:B------:R-:W-:Y:S01]  /*1ae0*/  BSSY.RECONVERGENT B5, `(.L_x_92) ;  /* 0x0000057000057945 */ /* 0x000fe20003800200 */
[----:B---3--:R-:W-:-:S13]  /*1af0*/  ISETP.GE.AND P0, PT, R27, R23, PT ;  /* 0x000000171b00720c */ /* 0x008fda0003f06270 */
[----:B------:R-:W-:Y:S05]  /*1b00*/  @P0 BRA `(.L_x_93) ;  /* 0x0000000400500947 */ /* 0x000fea0003800000 */
[----:B--2---:R-:W2:Y:S01]  /*1b10*/  LDS.64 R4, [R25] ;  /* 0x0000000019047984 */ /* 0x004ea20000000a00 */
[----:B------:R-:W-:Y:S02]  /*1b20*/  IMAD.U32 R6, RZ, RZ, UR12 ;  /* 0x0000000cff067e24 */ /* 0x000fe4000f8e00ff */
[----:B------:R-:W-:Y:S01]  /*1b30*/  IMAD.U32 R7, RZ, RZ, UR13 ;  /* 0x0000000dff077e24 */ /* 0x000fe2000f8e00ff */
[----:B--2---:R-:W-:-:S04]  /*1b40*/  IADD3 R19, P0, PT, R4, R23, RZ ;  /* 0x0000001704137210 */ /* 0x004fc80007f1e0ff */
[----:B------:R-:W-:Y:S01]  /*1b50*/  LEA.HI.X.SX32 R8, R23, R5, 0x1, P0 ;  /* 0x0000000517087211 */ /* 0x000fe200000f0eff */
[----:B------:R-:W-:-:S04]  /*1b60*/  IMAD.WIDE.U32 R6, R19, 0x14, R6 ;  /* 0x0000001413067825 */ /* 0x000fc800078e0006 */
[----:B------:R-:W-:Y:S01]  /*1b70*/  IMAD R19, R8, 0x14, RZ ;  /* 0x0000001408137824 */ /* 0x000fe200078e02ff */
[----:B------:R-:W-:Y:S01]  /*1b80*/  MOV R18, R6 ;  /* 0x0000000600127202 */ /* 0x000fe20000000f00 */
[----:B------:R-:W2:Y:S02]  /*1b90*/  LDS.U8 R8, [R17+0xbb20] ;  /* 0x00bb200011087984 */ /* 0x000ea40000000000 */
[----:B------:R-:W-:Y:S02]  /*1ba0*/  IMAD.IADD R19, R7, 0x1, R19 ;  /* 0x0000000107137824 */ /* 0x000fe400078e0213 */
[----:B------:R-:W3:Y:S04]  /*1bb0*/  LDC.64 R6, c[0x0][0x488] ;  /* 0x00012200ff067b82 */ /* 0x000ee80000000a00 */
[----:B------:R-:W3:Y:S01]  /*1bc0*/  LDG.E R19, desc[UR8][R18.64] ;  /* 0x0000000812137981 */ /* 0x000ee2000c1e1900 */
[----:B--2---:R-:W-:Y:S01]  /*1bd0*/  ISETP.NE.AND P0, PT, R8, RZ, PT ;  /* 0x000000ff0800720c */ /* 0x004fe20003f05270 */
[----:B------:R-:W-:-:S02]  /*1be0*/  IMAD.MOV.U32 R8, RZ, RZ, R27 ;  /* 0x000000ffff087224 */ /* 0x000fc400078e001b */
[----:B---3--:R-:W-:-:S10]  /*1bf0*/  IMAD.WIDE R6, R19, 0x8, R6 ;  /* 0x0000000813067825 */ /* 0x008fd400078e0206 */
.L_x_99:
[----:B--2---:R-:W-:Y:S05]  /*1c00*/  @P0 BRA `(.L_x_93) ;  /* 0x0000000400100947 */ /* 0x004fea0003800000 */
[----:B------:R-:W2:Y:S04]  /*1c10*/  LDG.E R29, desc[UR8][R6.64+0x8] ;  /* 0x00000808061d7981 */ /* 0x000ea8000c1e1900 */
[----:B------:R-:W2:Y:S01]  /*1c20*/  LDG.E.64 R18, desc[UR8][R6.64] ;  /* 0x0000000806127981 */ /* 0x000ea2000c1e1b00 */
[----:B------:R-:W-:Y:S01]  /*1c30*/  IADD3 R31, P1, PT, R4, R8, RZ ;  /* 0x00000008041f7210 */ /* 0x000fe20007f3e0ff */
[----:B------:R-:W-:Y:S01]  /*1c40*/  IMAD.U32 R20, RZ, RZ, UR12 ;  /* 0x0000000cff147e24 */ /* 0x000fe2000f8e00ff */
[----:B------:R-:W-:Y:S01]  /*1c50*/  BSSY.RELIABLE B6, `(.L_x_94) ;  /* 0x0000039000067945 */ /* 0x000fe20003800100 */
[----:B------:R-:W-:Y:S02]  /*1c60*/  IMAD.U32 R21, RZ, RZ, UR13 ;  /* 0x0000000dff157e24 */ /* 0x000fe4000f8e00ff */
[----:B------:R-:W-:-:S02]  /*1c70*/  IMAD.X R16, RZ, RZ, R5, P1 ;  /* 0x000000ffff107224 */ /* 0x000fc400008e0605 */
[----:B------:R-:W-:Y:S01]  /*1c80*/  IMAD.WIDE.U32 R20, R31, 0x14, R20 ;  /* 0x000000141f147825 */ /* 0x000fe200078e0014 */
[----:B--2---:R-:W-:-:S03]  /*1c90*/  IADD3 R22, PT, PT, -R18, R29, RZ ;  /* 0x0000001d12167210 */ /* 0x004fc60007ffe1ff */
[----:B------:R-:W-:Y:S01]  /*1ca0*/  IMAD R29, R16, 0x14, RZ ;  /* 0x00000014101d7824 */ /* 0x000fe200078e02ff */
[----:B------:R-:W-:-:S03]  /*1cb0*/  ISETP.GE.AND P1, PT, R22, 0x1, PT ;  /* 0x000000011600780c */ /* 0x000fc60003f26270 */
[----:B------:R-:W-:-:S10]  /*1cc0*/  IMAD.IADD R21, R21, 0x1, R29 ;  /* 0x0000000115157824 */ /* 0x000fd400078e021d */
[----:B------:R-:W-:Y:S05]  /*1cd0*/  @!P1 BRA `(.L_x_95) ;  /* 0x0000000000c09947 */ /* 0x000fea0003800000 */
[----:B------:R-:W2:Y:S01]  /*1ce0*/  LDCU.64 UR4, c[0x0][0x480] ;  /* 0x00009000ff0477ac */ /* 0x000ea20008000a00 */
[----:B------:R-:W-:Y:S01]  /*1cf0*/  VIADD R16, R22, 0xffffffff ;  /* 0xffffffff16107836 */ /* 0x000fe20000000000 */
[----:B------:R-:W3:Y:S04]  /*1d00*/  LDG.E R35, desc[UR8][R20.64] ;  /* 0x0000000814237981 */ /* 0x000ee8000c1e1900 */
[----:B------:R-:W-:-:S04]  /*1d10*/  SHF.R.U32.HI R31, RZ, 0x1, R16 ;  /* 0x00000001ff1f7819 */ /* 0x000fc80000011610 */
[----:B------:R-:W-:-:S05]  /*1d20*/  IADD3 R22, P1, PT, R18, R31, RZ ;  /* 0x0000001f12167210 */ /* 0x000fca0007f3e0ff */
[----:B------:R-:W-:Y:S01]  /*1d30*/  IMAD.X R29, RZ, RZ, R19, P1 ;  /* 0x000000ffff1d7224 */ /* 0x000fe200008e0613 */
[----:B--2---:R-:W-:-:S04]  /*1d40*/  LEA R28, P1, R22, UR4, 0x2 ;  /* 0x00000004161c7c11 */ /* 0x004fc8000f8210ff */
[----:B------:R-:W-:-:S05]  /*1d50*/  LEA.HI.X R29, R22, UR5, R29, 0x2, P1 ;  /* 0x00000005161d7c11 */ /* 0x000fca00088f141d */
[----:B------:R-:W2:Y:S01]  /*1d60*/  LDG.E R28, desc[UR8][R28.64] ;  /* 0x000000081c1c7981 */ /* 0x000ea2000c1e1900 */
[----:B---3--:R-:W-:Y:S02]  /*1d70*/  SHF.R.S32.HI R37, RZ, 0x1f, R35 ;  /* 0x0000001fff257819 */ /* 0x008fe40000011423 */
[----:B--2---:R-:W-:-:S13]  /*1d80*/  ISETP.NE.AND P1, PT, R28, R35, PT ;  /* 0x000000231c00720c */ /* 0x004fda0003f25270 */
[----:B------:R-:W-:Y:S05]  /*1d90*/  @!P1 BRA `(.L_x_96) ;  /* 0x0000000000449947 */ /* 0x000fea0003800000 */
[----:B------:R-:W-:Y:S02]  /*1da0*/  IMAD.MOV.U32 R33, RZ, RZ, R31 ;  /* 0x000000ffff217224 */ /* 0x000fe400078e001f */
[----:B------:R-:W-:-:S07]  /*1db0*/  HFMA2 R31, -RZ, RZ, 0, 0 ;  /* 0x00000000ff1f7431 */ /* 0x000fce00000001ff */
.L_x_97:
[----:B------:R-:W-:-:S13]  /*1dc0*/  ISETP.GT.AND P1, PT, R28, R35, PT ;  /* 0x000000231c00720c */ /* 0x000fda0003f24270 */
[C---:B------:R-:W-:Y:S02]  /*1dd0*/  @!P1 VIADD R31, R33.reuse, 0x1 ;  /* 0x00000001211f9836 */ /* 0x040fe40000000000 */
[----:B------:R-:W-:-:S05]  /*1de0*/  @P1 VIADD R16, R33, 0xffffffff ;  /* 0xffffffff21101836 */ /* 0x000fca0000000000 */
        /* <DEDUP_REMOVED lines=8> */
[----:B------:R-:W-:-:S05]  /*1e70*/  LEA.HI.X R29, R22, UR5, R29, 0x2, P1 ;  /* 0x00000005161d7c11 */ /* 0x000fca00088f141d */
[----:B------:R-:W2:Y:S02]  /*1e80*/  LDG.E R28, desc[UR8][R28.64] ;  /* 0x000000081c1c7981 */ /* 0x000ea4000c1e1900 */
[----:B--2---:R-:W-:-:S13]  /*1e90*/  ISETP.NE.AND P1, PT, R28, R35, PT ;  /* 0x000000231c00720c */ /* 0x004fda0003f25270 */
[----:B------:R-:W-:Y:S05]  /*1ea0*/  @P1 BRA `(.L_x_97) ;  /* 0xfffffffc00c41947 */ /* 0x000fea000383ffff */
.L_x_96:
[----:B------:R-:W2:Y:S04]  /*1eb0*/  LDG.E R16, desc[UR8][R20.64+0xc] ;  /* 0x00000c0814107981 */ /* 0x000ea8000c1e1900 */
[----:B------:R-:W3:Y:S02]  /*1ec0*/  LDS R18, [R24+0x280] ;  /* 0x0002800018127984 */ /* 0x000ee40000000800 */
[----:B---3--:R-:W-:Y:S02]  /*1ed0*/  ISETP.GE.AND P1, PT, R35, R18, PT ;  /* 0x000000122300720c */ /* 0x008fe40003f26270 */
[----:B--2---:R-:W-:-:S05]  /*1ee0*/  IADD3 R19, PT, PT, R16, -0x1, RZ ;  /* 0xffffffff10137810 */ /* 0x004fca0007ffe0ff */
[----:B------:R2:W-:Y:S06]  /*1ef0*/  STG.E desc[UR8][R20.64+0xc], R19 ;  /* 0x00000c1314007986 */ /* 0x0005ec000c101908 */
[----:B------:R-:W-:Y:S05]  /*1f00*/  @P1 BRA `(.L_x_95) ;  /* 0x0000000000341947 */ /* 0x000fea0003800000 */
[----:B--2---:R-:W-:Y:S01]  /*1f10*/  IADD3 R21, P1, PT, R4, R35, RZ ;  /* 0x0000002304157210 */ /* 0x004fe20007f3e0ff */
[----:B------:R-:W-:Y:S02]  /*1f20*/  IMAD.U32 R18, RZ, RZ, UR12 ;  /* 0x0000000cff127e24 */ /* 0x000fe4000f8e00ff */
[----:B------:R-:W-:Y:S02]  /*1f30*/  IMAD.U32 R19, RZ, RZ, UR13 ;  /* 0x0000000dff137e24 */ /* 0x000fe4000f8e00ff */
[----:B------:R-:W-:Y:S02]  /*1f40*/  IMAD.X R16, R5, 0x1, R37, P1 ;  /* 0x0000000105107824 */ /* 0x000fe400008e0625 */
[----:B------:R-:W-:-:S04]  /*1f50*/  IMAD.WIDE.U32 R18, R21, 0x14, R18 ;  /* 0x0000001415127825 */ /* 0x000fc800078e0012 */
[----:B------:R-:W-:-:S04]  /*1f60*/  IMAD R21, R16, 0x14, RZ ;  /* 0x0000001410157824 */ /* 0x000fc800078e02ff */
[----:B------:R-:W-:-:S05]  /*1f70*/  IMAD.IADD R19, R19, 0x1, R21 ;  /* 0x0000000113137824 */ /* 0x000fca00078e0215 */
[----:B------:R-:W2:Y:S04]  /*1f80*/  LDG.E R16, desc[UR8][R18.64+0x8] ;  /* 0x0000080812107981 */ /* 0x000ea8000c1e1900 */
[----:B------:R-:W2:Y:S02]  /*1f90*/  LDG.E R21, desc[UR8][R18.64+0xc] ;  /* 0x00000c0812157981 */ /* 0x000ea4000c1e1900 */
[----:B--2---:R-:W-:-:S04]  /*1fa0*/  IADD3 R16, PT, PT, R16, R21, RZ ;  /* 0x0000001510107210 */ /* 0x004fc80007ffe0ff */
[----:B-----5:R-:W-:-:S13]  /*1fb0*/  ISETP.GE.AND P1, PT, R16, R3, PT ;  /* 0x000000031000720c */ /* 0x020fda0003f26270 */
[----:B------:R-:W-:Y:S05]  /*1fc0*/  @!P1 BREAK.RELIABLE B6 ;  /* 0x0000000000069942 */ /* 0x000fea0003800100 */
[----:B------:R-:W-:Y:S05]  /*1fd0*/  @!P1 BRA `(.L_x_98) ;  /* 0x0000000000149947 */ /* 0x000fea0003800000 */
.L_x_95:
[----:B------:R-:W-:Y:S05]  /*1fe0*/  BSYNC.RELIABLE B6 ;  /* 0x0000000000067941 */ /* 0x000fea0003800100 */
.L_x_94:
[----:B------:R-:W-:-:S05]  /*1ff0*/  VIADD R8, R8, 0x20 ;  /* 0x0000002008087836 */ /* 0x000fca0000000000 */
[----:B------:R-:W-:-:S13]  /*2000*/  ISETP.GE.AND P1, PT, R8, R23, PT ;  /* 0x000000170800720c */ /* 0x000fda0003f26270 */
[----:B------:R-:W-:Y:S05]  /*2010*/  @!P1 BRA `(.L_x_99) ;  /* 0xfffffff800f89947 */ /* 0x000fea000383ffff */
[----:B------:R-:W-:Y:S05]  /*2020*/  BRA `(.L_x_93) ;  /* 0x0000000000087947 */ /* 0x000fea0003800000 */
.L_x_98:
[----:B------:R-:W-:-:S05]  /*2030*/  IMAD.MOV.U32 R3, RZ, RZ, 0x1 ;  /* 0x00000001ff037424 */ /* 0x000fca00078e00ff */
[----:B------:R3:W-:Y:S02]  /*2040*/  STS.U8 [R17+0xbb20], R3 ;  /* 0x00bb200311007388 */ /* 0x0007e40000000000 */
.L_x_93:
[----:B------:R-:W-:Y:S05]  /*2050*/  BSYNC.RECONVERGENT B5 ;  /* 0x0000000000057941 */ /* 0x000fea0003800200 */
.L_x_92:
[----:B------:R-:W-:-:S03]  /*2060*/  UMOV UR4, 0xffffffff ;  /* 0xffffffff00047882 */ /* 0x000fc60000000000 */
[----:B------:R-:W-:Y:S05]  /*2070*/  BRA.DIV UR4, `(.L_x_100) ;  /* 0x0000030a04f07947 */ /* 0x000fea000b800000 */
[----:B------:R-:W-:Y:S01]  /*2080*/  NOP ;  /* 0x0000000000007918 */ /* 0x000fe20000000000 */
.L_x_1782:
[----:B---3-5:R-:W3:Y:S02]  /*2090*/  LDS.U8 R3, [R17+0xbb20] ;  /* 0x00bb200011037984 */ /* 0x028ee40000000000 */
[----:B---3--:R-:W-:-:S13]  /*20a0*/  ISETP.NE.AND P0, PT, R3, RZ, PT ;  /* 0x000000ff0300720c */ /* 0x008fda0003f05270 */
[----:B------:R-:W-:Y:S05]  /*20b0*/  @P0 BREAK B4 ;  /* 0x0000000000040942 */ /* 0x000fea0003800000 */
[----:B------:R-:W-:Y:S05]  /*20c0*/  @P0 BRA `(.L_x_88) ;  /* 0x00000170004c0947 */ /* 0x000fea0003800000 */
.L_x_90:
[----:B------:R-:W-:Y:S05]  /*20d0*/  BSYNC B4 ;  /* 0x0000000000047941 */ /* 0x000fea0003800000 */
.L_x_89:
[----:B------:R-:W-:Y:S01]  /*20e0*/  ISETP.NE.AND P0, PT, R27, RZ, PT ;  /* 0x000000ff1b00720c */ /* 0x000fe20003f05270 */
[----:B------:R-:W-:-:S12]  /*20f0*/  UMOV UR4, 0xffffffff ;  /* 0xffffffff00047882 */ /* 0x000fd80000000000 */
[----:B------:R-:W3:Y:S04]  /*2100*/  @!P0 LDS R3, [R24+0x280] ;  /* 0x0002800018038984 */ /* 0x000ee80000000800 */
[----:B--2---:R-:W2:Y:S04]  /*2110*/  @!P0 LDS R5, [R24+0x300] ;  /* 0x0003000018058984 */ /* 0x004ea80000000800 */
[----:B------:R-:W4:Y:S04]  /*2120*/  @!P0 LDS R7, [R24+0x200] ;  /* 0x0002000018078984 */ /* 0x000f280000000800 */
[----:B---3--:R3:W-:Y:S04]  /*2130*/  @!P0 STS [R24+0x400], R3 ;  /* 0x0004000318008388 */ /* 0x0087e80000000800 */
[----:B--2---:R3:W-:Y:S04]  /*2140*/  @!P0 STS [R24+0x480], R5 ;  /* 0x0004800518008388 */ /* 0x0047e80000000800 */
[----:B----4-:R3:W-:Y:S01]  /*2150*/  @!P0 STS [R24+0x500], R7 ;  /* 0x0005000718008388 */ /* 0x0107e20000000800 */
[----:B------:R-:W-:Y:S05]  /*2160*/  BRA.DIV UR4, `(.L_x_101) ;  /* 0x0000030a04d07947 */ /* 0x000fea000b800000 */
[----:B------:R-:W-:Y:S01]  /*2170*/  NOP ;  /* 0x0000000000007918 */ /* 0x000fe20000000000 */
.L_x_1785:
[----:B------:R-:W2:Y:S01]  /*2180*/  LDS R6, [R24+0x400] ;  /* 0x0004000018067984 */ /* 0x000ea20000000800 */
[----:B---3--:R-:W3:Y:S01]  /*2190*/  LDC.64 R4, c[0x0][0x3e8] ;  /* 0x0000fa00ff047b82 */ /* 0x008ee20000000a00 */
[----:B------:R-:W-:Y:S01]  /*21a0*/  BSSY.RECONVERGENT B4, `(.L_x_102) ;  /* 0x0000025000047945 */ /* 0x000fe20003800200 */
[----:B------:R-:W-:Y:S01]  /*21b0*/  IMAD.MOV.U32 R3, RZ, RZ, R27 ;  /* 0x000000ffff037224 */ /* 0x000fe200078e001b */
[----:B------:R-:W4:Y:S01]  /*21c0*/  LDS R21, [R24+0x500] ;  /* 0x0005000018157984 */ /* 0x000f220000000800 */
[----:B---3--:R-:W-:Y:S01]  /*21d0*/  IMAD.WIDE.U32 R4, R12, 0x14, R4 ;  /* 0x000000140c047825 */ /* 0x008fe200078e0004 */
[----:B--2---:R-:W-:Y:S02]  /*21e0*/  ISETP.GE.AND P2, PT, R27, R6, PT ;  /* 0x000000061b00720c */ /* 0x004fe40003f46270 */
[----:B----4-:R-:W-:-:S04]  /*21f0*/  ISETP.GE.AND P1, PT, R21, 0x47, PT ;  /* 0x000000471500780c */ /* 0x010fc80003f26270 */
[----:B------:R-:W-:Y:S02]  /*2200*/  SEL R4, R2, R4, !P1 ;  /* 0x0000000402047207 */ /* 0x000fe40004800000 */
[----:B------:R-:W-:-:S03]  /*2210*/  SEL R5, R0, R5, !P1 ;  /* 0x0000000500057207 */ /* 0x000fc60004800000 */
[----:B------:R-:W-:Y:S01]  /*2220*/  IMAD.MOV.U32 R42, RZ, RZ, R4 ;  /* 0x000000ffff2a7224 */ /* 0x000fe200078e0004 */
[----:B------:R-:W-:Y:S01]  /*2230*/  MOV R43, R5 ;  /* 0x00000005002b7202 */ /* 0x000fe20000000f00 */
[----:B------:R-:W-:Y:S06]  /*2240*/  @P2 BRA `(.L_x_103) ;  /* 0x0000000000682947 */ /* 0x000fec0003800000 */
[----:B------:R-:W-:Y:S01]  /*2250*/  BSSY.RECONVERGENT B5, `(.L_x_104) ;  /* 0x0000018000057945 */ /* 0x000fe20003800200 */
.L_x_105:
[----:B------:R-:W2:Y:S01]  /*2260*/  LDS.64 R6, [R25] ;  /* 0x0000000019067984 */ /* 0x000ea20000000a00 */
[----:B-----5:R-:W-:Y:S02]  /*2270*/  IMAD.U32 R18, RZ, RZ, UR12 ;  /* 0x0000000cff127e24 */ /* 0x020fe4000f8e00ff */
[----:B------:R-:W-:Y:S01]  /*2280*/  IMAD.U32 R19, RZ, RZ, UR13 ;  /* 0x0000000dff137e24 */ /* 0x000fe2000f8e00ff */
[----:B--2---:R-:W-:-:S05]  /*2290*/  IADD3 R21, P1, PT, R6, R3, RZ ;  /* 0x0000000306157210 */ /* 0x004fca0007f3e0ff */
[----:B------:R-:W-:Y:S02]  /*22a0*/  IMAD.X R6, RZ, RZ, R7, P1 ;  /* 0x000000ffff067224 */ /* 0x000fe400008e0607 */
[----:B------:R-:W-:-:S04]  /*22b0*/  IMAD.WIDE.U32 R18, R21, 0x14, R18 ;  /* 0x0000001415127825 */ /* 0x000fc800078e0012 */
[----:B------:R-:W-:-:S04]  /*22c0*/  IMAD R7, R6, 0x14, RZ ;  /* 0x0000001406077824 */ /* 0x000fc800078e02ff */
[----:B------:R-:W-:-:S05]  /*22d0*/  IMAD.IADD R19, R19, 0x1, R7 ;  /* 0x0000000113137824 */ /* 0x000fca00078e0207 */
[----:B------:R-:W2:Y:S04]  /*22e0*/  LDG.E R21, desc[UR8][R18.64] ;  /* 0x0000000812157981 */ /* 0x000ea8000c1e1900 */
[----:B------:R-:W3:Y:S04]  /*22f0*/  LDG.E R23, desc[UR8][R18.64+0x4] ;  /* 0x0000040812177981 */ /* 0x000ee8000c1e1900 */
[----:B------:R-:W4:Y:S04]  /*2300*/  LDG.E R29, desc[UR8][R18.64+0x8] ;  /* 0x00000808121d7981 */ /* 0x000f28000c1e1900 */
[----:B------:R-:W4:Y:S04]  /*2310*/  LDG.E R31, desc[UR8][R18.64+0xc] ;  /* 0x00000c08121f7981 */ /* 0x000f28000c1e1900 */
[----:B------:R-:W4:Y:S01]  /*2320*/  LDG.E R33, desc[UR8][R18.64+0x10] ;  /* 0x0000100812217981 */ /* 0x000f22000c1e1900 */
[C---:B------:R-:W-:Y:S01]  /*2330*/  IMAD.WIDE.U32 R6, R3.reuse, 0x14, R42 ;  /* 0x0000001403067825 */ /* 0x040fe200078e002a */
[----:B------:R-:W-:-:S04]  /*2340*/  IADD3 R3, PT, PT, R3, 0x20, RZ ;  /* 0x0000002003037810 */ /* 0x000fc80007ffe0ff */
[----:B--2---:R-:W-:Y:S04]  /*2350*/  ST.E desc[UR8][R6.64], R21 ;  /* 0x0000001506007985 */ /* 0x004fe8000c101908 */
[----:B---3--:R-:W-:Y:S04]  /*2360*/  ST.E desc[UR8][R6.64+0x4], R23 ;  /* 0x0000041706007985 */ /* 0x008fe8000c101908 */
[----:B----4-:R-:W-:Y:S04]  /*2370*/  ST.E desc[UR8][R6.64+0x8], R29 ;  /* 0x0000081d06007985 */ /* 0x010fe8000c101908 */
[----:B------:R-:W-:Y:S04]  /*2380*/  ST.E desc[UR8][R6.64+0xc], R31 ;  /* 0x00000c1f06007985 */ /* 0x000fe8000c101908 */
[----:B------:R-:W-:Y:S04]  /*2390*/  ST.E desc[UR8][R6.64+0x10], R33 ;  /* 0x0000102106007985 */ /* 0x000fe8000c101908 */
[----:B------:R-:W2:Y:S02]  /*23a0*/  LDS R8, [R24+0x400] ;  /* 0x0004000018087984 */ /* 0x000ea40000000800 */
[----:B--2---:R-:W-:-:S13]  /*23b0*/  ISETP.GE.AND P1, PT, R3, R8, PT ;  /* 0x000000080300720c */ /* 0x004fda0003f26270 */
[----:B------:R-:W-:Y:S05]  /*23c0*/  @!P1 BRA `(.L_x_105) ;  /* 0xfffffffc00a49947 */ /* 0x000fea000383ffff */
[----:B------:R-:W-:Y:S05]  /*23d0*/  BSYNC.RECONVERGENT B5 ;  /* 0x0000000000057941 */ /* 0x000fea0003800200 */
.L_x_104:
[----:B------:R2:W3:Y:S02]  /*23e0*/  LDS R21, [R24+0x500] ;  /* 0x0005000018157984 */ /* 0x0004e40000000800 */
.L_x_103:
[----:B------:R-:W-:Y:S05]  /*23f0*/  BSYNC.RECONVERGENT B4 ;  /* 0x0000000000047941 */ /* 0x000fea0003800200 */
.L_x_102:
[----:B---3--:R-:W-:Y:S01]  /*2400*/  VIADD R6, R21, 0xffffffff ;  /* 0xffffffff15067836 */ /* 0x008fe20000000000 */
[----:B------:R-:W-:Y:S04]  /*2410*/  BSSY.RECONVERGENT B4, `(.L_x_106) ;  /* 0x000001e000047945 */ /* 0x000fe80003800200 */
[----:B------:R-:W-:-:S13]  /*2420*/  ISETP.GE.AND P1, PT, R3, R6, PT ;  /* 0x000000060300720c */ /* 0x000fda0003f26270 */
[----:B------:R-:W-:Y:S05]  /*2430*/  @P1 BRA `(.L_x_107) ;  /* 0x00000000006c1947 */ /* 0x000fea0003800000 */
[----:B------:R-:W-:Y:S01]  /*2440*/  BSSY.RECONVERGENT B5, `(.L_x_108) ;  /* 0x0000019000057945 */ /* 0x000fe20003800200 */
.L_x_109:
[----:B------:R-:W3:Y:S01]  /*2450*/  LDS.64 R6, [R25] ;  /* 0x0000000019067984 */ /* 0x000ee20000000a00 */
[----:B-----5:R-:W-:Y:S02]  /*2460*/  IMAD.U32 R18, RZ, RZ, UR12 ;  /* 0x0000000cff127e24 */ /* 0x020fe4000f8e00ff */
[----:B------:R-:W-:Y:S01]  /*2470*/  IMAD.U32 R19, RZ, RZ, UR13 ;  /* 0x0000000dff137e24 */ /* 0x000fe2000f8e00ff */
[----:B---3--:R-:W-:-:S05]  /*2480*/  IADD3 R21, P1, PT, R6, R3, RZ ;  /* 0x0000000306157210 */ /* 0x008fca0007f3e0ff */
[----:B------:R-:W-:Y:S02]  /*2490*/  IMAD.X R8, RZ, RZ, R7, P1 ;  /* 0x000000ffff087224 */ /* 0x000fe400008e0607 */
[----:B------:R-:W-:-:S04]  /*24a0*/  IMAD.WIDE.U32 R6, R21, 0x14, R18 ;  /* 0x0000001415067825 */ /* 0x000fc800078e0012 */
[----:B------:R-:W-:-:S05]  /*24b0*/  IMAD R19, R8, 0x14, RZ ;  /* 0x0000001408137824 */ /* 0x000fca00078e02ff */
[----:B------:R-:W-:-:S05]  /*24c0*/  IADD3 R7, PT, PT, R7, R19, RZ ;  /* 0x0000001307077210 */ /* 0x000fca0007ffe0ff */
[----:B------:R-:W3:Y:S04]  /*24d0*/  LDG.E R21, desc[UR8][R6.64] ;  /* 0x0000000806157981 */ /* 0x000ee8000c1e1900 */
[----:B------:R-:W4:Y:S04]  /*24e0*/  LDG.E R23, desc[UR8][R6.64+0x4] ;  /* 0x0000040806177981 */ /* 0x000f28000c1e1900 */
[----:B------:R-:W2:Y:S04]  /*24f0*/  LDG.E R29, desc[UR8][R6.64+0x8] ;  /* 0x00000808061d7981 */ /* 0x000ea8000c1e1900 */
[----:B------:R-:W2:Y:S04]  /*2500*/  LDG.E R31, desc[UR8][R6.64+0xc] ;  /* 0x00000c08061f7981 */ /* 0x000ea8000c1e1900 */
[----:B------:R-:W2:Y:S01]  /*2510*/  LDG.E R33, desc[UR8][R6.64+0x10] ;  /* 0x0000100806217981 */ /* 0x000ea2000c1e1900 */
[----:B------:R-:W-:-:S04]  /*2520*/  IMAD.WIDE.U32 R18, R3, 0x14, R42 ;  /* 0x0000001403127825 */ /* 0x000fc800078e002a */
[----:B------:R-:W-:Y:S01]  /*2530*/  VIADD R3, R3, 0x20 ;  /* 0x0000002003037836 */ /* 0x000fe20000000000 */
[----:B---3--:R-:W-:Y:S04]  /*2540*/  ST.E desc[UR8][R18.64+0x14], R21 ;  /* 0x0000141512007985 */ /* 0x008fe8000c101908 */
[----:B----4-:R-:W-:Y:S04]  /*2550*/  ST.E desc[UR8][R18.64+0x18], R23 ;  /* 0x0000181712007985 */ /* 0x010fe8000c101908 */
[----:B--2---:R-:W-:Y:S04]  /*2560*/  ST.E desc[UR8][R18.64+0x1c], R29 ;  /* 0x00001c1d12007985 */ /* 0x004fe8000c101908 */
[----:B------:R-:W-:Y:S04]  /*2570*/  ST.E desc[UR8][R18.64+0x20], R31 ;  /* 0x0000201f12007985 */ /* 0x000fe8000c101908 */
[----:B------:R-:W-:Y:S04]  /*2580*/  ST.E desc[UR8][R18.64+0x24], R33 ;  /* 0x0000242112007985 */ /* 0x000fe8000c101908 */
[----:B------:R-:W2:Y:S02]  /*2590*/  LDS R8, [R24+0x500] ;  /* 0x0005000018087984 */ /* 0x000ea40000000800 */
[----:B--2---:R-:W-:-:S05]  /*25a0*/  VIADD R16, R8, 0xffffffff ;  /* 0xffffffff08107836 */ /* 0x004fca0000000000 */
[----:B------:R-:W-:-:S13]  /*25b0*/  ISETP.GE.AND P1, PT, R3, R16, PT ;  /* 0x000000100300720c */ /* 0x000fda0003f26270 */
[----:B------:R-:W-:Y:S05]  /*25c0*/  @!P1 BRA `(.L_x_109) ;  /* 0xfffffffc00a09947 */ /* 0x000fea000383ffff */
[----:B------:R-:W-:Y:S05]  /*25d0*/  BSYNC.RECONVERGENT B5 ;  /* 0x0000000000057941 */ /* 0x000fea0003800200 */
.L_x_108:
[----:B------:R-:W-:-:S07]  /*25e0*/  IMAD.MOV.U32 R21, RZ, RZ, R8 ;  /* 0x000000ffff157224 */ /* 0x000fce00078e0008 */
.L_x_107:
[----:B------:R-:W-:Y:S05]  /*25f0*/  BSYNC.RECONVERGENT B4 ;  /* 0x0000000000047941 */ /* 0x000fea0003800200 */
.L_x_106:
[----:B------:R-:W-:Y:S04]  /*2600*/  BSSY.RECONVERGENT B4, `(.L_x_110) ;  /* 0x0000016000047945 */ /* 0x000fe80003800200 */
[----:B------:R-:W-:Y:S05]  /*2610*/  @P0 BRA `(.L_x_111) ;  /* 0x0000000000500947 */ /* 0x000fea0003800000 */
[----:B------:R-:W3:Y:S01]  /*2620*/  LDS.64 R6, [R25] ;  /* 0x0000000019067984 */ /* 0x000ee20000000a00 */
[----:B------:R-:W-:Y:S01]  /*2630*/  MOV R19, UR13 ;  /* 0x0000000d00137c02 */ /* 0x000fe20008000f00 */
[----:B-----5:R-:W-:Y:S01]  /*2640*/  IMAD.U32 R18, RZ, RZ, UR12 ;  /* 0x0000000cff127e24 */ /* 0x020fe2000f8e00ff */
[----:B---3--:R-:W-:-:S04]  /*2650*/  IADD3 R3, P1, PT, R6, R21, RZ ;  /* 0x0000001506037210 */ /* 0x008fc80007f3e0ff */
[----:B------:R-:W-:Y:S01]  /*2660*/  LEA.HI.X.SX32 R6, R21, R7, 0x1, P1 ;  /* 0x0000000715067211 */ /* 0x000fe200008f0eff */
[----:B------:R-:W-:Y:S01]  /*2670*/  IMAD.WIDE.U32 R18, R3, 0x14, R18 ;  /* 0x0000001403127825 */ /* 0x000fe200078e0012 */
[----:B------:R-:W3:Y:S03]  /*2680*/  LDS R7, [R24+0x400] ;  /* 0x0004000018077984 */ /* 0x000ee60000000800 */
[----:B------:R-:W-:-:S04]  /*2690*/  IMAD R3, R6, 0x14, RZ ;  /* 0x0000001406037824 */ /* 0x000fc800078e02ff */
[----:B------:R-:W-:-:S05]  /*26a0*/  IMAD.IADD R19, R19, 0x1, R3 ;  /* 0x0000000113137824 */ /* 0x000fca00078e0203 */
[----:B------:R-:W4:Y:S04]  /*26b0*/  LDG.E R3, desc[UR8][R18.64+-0x14] ;  /* 0xffffec0812037981 */ /* 0x000f28000c1e1900 */
[----:B------:R-:W2:Y:S04]  /*26c0*/  LDG.E R21, desc[UR8][R18.64+-0x10] ;  /* 0xfffff00812157981 */ /* 0x000ea8000c1e1900 */
[----:B------:R-:W2:Y:S04]  /*26d0*/  LDG.E R23, desc[UR8][R18.64+-0xc] ;  /* 0xfffff40812177981 */ /* 0x000ea8000c1e1900 */
[----:B------:R-:W2:Y:S04]  /*26e0*/  LDG.E R29, desc[UR8][R18.64+-0x8] ;  /* 0xfffff808121d7981 */ /* 0x000ea8000c1e1900 */
[----:B------:R-:W2:Y:S01]  /*26f0*/  LDG.E R31, desc[UR8][R18.64+-0x4] ;  /* 0xfffffc08121f7981 */ /* 0x000ea2000c1e1900 */
[----:B---3--:R-:W-:-:S05]  /*2700*/  IMAD.WIDE R6, R7, 0x14, R42 ;  /* 0x0000001407067825 */ /* 0x008fca00078e022a */
[----:B----4-:R3:W-:Y:S04]  /*2710*/  ST.E desc[UR8][R6.64], R3 ;  /* 0x0000000306007985 */ /* 0x0107e8000c101908 */
[----:B--2---:R3:W-:Y:S04]  /*2720*/  ST.E desc[UR8][R6.64+0x4], R21 ;  /* 0x0000041506007985 */ /* 0x0047e8000c101908 */
[----:B------:R3:W-:Y:S04]  /*2730*/  ST.E desc[UR8][R6.64+0x8], R23 ;  /* 0x0000081706007985 */ /* 0x0007e8000c101908 */
[----:B------:R3:W-:Y:S04]  /*2740*/  ST.E desc[UR8][R6.64+0xc], R29 ;  /* 0x00000c1d06007985 */ /* 0x0007e8000c101908 */
[----:B------:R3:W-:Y:S02]  /*2750*/  ST.E desc[UR8][R6.64+0x10], R31 ;  /* 0x0000101f06007985 */ /* 0x0007e4000c101908 */
.L_x_111:
[----:B------:R-:W-:Y:S05]  /*2760*/  BSYNC.RECONVERGENT B4 ;  /* 0x0000000000047941 */ /* 0x000fea0003800200 */
.L_x_110:
[----:B------:R-:W-:-:S03]  /*2770*/  UMOV UR4, 0xffffffff ;  /* 0xffffffff00047882 */ /* 0x000fc60000000000 */
[----:B------:R-:W-:Y:S05]  /*2780*/  BRA.DIV UR4, `(.L_x_112) ;  /* 0x0000030604647947 */ /* 0x000fea000b800000 */
[----:B------:R-:W-:Y:S01]  /*2790*/  NOP ;  /* 0x0000000000007918 */ /* 0x000fe20000000000 */
[----:B---3--:R-:W3:Y:S01]  /*27a0*/  LDS R7, [R24+0x400] ;  /* 0x0004000018077984 */ /* 0x008ee20000000800 */
[----:B------:R-:W-:Y:S02]  /*27b0*/  @!P0 IMAD.MOV.U32 R29, RZ, RZ, 0x1 ;  /* 0x00000001ff1d8424 */ /* 0x000fe400078e00ff */
[----:B---3--:R-:W-:-:S05]  /*27c0*/  IMAD.WIDE R6, R7, 0x14, R42 ;  /* 0x0000001407067825 */ /* 0x008fca00078e022a */
[----:B------:R-:W-:Y:S04]  /*27d0*/  @!P0 ST.E desc[UR8][R6.64+0x4], R29 ;  /* 0x0000041d06008985 */ /* 0x000fe8000c101908 */
[----:B------:R-:W3:Y:S04]  /*27e0*/  @!P0 LDS R8, [R24+0x400] ;  /* 0x0004000018088984 */ /* 0x000ee80000000800 */
[----:B------:R-:W4:Y:S04]  /*27f0*/  @!P0 LDS R16, [R24+0x480] ;  /* 0x0004800018108984 */ /* 0x000f280000000800 */
[----:B------:R0:W5:Y:S01]  /*2800*/  LD.E R3, desc[UR8][R6.64] ;  /* 0x0000000806037980 */ /* 0x000162000c101900 */
[----:B---3--:R-:W-:-:S02]  /*2810*/  @!P0 VIADD R19, R8, 0x1 ;  /* 0x0000000108138836 */ /* 0x008fc40000000000 */
[----:B----4-:R-:W-:-:S03]  /*2820*/  @!P0 VIADD R23, R16, 0xffffffff ;  /* 0xffffffff10178836 */ /* 0x010fc60000000000 */
[----:B------:R0:W-:Y:S04]  /*2830*/  @!P0 STS [R24+0x400], R19 ;  /* 0x0004001318008388 */ /* 0x0001e80000000800 */
[----:B------:R0:W-:Y:S01]  /*2840*/  @!P0 STS [R24+0x480], R23 ;  /* 0x0004801718008388 */ /* 0x0001e20000000800 */
[----:B------:R-:W-:Y:S01]  /*2850*/  NOP ;  /* 0x0000000000007918 */ /* 0x000fe20000000000 */
.L_x_1789:
[----:B0-----:R-:W0:Y:S01]  /*2860*/  LDS R6, [R24+0x200] ;  /* 0x0002000018067984 */ /* 0x001e220000000800 */
[----:B------:R-:W-:Y:S01]  /*2870*/  BSSY.RECONVERGENT B4, `(.L_x_113) ;  /* 0x0000035000047945 */ /* 0x000fe20003800200 */
[----:B0-----:R-:W-:-:S13]  /*2880*/  ISETP.GE.AND P0, PT, R27, R6, PT ;  /* 0x000000061b00720c */ /* 0x001fda0003f06270 */
[----:B------:R-:W-:Y:S05]  /*2890*/  @P0 BRA `(.L_x_114) ;  /* 0x0000000000c80947 */ /* 0x000fea0003800000 */
[----:B-----5:R-:W0:Y:S01]  /*28a0*/  LDC.64 R18, c[0x0][0x488] ;  /* 0x00012200ff127b82 */ /* 0x020e220000000a00 */
[----:B------:R-:W-:Y:S01]  /*28b0*/  MOV R8, R6 ;  /* 0x0000000600087202 */ /* 0x000fe20000000f00 */
[----:B------:R-:W-:Y:S02]  /*28c0*/  IMAD.MOV.U32 R29, RZ, RZ, R27 ;  /* 0x000000ffff1d7224 */ /* 0x000fe400078e001b */
[----:B0-----:R-:W-:-:S07]  /*28d0*/  IMAD.WIDE R18, R3, 0x8, R18 ;  /* 0x0000000803127825 */ /* 0x001fce00078e0212 */
.L_x_119:
[----:B0-----:R-:W3:Y:S04]  /*28e0*/  LDG.E R21, desc[UR8][R18.64+0x8] ;  /* 0x0000080812157981 */ /* 0x001ee8000c1e1900 */
[----:B------:R-:W3:Y:S01]  /*28f0*/  LDG.E.64 R6, desc[UR8][R18.64] ;  /* 0x0000000812067981 */ /* 0x000ee2000c1e1b00 */
[----:B------:R-:W-:Y:S01]  /*2900*/  BSSY.RECONVERGENT B5, `(.L_x_115) ;  /* 0x0000028000057945 */ /* 0x000fe20003800200 */
[----:B---3--:R-:W-:-:S05]  /*2910*/  IMAD.IADD R21, R21, 0x1, -R6 ;  /* 0x0000000115157824 */ /* 0x008fca00078e0a06 */
[----:B------:R-:W-:-:S13]  /*2920*/  ISETP.GE.AND P0, PT, R21, 0x1, PT ;  /* 0x000000011500780c */ /* 0x000fda0003f06270 */
[----:B------:R-:W-:Y:S05]  /*2930*/  @!P0 BRA `(.L_x_116) ;  /* 0x0000000000908947 */ /* 0x000fea0003800000 */
[----:B------:R-:W0:Y:S01]  /*2940*/  LDCU.64 UR4, c[0x0][0x480] ;  /* 0x00009000ff0477ac */ /* 0x000e220008000a00 */
[----:B------:R-:W-:Y:S02]  /*2950*/  VIADD R16, R21, 0xffffffff ;  /* 0xffffffff15107836 */ /* 0x000fe40000000000 */
[----:B------:R-:W-:-:S03]  /*2960*/  IMAD.WIDE.U32 R20, R29, 0x14, R42 ;  /* 0x000000141d147825 */ /* 0x000fc600078e002a */
[----:B------:R-:W-:Y:S02]  /*2970*/  SHF.R.U32.HI R31, RZ, 0x1, R16 ;  /* 0x00000001ff1f7819 */ /* 0x000fe40000011610 */
[----:B------:R-:W3:Y:S02]  /*2980*/  LD.E R35, desc[UR8][R20.64] ;  /* 0x0000000814237980 */ /* 0x000ee4000c101900 */
[----:B------:R-:W-:-:S05]  /*2990*/  IADD3 R23, P0, PT, R6, R31, RZ ;  /* 0x0000001f06177210 */ /* 0x000fca0007f1e0ff */
[----:B------:R-:W-:Y:S01]  /*29a0*/  IMAD.X R28, RZ, RZ, R7, P0 ;  /* 0x000000ffff1c7224 */ /* 0x000fe200000e0607 */
[----:B0-----:R-:W-:-:S04]  /*29b0*/  LEA R22, P0, R23, UR4, 0x2 ;  /* 0x0000000417167c11 */ /* 0x001fc8000f8010ff */
[----:B------:R-:W-:-:S05]  /*29c0*/  LEA.HI.X R23, R23, UR5, R28, 0x2, P0 ;  /* 0x0000000517177c11 */ /* 0x000fca00080f141c */
[----:B------:R-:W3:Y:S02]  /*29d0*/  LDG.E R22, desc[UR8][R22.64] ;  /* 0x0000000816167981 */ /* 0x000ee4000c1e1900 */
[----:B---3--:R-:W-:-:S13]  /*29e0*/  ISETP.NE.AND P0, PT, R22, R35, PT ;  /* 0x000000231600720c */ /* 0x008fda0003f05270 */
[----:B------:R-:W-:Y:S05]  /*29f0*/  @!P0 BRA `(.L_x_117) ;  /* 0x0000000000448947 */ /* 0x000fea0003800000 */
[----:B------:R-:W-:Y:S01]  /*2a00*/  MOV R33, R31 ;  /* 0x0000001f00217202 */ /* 0x000fe20000000f00 */
[----:B------:R-:W-:-:S07]  /*2a10*/  IMAD.MOV.U32 R31, RZ, RZ, RZ ;  /* 0x000000ffff1f7224 */ /* 0x000fce00078e00ff */
.L_x_118:
[----:B------:R-:W-:-:S13]  /*2a20*/  ISETP.GT.AND P0, PT, R22, R35, PT ;  /* 0x000000231600720c */ /* 0x000fda0003f04270 */
[C---:B------:R-:W-:Y:S02]  /*2a30*/  @!P0 VIADD R31, R33.reuse, 0x1 ;  /* 0x00000001211f8836 */ /* 0x040fe40000000000 */
[----:B------:R-:W-:-:S05]  /*2a40*/  @P0 VIADD R16, R33, 0xffffffff ;  /* 0xffffffff21100836 */ /* 0x000fca0000000000 */
[----:B------:R-:W-:-:S13]  /*2a50*/  ISETP.GT.AND P0, PT, R31, R16, PT ;  /* 0x000000101f00720c */ /* 0x000fda0003f04270 */
[----:B------:R-:W-:Y:S05]  /*2a60*/  @P0 BRA `(.L_x_116) ;  /* 0x0000000000440947 */ /* 0x000fea0003800000 */
[----:B------:R-:W0:Y:S01]  /*2a70*/  LDCU.64 UR4, c[0x0][0x480] ;  /* 0x00009000ff0477ac */ /* 0x000e220008000a00 */
[----:B------:R-:W-:-:S05]  /*2a80*/  IMAD.IADD R33, R16, 0x1, R31 ;  /* 0x0000000110217824 */ /* 0x000fca00078e021f */
[----:B------:R-:W-:-:S04]  /*2a90*/  SHF.R.U32.HI R33, RZ, 0x1, R33 ;  /* 0x00000001ff217819 */ /* 0x000fc80000011621 */
[----:B------:R-:W-:-:S04]  /*2aa0*/  IADD3 R23, P0, PT, R6, R33, RZ ;  /* 0x0000002106177210 */ /* 0x000fc80007f1e0ff */
[----:B------:R-:W-:Y:S02]  /*2ab0*/  IADD3.X R28, PT, PT, RZ, R7, RZ, P0, !PT ;  /* 0x00000007ff1c7210 */ /* 0x000fe400007fe4ff */
[----:B0-----:R-:W-:-:S04]  /*2ac0*/  LEA R22, P0, R23, UR4, 0x2 ;  /* 0x0000000417167c11 */ /* 0x001fc8000f8010ff */
[----:B------:R-:W-:-:S05]  /*2ad0*/  LEA.HI.X R23, R23, UR5, R28, 0x2, P0 ;  /* 0x0000000517177c11 */ /* 0x000fca00080f141c */
[----:B------:R-:W3:Y:S02]  /*2ae0*/  LDG.E R22, desc[UR8][R22.64] ;  /* 0x0000000816167981 */ /* 0x000ee4000c1e1900 */
[----:B---3--:R-:W-:-:S13]  /*2af0*/  ISETP.NE.AND P0, PT, R22, R35, PT ;  /* 0x000000231600720c */ /* 0x008fda0003f05270 */
[----:B------:R-:W-:Y:S05]  /*2b00*/  @P0 BRA `(.L_x_118) ;  /* 0xfffffffc00c40947 */ /* 0x000fea000383ffff */
.L_x_117:
[----:B------:R-:W3:Y:S04]  /*2b10*/  LD.E R6, desc[UR8][R20.64+0xc] ;  /* 0x00000c0814067980 */ /* 0x000ee8000c101900 */
[----:B------:R-:W4:Y:S01]  /*2b20*/  LD.E R8, desc[UR8][R20.64+0x8] ;  /* 0x0000080814087980 */ /* 0x000f22000c101900 */
[----:B---3--:R-:W-:Y:S02]  /*2b30*/  VIADD R7, R6, 0xffffffff ;  /* 0xffffffff06077836 */ /* 0x008fe40000000000 */
[----:B----4-:R-:W-:-:S03]  /*2b40*/  VIADD R23, R8, 0x1 ;  /* 0x0000000108177836 */ /* 0x010fc60000000000 */
[----:B------:R0:W-:Y:S04]  /*2b50*/  ST.E desc[UR8][R20.64+0xc], R7 ;  /* 0x00000c0714007985 */ /* 0x0001e8000c101908 */
[----:B------:R0:W-:Y:S04]  /*2b60*/  ST.E desc[UR8][R20.64+0x8], R23 ;  /* 0x0000081714007985 */ /* 0x0001e8000c101908 */
[----:B------:R0:W3:Y:S02]  /*2b70*/  LDS R8, [R24+0x200] ;  /* 0x0002000018087984 */ /* 0x0000e40000000800 */
.L_x_116:
[----:B------:R-:W-:Y:S05]  /*2b80*/  BSYNC.RECONVERGENT B5 ;  /* 0x0000000000057941 */ /* 0x000fea0003800200 */
.L_x_115:
[----:B------:R-:W-:-:S05]  /*2b90*/  VIADD R29, R29, 0x20 ;  /* 0x000000201d1d7836 */ /* 0x000fca0000000000 */
[----:B---3--:R-:W-:-:S13]  /*2ba0*/  ISETP.GE.AND P0, PT, R29, R8, PT ;  /* 0x000000081d00720c */ /* 0x008fda0003f06270 */
[----:B------:R-:W-:Y:S05]  /*2bb0*/  @!P0 BRA `(.L_x_119) ;  /* 0xfffffffc00488947 */ /* 0x000fea000383ffff */
.L_x_114:
[----:B------:R-:W-:Y:S05]  /*2bc0*/  BSYNC.RECONVERGENT B4 ;  /* 0x0000000000047941 */ /* 0x000fea0003800200 */
.L_x_113:
[----:B------:R-:W-:-:S03]  /*2bd0*/  UMOV UR4, 0xffffffff ;  /* 0xffffffff00047882 */ /* 0x000fc60000000000 */
[----:B------:R-:W-:Y:S05]  /*2be0*/  BRA.DIV UR4, `(.L_x_120) ;  /* 0x0000030204a47947 */ /* 0x000fea000b800000 */
[----:B------:R-:W-:Y:S01]  /*2bf0*/  NOP ;  /* 0x0000000000007918 */ /* 0x000fe20000000000 */
.L_x_1792:
[----:B------:R-:W3:Y:S01]  /*2c00*/  LDS R6, [R24+0x400] ;  /* 0x0004000018067984 */ /* 0x000ee20000000800 */
[----:B------:R-:W-:Y:S03]  /*2c10*/  BSSY.RECONVERGENT B4, `(.L_x_121) ;  /* 0x000000d000047945 */ /* 0x000fe60003800200 */
[----:B0-----:R-:W0:Y:S01]  /*2c20*/  LDS R7, [R24+0x500] ;  /* 0x0005000018077984 */ /* 0x001e220000000800 */
[----:B---3--:R-:W-:-:S05]  /*2c30*/  IMAD.IADD R6, R27, 0x1, R6 ;  /* 0x000000011b067824 */ /* 0x008fca00078e0206 */
[----:B0-----:R-:W-:-:S13]  /*2c40*/  ISETP.GE.AND P0, PT, R6, R7, PT ;  /* 0x000000070600720c */ /* 0x001fda0003f06270 */
[----:B------:R-:W-:Y:S05]  /*2c50*/  @P0 BRA `(.L_x_122) ;  /* 0x0000000000200947 */ /* 0x000fea0003800000 */
[----:B------:R-:W-:Y:S01]  /*2c60*/  MOV R19, R6 ;  /* 0x0000000600137202 */ /* 0x000fe20000000f00 */
[----:B------:R-:W-:-:S07]  /*2c70*/  IMAD.MOV.U32 R21, RZ, RZ, -0x1 ;  /* 0xffffffffff157424 */ /* 0x000fce00078e00ff */
.L_x_123:
[----:B------:R-:W-:-:S04]  /*2c80*/  IMAD.WIDE R6, R19, 0x14, R42 ;  /* 0x0000001413067825 */ /* 0x000fc800078e022a */
[----:B------:R-:W-:Y:S01]  /*2c90*/  VIADD R19, R19, 0x20 ;  /* 0x0000002013137836 */ /* 0x000fe20000000000 */
[----:B------:R-:W-:Y:S04]  /*2ca0*/  ST.E desc[UR8][R6.64+0x4], R21 ;  /* 0x0000041506007985 */ /* 0x000fe8000c101908 */
[----:B------:R-:W0:Y:S02]  /*2cb0*/  LDS R8, [R24+0x500] ;  /* 0x0005000018087984 */ /* 0x000e240000000800 */
[----:B0-----:R-:W-:-:S13]  /*2cc0*/  ISETP.GE.AND P0, PT, R19, R8, PT ;  /* 0x000000081300720c */ /* 0x001fda0003f06270 */
[----:B------:R-:W-:Y:S05]  /*2cd0*/  @!P0 BRA `(.L_x_123) ;  /* 0xfffffffc00e88947 */ /* 0x000fea000383ffff */
.L_x_122:
[----:B------:R-:W-:Y:S05]  /*2ce0*/  BSYNC.RECONVERGENT B4 ;  /* 0x0000000000047941 */ /* 0x000fea0003800200 */
.L_x_121:
[----:B------:R-:W-:-:S03]  /*2cf0*/  UMOV UR4, 0xffffffff ;  /* 0xffffffff00047882 */ /* 0x000fc60000000000 */
[----:B------:R-:W-:Y:S05]  /*2d00*/  BRA.DIV UR4, `(.L_x_124) ;  /* 0x0000030204787947 */ /* 0x000fea000b800000 */
[----:B------:R-:W-:Y:S01]  /*2d10*/  NOP ;  /* 0x0000000000007918 */ /* 0x000fe20000000000 */
.L_x_1795:
[----:B------:R-:W0:Y:S01]  /*2d20*/  LDS R6, [R24+0x400] ;  /* 0x0004000018067984 */ /* 0x000e220000000800 */
[----:B------:R-:W-:Y:S01]  /*2d30*/  BSSY.RECONVERGENT B4, `(.L_x_125) ;  /* 0x0000037000047945 */ /* 0x000fe20003800200 */
[----:B------:R-:W-:Y:S02]  /*2d40*/  IMAD.MOV.U32 R8, RZ, RZ, RZ ;  /* 0x000000ffff087224 */ /* 0x000fe400078e00ff */
[----:B------:R-:W3:Y:S01]  /*2d50*/  LDS R16, [R24+0x500] ;  /* 0x0005000018107984 */ /* 0x000ee20000000800 */
[----:B0-----:R-:W-:-:S05]  /*2d60*/  IMAD.IADD R29, R27, 0x1, R6 ;  /* 0x000000011b1d7824 */ /* 0x001fca00078e0206 */
[----:B---3--:R-:W-:-:S13]  /*2d70*/  ISETP.GE.AND P0, PT, R29, R16, PT ;  /* 0x000000101d00720c */ /* 0x008fda0003f06270 */
[----:B------:R-:W-:Y:S05]  /*2d80*/  @P0 BRA `(.L_x_126) ;  /* 0x0000000000c40947 */ /* 0x000fea0003800000 */
[----:B------:R-:W0:Y:S01]  /*2d90*/  LDC.64 R6, c[0x0][0x498] ;  /* 0x00012600ff067b82 */ /* 0x000e220000000a00 */
[----:B------:R-:W-:Y:S02]  /*2da0*/  HFMA2 R8, -RZ, RZ, 0, 0 ;  /* 0x00000000ff087431 */ /* 0x000fe400000001ff */
[----:B0----5:R-:W-:-:S07]  /*2db0*/  IMAD.WIDE R6, R3, 0x8, R6 ;  /* 0x0000000803067825 */ /* 0x021fce00078e0206 */
.L_x_131:
[----:B----4-:R-:W3:Y:S04]  /*2dc0*/  LDG.E R3, desc[UR8][R6.64+0x8] ;  /* 0x0000080806037981 */ /* 0x010ee8000c1e1900 */
[----:B------:R-:W3:Y:S01]  /*2dd0*/  LDG.E.64 R18, desc[UR8][R6.64] ;  /* 0x0000000806127981 */ /* 0x000ee2000c1e1b00 */
[----:B------:R-:W-:Y:S01]  /*2de0*/  BSSY.RECONVERGENT B5, `(.L_x_127) ;  /* 0x0000028000057945 */ /* 0x000fe20003800200 */
[----:B---3--:R-:W-:-:S05]  /*2df0*/  IMAD.IADD R3, R3, 0x1, -R18 ;  /* 0x0000000103037824 */ /* 0x008fca00078e0a12 */
[----:B------:R-:W-:-:S13]  /*2e00*/  ISETP.GE.AND P0, PT, R3, 0x1, PT ;  /* 0x000000010300780c */ /* 0x000fda0003f06270 */
[----:B------:R-:W-:Y:S05]  /*2e10*/  @!P0 BRA `(.L_x_128) ;  /* 0x0000000000908947 */ /* 0x000fea0003800000 */
[----:B------:R-:W0:Y:S01]  /*2e20*/  LDCU.64 UR4, c[0x0][0x490] ;  /* 0x00009200ff0477ac */ /* 0x000e220008000a00 */
[----:B------:R-:W-:Y:S02]  /*2e30*/  VIADD R3, R3, 0xffffffff ;  /* 0xffffffff03037836 */ /* 0x000fe40000000000 */
[----:B------:R-:W-:-:S03]  /*2e40*/  IMAD.WIDE R20, R29, 0x14, R42 ;  /* 0x000000141d147825 */ /* 0x000fc600078e022a */
        /* <DEDUP_REMOVED lines=9> */
[----:B------:R-:W-:-:S07]  /*2ee0*/  IMAD.MOV.U32 R28, RZ, RZ, RZ ;  /* 0x000000ffff1c7224 */ /* 0x000fce00078e00ff */
.L_x_130:
[----:B------:R-:W-:-:S13]  /*2ef0*/  ISETP.GT.AND P0, PT, R22, R33, PT ;  /* 0x000000211600720c */ /* 0x000fda0003f04270 */
[C---:B------:R-:W-:Y:S01]  /*2f00*/  @P0 VIADD R3, R31.reuse, 0xffffffff ;  /* 0xffffffff1f030836 */ /* 0x040fe20000000000 */
[----:B------:R-:W-:-:S04]  /*2f10*/  @!P0 IADD3 R28, PT, PT, R31, 0x1, RZ ;  /* 0x000000011f1c8810 */ /* 0x000fc80007ffe0ff */
[----:B------:R-:W-:-:S13]  /*2f20*/  ISETP.GT.AND P0, PT, R28, R3, PT ;  /* 0x000000031c00720c */ /* 0x000fda0003f04270 */
[----:B------:R-:W-:Y:S05]  /*2f30*/  @P0 BRA `(.L_x_128) ;  /* 0x0000000000480947 */ /* 0x000fea0003800000 */
[----:B------:R-:W0:Y:S01]  /*2f40*/  LDCU.64 UR4, c[0x0][0x490] ;  /* 0x00009200ff0477ac */ /* 0x000e220008000a00 */
[----:B------:R-:W-:-:S05]  /*2f50*/  IMAD.IADD R31, R3, 0x1, R28 ;  /* 0x00000001031f7824 */ /* 0x000fca00078e021c */
[----:B------:R-:W-:-:S04]  /*2f60*/  SHF.R.U32.HI R31, RZ, 0x1, R31 ;  /* 0x00000001ff1f7819 */ /* 0x000fc8000001161f */
[----:B------:R-:W-:-:S05]  /*2f70*/  IADD3 R23, P0, PT, R18, R31, RZ ;  /* 0x0000001f12177210 */ /* 0x000fca0007f1e0ff */
[----:B------:R-:W-:Y:S01]  /*2f80*/  IMAD.X R30, RZ, RZ, R19, P0 ;  /* 0x000000ffff1e7224 */ /* 0x000fe200000e0613 */
[----:B0-----:R-:W-:-:S04]  /*2f90*/  LEA R22, P0, R23, UR4, 0x2 ;  /* 0x0000000417167c11 */ /* 0x001fc8000f8010ff */
[----:B------:R-:W-:-:S05]  /*2fa0*/  LEA.HI.X R23, R23, UR5, R30, 0x2, P0 ;  /* 0x0000000517177c11 */ /* 0x000fca00080f141e */
[----:B------:R-:W3:Y:S02]  /*2fb0*/  LDG.E R22, desc[UR8][R22.64] ;  /* 0x0000000816167981 */ /* 0x000ee4000c1e1900 */
[----:B---3--:R-:W-:-:S13]  /*2fc0*/  ISETP.NE.AND P0, PT, R22, R33, PT ;  /* 0x000000211600720c */ /* 0x008fda0003f05270 */
[----:B------:R-:W-:Y:S05]  /*2fd0*/  @P0 BRA `(.L_x_130) ;  /* 0xfffffffc00c40947 */ /* 0x000fea000383ffff */
.L_x_129:
[----:B------:R-:W3:Y:S01]  /*2fe0*/  LD.E R3, desc[UR8][R20.64+0x8] ;  /* 0x0000080814037980 */ /* 0x000ee2000c101900 */
[----:B------:R-:W0:Y:S01]  /*2ff0*/  LDC.64 R18, c[0x0][0x418] ;  /* 0x00010600ff127b82 */ /* 0x000e220000000a00 */
[----:B------:R-:W-:Y:S01]  /*3000*/  IMAD.IADD R23, R11, 0x1, R8 ;  /* 0x000000010b177824 */ /* 0x000fe200078e0208 */
[----:B------:R-:W-:Y:S01]  /*3010*/  IADD3 R8, PT, PT, R8, 0x1, RZ ;  /* 0x0000000108087810 */ /* 0x000fe20007ffe0ff */
[----:B------:R4:W-:Y:S04]  /*3020*/  ST.E desc[UR8][R20.64+0x4], RZ ;  /* 0x000004ff14007985 */ /* 0x0009e8000c101908 */
[----:B------:R4:W0:Y:S02]  /*3030*/  LDS R16, [R24+0x500] ;  /* 0x0005000018107984 */ /* 0x0008240000000800 */
[----:B0-----:R-:W-:-:S05]  /*3040*/  IMAD.WIDE R18, R23, 0x4, R18 ;  /* 0x0000000417127825 */ /* 0x001fca00078e0212 */
[----:B---3--:R4:W-:Y:S02]  /*3050*/  STG.E desc[UR8][R18.64], R3 ;  /* 0x0000000312007986 */ /* 0x0089e4000c101908 */
.L_x_128:
[----:B------:R-:W-:Y:S05]  /*3060*/  BSYNC.RECONVERGENT B5 ;  /* 0x0000000000057941 */ /* 0x000fea0003800200 */
.L_x_127:
[----:B------:R-:W-:-:S05]  /*3070*/  VIADD R29, R29, 0x20 ;  /* 0x000000201d1d7836 */ /* 0x000fca0000000000 */
[----:B------:R-:W-:-:S13]  /*3080*/  ISETP.GE.AND P0, PT, R29, R16, PT ;  /* 0x000000101d00720c */ /* 0x000fda0003f06270 */
[----:B------:R-:W-:Y:S05]  /*3090*/  @!P0 BRA `(.L_x_131) ;  /* 0xfffffffc00488947 */ /* 0x000fea000383ffff */
.L_x_126:
[----:B------:R-:W-:Y:S05]  /*30a0*/  BSYNC.RECONVERGENT B4 ;  /* 0x0000000000047941 */ /* 0x000fea0003800200 */
.L_x_125:
[----:B------:R-:W-:Y:S01]  /*30b0*/  UMOV UR4, 0xffffffff ;  /* 0xffffffff00047882 */ /* 0x000fe20000000000 */
[C---:B------:R-:W-:Y:S02]  /*30c0*/  ISETP.GE.U32.AND P1, PT, R27.reuse, 0x10, PT ;  /* 0x000000101b00780c */ /* 0x040fe40003f26070 */
[C---:B------:R-:W-:Y:S02]  /*30d0*/  ISETP.GE.U32.AND P2, PT, R27.reuse, 0x8, PT ;  /* 0x000000081b00780c */ /* 0x040fe40003f46070 */
[C---:B------:R-:W-:Y:S02]  /*30e0*/  ISETP.GE.U32.AND P3, PT, R27.reuse, 0x4, PT ;  /* 0x000000041b00780c */ /* 0x040fe40003f66070 */
[C---:B------:R-:W-:Y:S02]  /*30f0*/  ISETP.GE.U32.AND P4, PT, R27.reuse, 0x2, PT ;  /* 0x000000021b00780c */ /* 0x040fe40003f86070 */
[C---:B------:R-:W-:Y:S02]  /*3100*/  ISETP.NE.AND P6, PT, R27.reuse, 0x1f, PT ;  /* 0x0000001f1b00780c */ /* 0x040fe40003fc5270 */
[----:B------:R-:W-:Y:S01]  /*3110*/  ISETP.NE.AND P5, PT, R27, RZ, PT ;  /* 0x000000ff1b00720c */ /* 0x000fe20003fa5270 */
[----:B------:R-:W-:-:S12]  /*3120*/  BRA.DIV UR4, `(.L_x_132) ;  /* 0x000002fe048c7947 */ /* 0x000fd8000b800000 */
[----:B----4-:R-:W0:Y:S01]  /*3130*/  SHFL.UP PT, R20, R8, 0x1, RZ ;  /* 0x0420000008147989 */ /* 0x010e2200000e00ff */
[----:B------:R-:W-:Y:S01]  /*3140*/  NOP ;  /* 0x0000000000007918 */ /* 0x000fe20000000000 */
[----:B------:R-:W-:Y:S01]  /*3150*/  NOP ;  /* 0x0000000000007918 */ /* 0x000fe20000000000 */
[----:B------:R-:W-:Y:S01]  /*3160*/  NOP ;  /* 0x0000000000007918 */ /* 0x000fe20000000000 */
[----:B------:R-:W-:Y:S01]  /*3170*/  NOP ;  /* 0x0000000000007918 */ /* 0x000fe20000000000 */
[----:B0----5:R-:W-:Y:S01]  /*3180*/  SEL R3, R20, RZ, P5 ;  /* 0x000000ff14037207 */ /* 0x021fe20002800000 */
[----:B------:R-:W-:-:S04]  /*3190*/  NOP ;  /* 0x0000000000007918 */ /* 0x000fc80000000000 */
[----:B------:R-:W-:Y:S01]  /*31a0*/  IMAD.IADD R3, R3, 0x1, R8 ;  /* 0x0000000103037824 */ /* 0x000fe200078e0208 */
[----:B------:R-:W-:-:S04]  /*31b0*/  NOP ;  /* 0x0000000000007918 */ /* 0x000fc80000000000 */
[----:B------:R-:W0:Y:S02]  /*31c0*/  SHFL.UP PT, R20, R3, 0x2, RZ ;  /* 0x0440000003147989 */ /* 0x000e2400000e00ff */
[----:B0-----:R-:W-:-:S05]  /*31d0*/  SEL R20, R20, RZ, P4 ;  /* 0x000000ff14147207 */ /* 0x001fca0002000000 */
[----:B------:R-:W-:-:S05]  /*31e0*/  IMAD.IADD R6, R3, 0x1, R20 ;  /* 0x0000000103067824 */ /* 0x000fca00078e0214 */
[----:B------:R-:W0:Y:S02]  /*31f0*/  SHFL.UP PT, R20, R6, 0x4, RZ ;  /* 0x0480000006147989 */ /* 0x000e2400000e00ff */
[----:B0-----:R-:W-:-:S05]  /*3200*/  SEL R7, R20, RZ, P3 ;  /* 0x000000ff14077207 */ /* 0x001fca0001800000 */
[----:B------:R-:W-:-:S05]  /*3210*/  IMAD.IADD R7, R6, 0x1, R7 ;  /* 0x0000000106077824 */ /* 0x000fca00078e0207 */
[----:B------:R-:W0:Y:S02]  /*3220*/  SHFL.UP PT, R20, R7, 0x8, RZ ;  /* 0x0500000007147989 */ /* 0x000e2400000e00ff */
[----:B0-----:R-:W-:-:S04]  /*3230*/  SEL R20, R20, RZ, P2 ;  /* 0x000000ff14147207 */ /* 0x001fc80001000000 */
[----:B------:R-:W-:-:S05]  /*3240*/  IADD3 R22, PT, PT, R7, R20, RZ ;  /* 0x0000001407167210 */ /* 0x000fca0007ffe0ff */
[----:B------:R-:W0:Y:S02]  /*3250*/  SHFL.UP PT, R20, R22, 0x10, RZ ;  /* 0x0600000016147989 */ /* 0x000e2400000e00ff */
[----:B0-----:R-:W-:-:S05]  /*3260*/  SEL R3, R20, RZ, P1 ;  /* 0x000000ff14037207 */ /* 0x001fca0000800000 */
[----:B------:R-:W-:-:S05]  /*3270*/  IMAD.IADD R3, R22, 0x1, R3 ;  /* 0x0000000116037824 */ /* 0x000fca00078e0203 */
[----:B------:R0:W-:Y:S01]  /*3280*/  @!P6 STS [R24+0xb500], R3 ;  /* 0x00b500031800e388 */ /* 0x0001e20000000800 */
[----:B------:R-:W-:Y:S01]  /*3290*/  NOP ;  /* 0x0000000000007918 */ /* 0x000fe20000000000 */
.L_x_1809:
[----:B------:R-:W-:Y:S01]  /*32a0*/  ISETP.GE.AND P0, PT, R8, 0x1, PT ;  /* 0x000000010800780c */ /* 0x000fe20003f06270 */
[----:B------:R-:W-:-:S12]  /*32b0*/  BSSY.RECONVERGENT B4, `(.L_x_133) ;  /* 0x0000038000047945 */ /* 0x000fd80003800200 */
[----:B------:R-:W-:Y:S05]  /*32c0*/  @!P0 BRA `(.L_x_134) ;  /* 0x0000000000d88947 */ /* 0x000fea0003800000 */
[C---:B------:R-:W-:Y:S01]  /*32d0*/  ISETP.GE.U32.AND P0, PT, R8.reuse, 0x4, PT ;  /* 0x000000040800780c */ /* 0x040fe20003f06070 */
[----:B------:R-:W-:Y:S01]  /*32e0*/  BSSY.RECONVERGENT B5, `(.L_x_135) ;  /* 0x000001f000057945 */ /* 0x000fe20003800200 */
[----:B------:R-:W-:Y:S01]  /*32f0*/  LOP3.LUT R30, R8, 0x3, RZ, 0xc0, !PT ;  /* 0x00000003081e7812 */ /* 0x000fe200078ec0ff */
[----:B------:R-:W-:Y:S01]  /*3300*/  IMAD.MOV.U32 R16, RZ, RZ, RZ ;  /* 0x000000ffff107224 */ /* 0x000fe200078e00ff */
[----:B0-----:R-:W-:Y:S02]  /*3310*/  IADD3 R3, PT, PT, R3, R12, -R8 ;  /* 0x0000000c03037210 */ /* 0x001fe40007ffe808 */
[----:B------:R-:W-:-:S07]  /*3320*/  ISETP.NE.AND P1, PT, R30, RZ, PT ;  /* 0x000000ff1e00720c */ /* 0x000fce0003f25270 */
[----:B------:R-:W-:Y:S06]  /*3330*/  @!P0 BRA `(.L_x_136) ;  /* 0x0000000000648947 */ /* 0x000fec0003800000 */
[----:B------:R-:W-:Y:S01]  /*3340*/  LOP3.LUT R16, R8, 0x7ffffffc, RZ, 0xc0, !PT ;  /* 0x7ffffffc08107812 */ /* 0x000fe200078ec0ff */
[----:B------:R-:W-:-:S07]  /*3350*/  IMAD.MOV.U32 R8, RZ, RZ, RZ ;  /* 0x000000ffff087224 */ /* 0x000fce00078e00ff */
.L_x_137:
[----:B0-----:R-:W0:Y:S01]  /*3360*/  LDC.64 R18, c[0x0][0x418] ;  /* 0x00010600ff127b82 */ /* 0x001e220000000a00 */
[----:B------:R-:W-:-:S04]  /*3370*/  IMAD.IADD R7, R11, 0x1, R8 ;  /* 0x000000010b077824 */ /* 0x000fc800078e0208 */
[----:B0-----:R-:W-:-:S03]  /*3380*/  IMAD.WIDE R18, R7, 0x4, R18 ;  /* 0x0000000407127825 */ /* 0x001fc600078e0212 */
[----:B------:R-:W0:Y:S02]  /*3390*/  LDC.64 R6, c[0x0][0x410] ;  /* 0x00010400ff067b82 */ /* 0x000e240000000a00 */
[----:B------:R-:W3:Y:S01]  /*33a0*/  LDG.E R31, desc[UR8][R18.64] ;  /* 0x00000008121f7981 */ /* 0x000ee2000c1e1900 */
[----:B------:R-:W-:-:S05]  /*33b0*/  IADD3 R33, PT, PT, R3, R8, RZ ;  /* 0x0000000803217210 */ /* 0x000fca0007ffe0ff */
[----:B0-----:R-:W-:-:S05]  /*33c0*/  IMAD.WIDE.U32 R20, R33, 0x4, R6 ;  /* 0x0000000421147825 */ /* 0x001fca00078e0006 */
[----:B---3--:R0:W-:Y:S04]  /*33d0*/  STG.E desc[UR8][R20.64], R31 ;  /* 0x0000001f14007986 */ /* 0x0081e8000c101908 */
[----:B------:R-:W3:Y:S01]  /*33e0*/  LDG.E R35, desc[UR8][R18.64+0x4] ;  /* 0x0000040812237981 */ /* 0x000ee2000c1e1900 */
[----:B------:R-:W-:-:S04]  /*33f0*/  VIADD R23, R33, 0x1 ;  /* 0x0000000121177836 */ /* 0x000fc80000000000 */
[----:B------:R-:W-:-:S05]  /*3400*/  IMAD.WIDE.U32 R22, R23, 0x4, R6 ;  /* 0x0000000417167825 */ /* 0x000fca00078e0006 */
[----:B---3--:R0:W-:Y:S04]  /*3410*/  STG.E desc[UR8][R22.64], R35 ;  /* 0x0000002316007986 */ /* 0x0081e8000c101908 */
[----:B------:R-:W3:Y:S01]  /*3420*/  LDG.E R37, desc[UR8][R18.64+0x8] ;  /* 0x0000080812257981 */ /* 0x000ee2000c1e1900 */
[----:B------:R-:W-:-:S04]  /*3430*/  VIADD R29, R33, 0x2 ;  /* 0x00000002211d7836 */ /* 0x000fc80000000000 */
[----:B------:R-:W-:-:S05]  /*3440*/  IMAD.WIDE.U32 R28, R29, 0x4, R6 ;  /* 0x000000041d1c7825 */ /* 0x000fca00078e0006 */
[----:B---3--:R0:W-:Y:S04]  /*3450*/  STG.E desc[UR8][R28.64], R37 ;  /* 0x000000251c007986 */ /* 0x0081e8000c101908 */
[----:B------:R-:W3:Y:S01]  /*3460*/  LDG.E R39, desc[UR8][R18.64+0xc] ;  /* 0x00000c0812277981 */ /* 0x000ee2000c1e1900 */
[----:B------:R-:W-:Y:S02]  /*3470*/  VIADD R33, R33, 0x3 ;  /* 0x0000000321217836 */ /* 0x000fe40000000000 */
[----:B------:R-:W-:Y:S02]  /*3480*/  VIADD R8, R8, 0x4 ;  /* 0x0000000408087836 */ /* 0x000fe40000000000 */
[----:B------:R-:W-:-:S03]  /*3490*/  IMAD.WIDE.U32 R6, R33, 0x4, R6 ;  /* 0x0000000421067825 */ /* 0x000fc600078e0006 */
[----:B------:R-:W-:Y:S02]  /*34a0*/  ISETP.NE.AND P0, PT, R8, R16, PT ;  /* 0x000000100800720c */ /* 0x000fe40003f05270 */
[----:B---3--:R0:W-:Y:S11]  /*34b0*/  STG.E desc[UR8][R6.64], R39 ;  /* 0x0000002706007986 */ /* 0x0081f6000c101908 */
[----:B------:R-:W-:Y:S05]  /*34c0*/  @P0 BRA `(.L_x_137) ;  /* 0xfffffffc00a40947 */ /* 0x000fea000383ffff */
.L_x_136:
[----:B------:R-:W-:Y:S05]  /*34d0*/  BSYNC.RECONVERGENT B5 ;  /* 0x0000000000057941 */ /* 0x000fea0003800200 */
.L_x_135:
[----:B------:R-:W-:Y:S05]  /*34e0*/  @!P1 BRA `(.L_x_134) ;  /* 0x0000000000509947 */ /* 0x000fea0003800000 */
[----:B0-----:R-:W0:Y:S01]  /*34f0*/  LDC.64 R6, c[0x0][0x418] ;  /* 0x00010600ff067b82 */ /* 0x001e220000000a00 */
[----:B------:R-:W-:-:S05]  /*3500*/  IADD3 R19, PT, PT, R11, R16, RZ ;  /* 0x000000100b137210 */ /* 0x000fca0007ffe0ff */
[----:B0-----:R-:W-:Y:S02]  /*3510*/  IMAD.WIDE R6, R19, 0x4, R6 ;  /* 0x0000000413067825 */ /* 0x001fe400078e0206 */
[----:B------:R-:W0:Y:S03]  /*3520*/  LDC.64 R18, c[0x0][0x410] ;  /* 0x00010400ff127b82 */ /* 0x000e260000000a00 */
[----:B------:R-:W3:Y:S01]  /*3530*/  LDG.E R23, desc[UR8][R6.64] ;  /* 0x0000000806177981 */ /* 0x000ee2000c1e1900 */
[----:B------:R-:W-:Y:S01]  /*3540*/  IMAD.IADD R29, R3, 0x1, R16 ;  /* 0x00000001031d7824 */ /* 0x000fe200078e0210 */
[----:B------:R-:W-:-:S03]  /*3550*/  ISETP.NE.AND P0, PT, R30, 0x1, PT ;  /* 0x000000011e00780c */ /* 0x000fc60003f05270 */
[----:B0-----:R-:W-:-:S05]  /*3560*/  IMAD.WIDE.U32 R20, R29, 0x4, R18 ;  /* 0x000000041d147825 */ /* 0x001fca00078e0012 */
[----:B---3--:R3:W-:Y:S05]  /*3570*/  STG.E desc[UR8][R20.64], R23 ;  /* 0x0000001714007986 */ /* 0x0087ea000c101908 */
[----:B------:R-:W-:Y:S05]  /*3580*/  @!P0 BRA `(.L_x_134) ;  /* 0x0000000000288947 */ /* 0x000fea0003800000 */
[----:B------:R-:W4:Y:S01]  /*3590*/  LDG.E R3, desc[UR8][R6.64+0x4] ;  /* 0x0000040806037981 */ /* 0x000f22000c1e1900 */
[----:B---3--:R-:W-:Y:S01]  /*35a0*/  VIADD R21, R29, 0x1 ;  /* 0x000000011d157836 */ /* 0x008fe20000000000 */
[----:B------:R-:W-:-:S03]  /*35b0*/  ISETP.NE.AND P0, PT, R30, 0x2, PT ;  /* 0x000000021e00780c */ /* 0x000fc60003f05270 */
[----:B------:R-:W-:-:S05]  /*35c0*/  IMAD.WIDE.U32 R20, R21, 0x4, R18 ;  /* 0x0000000415147825 */ /* 0x000fca00078e0012 */
[----:B----4-:R4:W-:Y:S05]  /*35d0*/  STG.E desc[UR8][R20.64], R3 ;  /* 0x0000000314007986 */ /* 0x0109ea000c101908 */
[----:B------:R-:W-:Y:S05]  /*35e0*/  @!P0 BRA `(.L_x_134) ;  /* 0x0000000000108947 */ /* 0x000fea0003800000 */
[----:B------:R-:W3:Y:S01]  /*35f0*/  LDG.E R7, desc[UR8][R6.64+0x8] ;  /* 0x0000080806077981 */ /* 0x000ee2000c1e1900 */
[----:B----4-:R-:W-:-:S04]  /*3600*/  VIADD R3, R29, 0x2 ;  /* 0x000000021d037836 */ /* 0x010fc80000000000 */
[----:B------:R-:W-:-:S05]  /*3610*/  IMAD.WIDE.U32 R18, R3, 0x4, R18 ;  /* 0x0000000403127825 */ /* 0x000fca00078e0012 */
[----:B---3--:R0:W-:Y:S02]  /*3620*/  STG.E desc[UR8][R18.64], R7 ;  /* 0x0000000712007986 */ /* 0x0081e4000c101908 */
.L_x_134:
[----:B------:R-:W-:Y:S05]  /*3630*/  BSYNC.RECONVERGENT B4 ;  /* 0x0000000000047941 */ /* 0x000fea0003800200 */
.L_x_133:
[----:B------:R-:W-:-:S03]  /*3640*/  UMOV UR4, 0xffffffff ;  /* 0xffffffff00047882 */ /* 0x000fc60000000000 */
[----:B------:R-:W-:Y:S05]  /*3650*/  BRA.DIV UR4, `(.L_x_138) ;  /* 0x000002fe043c7947 */ /* 0x000fea000b800000 */
[----:B------:R-:W-:Y:S01]  /*3660*/  NOP ;  /* 0x0000000000007918 */ /* 0x000fe20000000000 */
.L_x_1812:
[----:B------:R-:W5:Y:S01]  /*3670*/  LDS R8, [R24+0xb500] ;  /* 0x00b5000018087984 */ /* 0x000f620000000800 */
[----:B------:R-:W0:Y:S01]  /*3680*/  LDC.64 R40, c[0x0][0x410] ;  /* 0x00010400ff287b82 */ /* 0x000e220000000a00 */
[----:B------:R-:W-:Y:S01]  /*3690*/  BSSY B4, `(.L_x_139) ;  /* 0x000001f000047945 */ /* 0x000fe20003800000 */
[----:B0-----:R-:W-:Y:S01]  /*36a0*/  IMAD.WIDE.U32 R40, R12, 0x4, R40 ;  /* 0x000000040c287825 */ /* 0x001fe200078e0028 */
[----:B-----5:R-:W-:-:S13]  /*36b0*/  ISETP.GE.AND P0, PT, R8, 0x1, PT ;  /* 0x000000010800780c */ /* 0x020fda0003f06270 */
[----:B------:R-:W-:Y:S05]  /*36c0*/  @!P0 BRA `(.L_x_140) ;  /* 0x00000000006c8947 */ /* 0x000fea0003800000 */
[----:B----4-:R-:W-:Y:S01]  /*36d0*/  HFMA2 R3, -RZ, RZ, 0, 0 ;  /* 0x00000000ff037431 */ /* 0x010fe200000001ff */
[----:B------:R-:W-:Y:S01]  /*36e0*/  BSSY B5, `(.L_x_141) ;  /* 0x0000018000057945 */ /* 0x000fe20003800000 */
[----:B------:R-:W-:-:S07]  /*36f0*/  VIADD R16, R8, 0xffffffff ;  /* 0xffffffff08107836 */ /* 0x000fce0000000000 */
.L_x_146:
[C---:B------:R-:W-:Y:S01]  /*3700*/  LOP3.LUT R6, R3.reuse, 0x1, RZ, 0xc0, !PT ;  /* 0x0000000103067812 */ /* 0x040fe200078ec0ff */
[----:B------:R-:W-:Y:S01]  /*3710*/  VIADD R3, R3, 0x1 ;  /* 0x0000000103037836 */ /* 0x000fe20000000000 */
[----:B------:R-:W-:Y:S03]  /*3720*/  BSSY.RECONVERGENT B6, `(.L_x_142) ;  /* 0x000000f000067945 */ /* 0x000fe60003800200 */
[----:B------:R-:W-:Y:S01]  /*3730*/  IMAD R6, R27, 0x2, R6 ;  /* 0x000000021b067824 */ /* 0x000fe200078e0206 */
[----:B------:R-:W-:-:S04]  /*3740*/  ISETP.NE.AND P1, PT, R3, R8, PT ;  /* 0x000000080300720c */ /* 0x000fc80003f25270 */
[----:B------:R-:W-:-:S13]  /*3750*/  ISETP.GE.AND P0, PT, R6, R16, PT ;  /* 0x000000100600720c */ /* 0x000fda0003f06270 */
[----:B------:R-:W-:Y:S05]  /*3760*/  @P0 BRA `(.L_x_143) ;  /* 0x0000000000280947 */ /* 0x000fea0003800000 */
[----:B------:R-:W-:-:S07]  /*3770*/  IMAD.MOV.U32 R19, RZ, RZ, R6 ;  /* 0x000000ffff137224 */ /* 0x000fce00078e0006 */
.L_x_144:
[----:B------:R-:W-:-:S05]  /*3780*/  IMAD.WIDE.U32 R6, R19, 0x4, R40 ;  /* 0x0000000413067825 */ /* 0x000fca00078e0028 */
[----:B---3--:R-:W3:Y:S04]  /*3790*/  LDG.E R21, desc[UR8][R6.64] ;  /* 0x0000000806157981 */ /* 0x008ee8000c1e1900 */
[----:B------:R-:W3:Y:S01]  /*37a0*/  LDG.E R18, desc[UR8][R6.64+0x4] ;  /* 0x0000040806127981 */ /* 0x000ee2000c1e1900 */
[----:B------:R-:W-:Y:S01]  /*37b0*/  VIADD R19, R19, 0x40 ;  /* 0x0000004013137836 */ /* 0x000fe20000000000 */
[----:B---3--:R-:W-:-:S13]  /*37c0*/  ISETP.GT.AND P0, PT, R18, R21, PT ;  /* 0x000000151200720c */ /* 0x008fda0003f04270 */
[----:B------:R0:W-:Y:S04]  /*37d0*/  @P0 STG.E desc[UR8][R6.64], R18 ;  /* 0x0000001206000986 */ /* 0x0001e8000c101908 */
[----:B------:R0:W-:Y:S01]  /*37e0*/  @P0 STG.E desc[UR8][R6.64+0x4], R21 ;  /* 0x0000041506000986 */ /* 0x0001e2000c101908 */
[----:B------:R-:W-:-:S13]  /*37f0*/  ISETP.GE.AND P0, PT, R19, R16, PT ;  /* 0x000000101300720c */ /* 0x000fda0003f06270 */
[----:B0-----:R-:W-:Y:S05]  /*3800*/  @!P0 BRA `(.L_x_144) ;  /* 0xfffffffc00dc8947 */ /* 0x001fea000383ffff */
.L_x_143:
[----:B------:R-:W-:Y:S05]  /*3810*/  BSYNC.RECONVERGENT B6 ;  /* 0x0000000000067941 */ /* 0x000fea0003800200 */
.L_x_142:
[----:B------:R-:W-:-:S03]  /*3820*/  UMOV UR4, 0xffffffff ;  /* 0xffffffff00047882 */ /* 0x000fc60000000000 */
[----:B------:R-:W-:Y:S05]  /*3830*/  BRA.DIV UR4, `(.L_x_145) ;  /* 0x000002fa04e07947 */ /* 0x000fea000b800000 */
[----:B------:R-:W-:Y:S01]  /*3840*/  NOP ;  /* 0x0000000000007918 */ /* 0x000fe20000000000 */
.L_x_1815:
[----:B------:R-:W-:Y:S05]  /*3850*/  @P1 BRA `(.L_x_146) ;  /* 0xfffffffc00a81947 */ /* 0x000fea000383ffff */
[----:B------:R-:W-:Y:S05]  /*3860*/  BSYNC B5 ;  /* 0x0000000000057941 */ /* 0x000fea0003800000 */
.L_x_141:
[----:B------:R0:W4:Y:S02]  /*3870*/  LDS R8, [R24+0xb500] ;  /* 0x00b5000018087984 */ /* 0x0001240000000800 */
.L_x_140:
[----:B------:R-:W-:Y:S05]  /*3880*/  BSYNC B4 ;  /* 0x0000000000047941 */ /* 0x000fea0003800000 */
.L_x_139:
[----:B----4-:R4:W5:Y:S04]  /*3890*/  LD.E R3, desc[UR8][R42.64+0x8] ;  /* 0x000008082a037980 */ /* 0x010968000c101900 */
[----:B---3--:R4:W5:Y:S01]  /*38a0*/  LD.E R23, desc[UR8][R42.64+0xc] ;  /* 0x00000c082a177980 */ /* 0x008962000c101900 */
[----:B------:R-:W-:Y:S01]  /*38b0*/  ISETP.NE.AND P2, PT, R27, RZ, PT ;  /* 0x000000ff1b00720c */ /* 0x000fe20003f45270 */
[----:B------:R-:W-:-:S12]  /*38c0*/  BSSY.RECONVERGENT B4, `(.L_x_147) ;  /* 0x0000019000047945 */ /* 0x000fd80003800200 */
[----:B------:R-:W-:Y:S05]  /*38d0*/  @P2 BRA `(.L_x_148) ;  /* 0x00000000005c2947 */ /* 0x000fea0003800000 */
[----:B------:R-:W-:Y:S01]  /*38e0*/  STS.U8 [R17+0xbb00], RZ ;  /* 0x00bb00ff11007388 */ /* 0x000fe20000000000 */
[----:B------:R-:W3:Y:S03]  /*38f0*/  LDC.64 R20, c[0x0][0x440] ;  /* 0x00011000ff147b82 */ /* 0x000ee60000000a00 */
[----:B------:R-:W-:Y:S04]  /*3900*/  STS [R24+0xba80], RZ ;  /* 0x00ba80ff18007388 */ /* 0x000fe80000000800 */
[----:B------:R-:W-:Y:S01]  /*3910*/  STS [R24+0xb800], RZ ;  /* 0x00b800ff18007388 */ /* 0x000fe20000000800 */
[----:B------:R-:W0:Y:S03]  /*3920*/  LDC.64 R6, c[0x0][0x438] ;  /* 0x00010e00ff067b82 */ /* 0x000e260000000a00 */
[----:B------:R-:W2:Y:S04]  /*3930*/  LD.E R29, desc[UR8][R42.64+0x8] ;  /* 0x000008082a1d7980 */ /* 0x000ea8000c101900 */
[----:B------:R-:W1:Y:S04]  /*3940*/  LDS R33, [R24+0x400] ;  /* 0x0004000018217984 */ /* 0x000e680000000800 */
[----:B---3--:R-:W3:Y:S04]  /*3950*/  LDG.E R21, desc[UR8][R20.64] ;  /* 0x0000000814157981 */ /* 0x008ee8000c1e1900 */
[----:B--2---:R2:W-:Y:S04]  /*3960*/  STS [R24+0xb880], R29 ;  /* 0x00b8801d18007388 */ /* 0x0045e80000000800 */
[----:B------:R-:W4:Y:S01]  /*3970*/  LD.E R31, desc[UR8][R42.64+0xc] ;  /* 0x00000c082a1f7980 */ /* 0x000f22000c101900 */
[----:B-1----:R-:W-:-:S04]  /*3980*/  IADD3 R16, PT, PT, R33, 0x1, RZ ;  /* 0x0000000121107810 */ /* 0x002fc80007ffe0ff */
[----:B---3--:R-:W-:-:S13]  /*3990*/  ISETP.GE.AND P0, PT, R16, R21, PT ;  /* 0x000000151000720c */ /* 0x008fda0003f06270 */
[----:B0-----:R-:W-:-:S05]  /*39a0*/  @!P0 IMAD.WIDE R18, R21, 0x4, R6 ;  /* 0x0000000415128825 */ /* 0x001fca00078e0206 */
[----:B------:R-:W3:Y:S04]  /*39b0*/  @!P0 LDG.E R35, desc[UR8][R18.64] ;  /* 0x0000000812238981 */ /* 0x000ee8000c1e1900 */
[----:B----4-:R0:W-:Y:S04]  /*39c0*/  STS [R24+0xb900], R31 ;  /* 0x00b9001f18007388 */ /* 0x0101e80000000800 */
[----:B------:R-:W4:Y:S01]  /*39d0*/  LD.E R16, desc[UR8][R42.64+0x8] ;  /* 0x000008082a107980 */ /* 0x000f22000c101900 */
[----:B------:R-:W-:-:S05]  /*39e0*/  @P0 IMAD.WIDE R6, R33, 0x4, R6 ;  /* 0x0000000421060825 */ /* 0x000fca00078e0206 */
[----:B------:R-:W3:Y:S01]  /*39f0*/  @P0 LDG.E R35, desc[UR8][R6.64+0x4] ;  /* 0x0000040806230981 */ /* 0x000ee2000c1e1900 */
[----:B----4-:R-:W-:-:S05]  /*3a00*/  IMAD.IADD R21, R31, 0x1, R16 ;  /* 0x000000011f157824 */ /* 0x010fca00078e0210 */
[----:B------:R0:W-:Y:S04]  /*3a10*/  STS [R24+0xb980], R21 ;  /* 0x00b9801518007388 */ /* 0x0001e80000000800 */
[----:B--2---:R-:W2:Y:S04]  /*3a20*/  LD.E R29, desc[UR8][R42.64+0x8] ;  /* 0x000008082a1d7980 */ /* 0x004ea8000c101900 */
[----:B---3--:R0:W-:Y:S04]  /*3a30*/  STS [R24+0xb680], R35 ;  /* 0x00b6802318007388 */ /* 0x0081e80000000800 */
[----:B--2---:R0:W-:Y:S02]  /*3a40*/  STS [R24+0xba00], R29 ;  /* 0x00ba001d18007388 */ /* 0x0041e40000000800 */
.L_x_148:
[----:B------:R-:W-:Y:S05]  /*3a50*/  BSYNC.RECONVERGENT B4 ;  /* 0x0000000000047941 */ /* 0x000fea0003800200 */
.L_x_147:
[----:B------:R-:W-:Y:S01]  /*3a60*/  UMOV UR4, 0xffffffff ;  /* 0xffffffff00047882 */ /* 0x000fe20000000000 */
[----:B0----5:R-:W-:Y:S02]  /*3a70*/  IMAD.IADD R29, R3, 0x1, R23 ;  /* 0x00000001031d7824 */ /* 0x021fe400078e0217 */
[----:B------:R-:W-:Y:S05]  /*3a80*/  BRA.DIV UR4, `(.L_x_149) ;  /* 0x000002fa04687947 */ /* 0x000fea000b800000 */
[----:B------:R-:W-:Y:S01]  /*3a90*/  NOP ;  /* 0x0000000000007918 */ /* 0x000fe20000000000 */
.L_x_1818:
[----:B------:R-:W0:Y:S01]  /*3aa0*/  LDS R19, [R24+0x400] ;  /* 0x0004000018137984 */ /* 0x000e220000000800 */
[----:B------:R-:W-:Y:S01]  /*3ab0*/  BSSY.RECONVERGENT B4, `(.L_x_150) ;  /* 0x0000017000047945 */ /* 0x000fe20003800200 */
[----:B------:R-:W-:Y:S01]  /*3ac0*/  IMAD.MOV.U32 R18, RZ, RZ, RZ ;  /* 0x000000ffff127224 */ /* 0x000fe200078e00ff */
[----:B0-----:R-:W-:-:S13]  /*3ad0*/  ISETP.GE.AND P0, PT, R10, R19, PT ;  /* 0x000000130a00720c */ /* 0x001fda0003f06270 */
[----:B------:R-:W-:Y:S05]  /*3ae0*/  @P0 BRA `(.L_x_151) ;  /* 0x00000000004c0947 */ /* 0x000fea0003800000 */
[----:B------:R-:W-:Y:S01]  /*3af0*/  IMAD.MOV.U32 R18, RZ, RZ, RZ ;  /* 0x000000ffff127224 */ /* 0x000fe200078e00ff */
[----:B------:R-:W-:-:S07]  /*3b00*/  MOV R16, R10 ;  /* 0x0000000a00107202 */ /* 0x000fce0000000f00 */
.L_x_154:
[----:B------:R-:W-:-:S05]  /*3b10*/  IMAD.WIDE.U32 R6, R16, 0x14, R42 ;  /* 0x0000001410067825 */ /* 0x000fca00078e002a */
[----:B------:R-:W3:Y:S02]  /*3b20*/  LD.E R22, desc[UR8][R6.64+0x8] ;  /* 0x0000080806167980 */ /* 0x000ee4000c101900 */
[----:B---3--:R-:W-:-:S13]  /*3b30*/  ISETP.GE.AND P0, PT, R22, R3, PT ;  /* 0x000000031600720c */ /* 0x008fda0003f06270 */
[----:B------:R-:W3:Y:S01]  /*3b40*/  @!P0 LD.E R20, desc[UR8][R6.64+0xc] ;  /* 0x00000c0806148980 */ /* 0x000ee2000c101900 */
[----:B------:R-:W-:Y:S01]  /*3b50*/  VIADD R16, R16, 0x20 ;  /* 0x0000002010107836 */ /* 0x000fe20000000000 */
[----:B------:R-:W-:Y:S01]  /*3b60*/  BSSY.RECONVERGENT B5, `(.L_x_152) ;  /* 0x0000008000057945 */ /* 0x000fe20003800200 */
[----:B------:R-:W-:-:S03]  /*3b70*/  @!P0 IMAD.MOV.U32 R3, RZ, RZ, R22 ;  /* 0x000000ffff038224 */ /* 0x000fc600078e0016 */
[----:B------:R-:W-:Y:S01]  /*3b80*/  ISETP.GE.AND P1, PT, R16, R19, PT ;  /* 0x000000131000720c */ /* 0x000fe20003f26270 */
[----:B---3--:R-:W-:Y:S01]  /*3b90*/  @!P0 IMAD.MOV.U32 R23, RZ, RZ, R20 ;  /* 0x000000ffff178224 */ /* 0x008fe200078e0014 */
[----:B------:R-:W-:Y:S11]  /*3ba0*/  @!P0 BRA `(.L_x_153) ;  /* 0x00000000000c8947 */ /* 0x000ff60003800000 */
[----:B------:R-:W3:Y:S01]  /*3bb0*/  LD.E R20, desc[UR8][R6.64+0xc] ;  /* 0x00000c0806147980 */ /* 0x000ee2000c101900 */
[----:B------:R-:W-:-:S13]  /*3bc0*/  ISETP.NE.AND P0, PT, R22, R3, PT ;  /* 0x000000031600720c */ /* 0x000fda0003f05270 */
[----:B---3--:R-:W-:-:S07]  /*3bd0*/  @!P0 VIMNMX R23, PT, PT, R23, R20, PT ;  /* 0x0000001417178248 */ /* 0x008fce0003fe0100 */
.L_x_153:
[----:B------:R-:W-:Y:S05]  /*3be0*/  BSYNC.RECONVERGENT B5 ;  /* 0x0000000000057941 */ /* 0x000fea0003800200 */
.L_x_152:
[----:B------:R-:W-:Y:S01]  /*3bf0*/  IMAD.IADD R18, R22, 0x1, R18 ;  /* 0x0000000116127824 */ /* 0x000fe200078e0212 */
[----:B------:R-:W-:Y:S01]  /*3c00*/  VIADDMNMX R29, R20, R22, R29, PT ;  /* 0x00000016141d7246 */ /* 0x000fe2000380011d */
[----:B------:R-:W-:Y:S06]  /*3c10*/  @!P1 BRA `(.L_x_154) ;  /* 0xfffffffc00bc9947 */ /* 0x000fec000383ffff */
.L_x_151:
[----:B------:R-:W-:Y:S05]  /*3c20*/  BSYNC.RECONVERGENT B4 ;  /* 0x0000000000047941 */ /* 0x000fea0003800200 */
.L_x_150:
[----:B------:R-:W-:-:S03]  /*3c30*/  UMOV UR4, 0xffffffff ;  /* 0xffffffff00047882 */ /* 0x000fc60000000000 */
[----:B------:R-:W-:Y:S05]  /*3c40*/  BRA.DIV UR4, `(.L_x_155) ;  /* 0x000002fa04147947 */ /* 0x000fea000b800000 */
[----:B------:R-:W0:Y:S04]  /*3c50*/  SHFL.BFLY PT, R20, R18, 0x1, 0x1f ;  /* 0x0c201f0012147f89 */ /* 0x000e2800000e0000 */
[----:B------:R-:W-:Y:S01]  /*3c60*/  @!P2 LDS R31, [R24+0xba00] ;  /* 0x00ba0000181fa984 */ /* 0x000fe20000000800 */
[----:B0-----:R-:W-:-:S05]  /*3c70*/  IADD3 R18, PT, PT, R20, R18, RZ ;  /* 0x0000001214127210 */ /* 0x001fca0007ffe0ff */
[----:B------:R-:W0:Y:S02]  /*3c80*/  SHFL.BFLY PT, R20, R18, 0x2, 0x1f ;  /* 0x0c401f0012147f89 */ /* 0x000e2400000e0000 */
[----:B0-----:R-:W-:-:S05]  /*3c90*/  IMAD.IADD R6, R18, 0x1, R20 ;  /* 0x0000000112067824 */ /* 0x001fca00078e0214 */
[----:B------:R-:W0:Y:S02]  /*3ca0*/  SHFL.BFLY PT, R20, R6, 0x4, 0x1f ;  /* 0x0c801f0006147f89 */ /* 0x000e2400000e0000 */
[----:B0-----:R-:W-:-:S05]  /*3cb0*/  IMAD.IADD R7, R6, 0x1, R20 ;  /* 0x0000000106077824 */ /* 0x001fca00078e0214 */
[----:B------:R-:W0:Y:S02]  /*3cc0*/  SHFL.BFLY PT, R20, R7, 0x8, 0x1f ;  /* 0x0d001f0007147f89 */ /* 0x000e2400000e0000 */
[----:B0-----:R-:W-:-:S05]  /*3cd0*/  IMAD.IADD R22, R7, 0x1, R20 ;  /* 0x0000000107167824 */ /* 0x001fca00078e0214 */
[----:B------:R-:W0:Y:S02]  /*3ce0*/  SHFL.BFLY PT, R20, R22, 0x10, 0x1f ;  /* 0x0e001f0016147f89 */ /* 0x000e2400000e0000 */
[----:B0-----:R-:W-:-:S05]  /*3cf0*/  @!P2 IADD3 R31, PT, PT, R31, R20, R22 ;  /* 0x000000141f1fa210 */ /* 0x001fca0007ffe016 */
[----:B------:R0:W-:Y:S01]  /*3d00*/  @!P2 STS [R24+0xba00], R31 ;  /* 0x00ba001f1800a388 */ /* 0x0001e20000000800 */
[----:B------:R-:W-:Y:S01]  /*3d10*/  NOP ;  /* 0x0000000000007918 */ /* 0x000fe20000000000 */
.L_x_1826:
[----:B------:R-:W-:Y:S01]  /*3d20*/  BSSY B4, `(.L_x_156) ;  /* 0x00000ca000047945 */ /* 0x000fe20003800000 */
[----:B------:R-:W-:-:S07]  /*3d30*/  IMAD.MOV.U32 R6, RZ, RZ, RZ ;  /* 0x000000ffff067224 */ /* 0x000fce00078e00ff */
.L_x_203:
[----:B------:R-:W-:Y:S01]  /*3d40*/  ISETP.NE.AND P0, PT, R27, R6, PT ;  /* 0x000000061b00720c */ /* 0x000fe20003f05270 */
[----:B------:R-:W-:-:S12]  /*3d50*/  BSSY.RECONVERGENT B5, `(.L_x_157) ;  /* 0x0000011000057945 */ /* 0x000fd80003800200 */
[----:B0--3--:R-:W-:Y:S05]  /*3d60*/  @P0 BRA `(.L_x_158) ;  /* 0x00000000003c0947 */ /* 0x009fea0003800000 */
[----:B------:R-:W3:Y:S01]  /*3d70*/  LDS R16, [R24+0xb880] ;  /* 0x00b8800018107984 */ /* 0x000ee20000000800 */
[----:B------:R-:W-:Y:S03]  /*3d80*/  BSSY.RECONVERGENT B6, `(.L_x_158) ;  /* 0x000000d000067945 */ /* 0x000fe60003800200 */
[----:B------:R-:W5:Y:S01]  /*3d90*/  LDS R18, [R24+0xb980] ;  /* 0x00b9800018127984 */ /* 0x000f620000000800 */
[----:B---3--:R-:W-:Y:S02]  /*3da0*/  ISETP.GE.AND P0, PT, R3, R16, PT ;  /* 0x000000100300720c */ /* 0x008fe40003f06270 */
[----:B-----5:R-:W-:-:S11]  /*3db0*/  ISETP.GE.AND P1, PT, R29, R18, PT ;  /* 0x000000121d00720c */ /* 0x020fd60003f26270 */
[----:B------:R3:W-:Y:S04]  /*3dc0*/  @!P0 STS [R24+0xb880], R3 ;  /* 0x00b8800318008388 */ /* 0x0007e80000000800 */
[----:B------:R3:W-:Y:S04]  /*3dd0*/  @!P1 STS [R24+0xb980], R29 ;  /* 0x00b9801d18009388 */ /* 0x0007e80000000800 */
[----:B------:R3:W-:Y:S01]  /*3de0*/  @!P0 STS [R24+0xb900], R23 ;  /* 0x00b9001718008388 */ /* 0x0007e20000000800 */
[----:B------:R-:W-:Y:S05]  /*3df0*/  @!P0 BRA `(.L_x_159) ;  /* 0x0000000000148947 */ /* 0x000fea0003800000 */
[----:B------:R-:W-:-:S13]  /*3e00*/  ISETP.NE.AND P0, PT, R3, R16, PT ;  /* 0x000000100300720c */ /* 0x000fda0003f05270 */
[----:B------:R-:W-:Y:S05]  /*3e10*/  @P0 BRA `(.L_x_159) ;  /* 0x00000000000c0947 */ /* 0x000fea0003800000 */
[----:B------:R-:W5:Y:S02]  /*3e20*/  LDS R16, [R24+0xb900] ;  /* 0x00b9000018107984 */ /* 0x000f640000000800 */
[----:B-----5:R-:W-:-:S13]  /*3e30*/  ISETP.GE.AND P0, PT, R23, R16, PT ;  /* 0x000000101700720c */ /* 0x020fda0003f06270 */
[----:B------:R0:W-:Y:S02]  /*3e40*/  @!P0 STS [R24+0xb900], R23 ;  /* 0x00b9001718008388 */ /* 0x0001e40000000800 */
.L_x_159:
[----:B------:R-:W-:Y:S05]  /*3e50*/  BSYNC.RECONVERGENT B6 ;  /* 0x0000000000067941 */ /* 0x000fea0003800200 */
.L_x_158:
[----:B------:R-:W-:Y:S05]  /*3e60*/  BSYNC.RECONVERGENT B5 ;  /* 0x0000000000057941 */ /* 0x000fea0003800200 */
.L_x_157:
[----:B------:R-:W-:-:S03]  /*3e70*/  UMOV UR4, 0xffffffff ;  /* 0xffffffff00047882 */ /* 0x000fc60000000000 */
[----:B------:R-:W-:Y:S05]  /*3e80*/  BRA.DIV UR4, `(.L_x_160) ;  /* 0x000002fa04247947 */ /* 0x000fea000b800000 */
[----:B------:R-:W-:Y:S01]  /*3e90*/  NOP ;  /* 0x0000000000007918 */ /* 0x000fe20000000000 */
.L_x_1829:
[----:B------:R-:W-:Y:S01]  /*3ea0*/  IADD3 R16, PT, PT, R6, 0x1, RZ ;  /* 0x0000000106107810 */ /* 0x000fe20007ffe0ff */
[----:B------:R-:W-:Y:S03]  /*3eb0*/  BSSY.RECONVERGENT B5, `(.L_x_161) ;  /* 0x0000014000057945 */ /* 0x000fe60003800200 */
[----:B------:R-:W-:-:S13]  /*3ec0*/  ISETP.NE.AND P0, PT, R27, R16, PT ;  /* 0x000000101b00720c */ /* 0x000fda0003f05270 */
[----:B------:R-:W-:Y:S05]  /*3ed0*/  @P0 BRA `(.L_x_162) ;  /* 0x0000000000440947 */ /* 0x000fea0003800000 */
[----:B------:R-:W5:Y:S01]  /*3ee0*/  LDS R16, [R24+0xb880] ;  /* 0x00b8800018107984 */ /* 0x000f620000000800 */
[----:B------:R-:W-:Y:S01]  /*3ef0*/  BSSY.RECONVERGENT B6, `(.L_x_163) ;  /* 0x000000c000067945 */ /* 0x000fe20003800200 */
[----:B-----5:R-:W-:-:S13]  /*3f00*/  ISETP.GE.AND P0, PT, R3, R16, PT ;  /* 0x000000100300720c */ /* 0x020fda0003f06270 */
[----:B------:R-:W-:Y:S05]  /*3f10*/  @!P0 BRA `(.L_x_164) ;  /* 0x00000000001c8947 */ /* 0x000fea0003800000 */
[----:B------:R-:W-:-:S13]  /*3f20*/  ISETP.NE.AND P0, PT, R3, R16, PT ;  /* 0x000000100300720c */ /* 0x000fda0003f05270 */
[----:B------:R-:W-:Y:S05]  /*3f30*/  @P0 BRA `(.L_x_165) ;  /* 0x00000000001c0947 */ /* 0x000fea0003800000 */
[----:B------:R-:W5:Y:S02]  /*3f40*/  LDS R16, [R24+0xb900] ;  /* 0x00b9000018107984 */ /* 0x000f640000000800 */
[----:B-----5:R-:W-:-:S13]  /*3f50*/  ISETP.GE.AND P0, PT, R23, R16, PT ;  /* 0x000000101700720c */ /* 0x020fda0003f06270 */
[----:B------:R-:W-:Y:S05]  /*3f60*/  @P0 BRA `(.L_x_165) ;  /* 0x0000000000100947 */ /* 0x000fea0003800000 */
[----:B------:R0:W-:Y:S01]  /*3f70*/  STS [R24+0xb900], R23 ;  /* 0x00b9001718007388 */ /* 0x0001e20000000800 */
[----:B------:R-:W-:Y:S05]  /*3f80*/  BRA `(.L_x_165) ;  /* 0x0000000000087947 */ /* 0x000fea0003800000 */
.L_x_164:
[----:B------:R0:W-:Y:S04]  /*3f90*/  STS [R24+0xb880], R3 ;  /* 0x00b8800318007388 */ /* 0x0001e80000000800 */
[----:B------:R0:W-:Y:S02]  /*3fa0*/  STS [R24+0xb900], R23 ;  /* 0x00b9001718007388 */ /* 0x0001e40000000800 */
.L_x_165:
[----:B------:R-:W-:Y:S05]  /*3fb0*/  BSYNC.RECONVERGENT B6 ;  /* 0x0000000000067941 */ /* 0x000fea0003800200 */
.L_x_163:
[----:B------:R-:W5:Y:S02]  /*3fc0*/  LDS R16, [R24+0xb980] ;  /* 0x00b9800018107984 */ /* 0x000f640000000800 */
[----:B-----5:R-:W-:-:S13]  /*3fd0*/  ISETP.GE.AND P0, PT, R29, R16, PT ;  /* 0x000000101d00720c */ /* 0x020fda0003f06270 */
[----:B------:R0:W-:Y:S02]  /*3fe0*/  @!P0 STS [R24+0xb980], R29 ;  /* 0x00b9801d18008388 */ /* 0x0001e40000000800 */
.L_x_162:
[----:B------:R-:W-:Y:S05]  /*3ff0*/  BSYNC.RECONVERGENT B5 ;  /* 0x0000000000057941 */ /* 0x000fea0003800200 */
.L_x_161:
[----:B------:R-:W-:-:S03]  /*4000*/  UMOV UR4, 0xffffffff ;  /* 0xffffffff00047882 */ /* 0x000fc60000000000 */
[----:B------:R-:W-:Y:S05]  /*4010*/  BRA.DIV UR4, `(.L_x_166) ;  /* 0x000002f604dc7947 */ /* 0x000fea000b800000 */
[----:B------:R-:W-:Y:S01]  /*4020*/  NOP ;  /* 0x0000000000007918 */ /* 0x000fe20000000000 */
.L_x_1832:
[----:B------:R-:W-:Y:S01]  /*4030*/  VIADD R16, R6, 0x2 ;  /* 0x0000000206107836 */ /* 0x000fe20000000000 */
[----:B------:R-:W-:Y:S04]  /*4040*/  BSSY.RECONVERGENT B5, `(.L_x_167) ;  /* 0x0000014000057945 */ /* 0x000fe80003800200 */
        /* <DEDUP_REMOVED lines=13> */
.L_x_170:
[----:B------:R0:W-:Y:S04]  /*4120*/  STS [R24+0xb880], R3 ;  /* 0x00b8800318007388 */ /* 0x0001e80000000800 */
[----:B------:R0:W-:Y:S02]  /*4130*/  STS [R24+0xb900], R23 ;  /* 0x00b9001718007388 */ /* 0x0001e40000000800 */
.L_x_171:
[----:B------:R-:W-:Y:S05]  /*4140*/  BSYNC.RECONVERGENT B6 ;  /* 0x0000000000067941 */ /* 0x000fea0003800200 */
.L_x_169:
[----:B------:R-:W5:Y:S02]  /*4150*/  LDS R16, [R24+0xb980] ;  /* 0x00b9800018107984 */ /* 0x000f640000000800 */
[----:B-----5:R-:W-:-:S13]  /*4160*/  ISETP.GE.AND P0, PT, R29, R16, PT ;  /* 0x000000101d00720c */ /* 0x020fda0003f06270 */
[----:B------:R0:W-:Y:S02]  /*4170*/  @!P0 STS [R24+0xb980], R29 ;  /* 0x00b9801d18008388 */ /* 0x0001e40000000800 */
.L_x_168:
[----:B------:R-:W-:Y:S05]  /*4180*/  BSYNC.RECONVERGENT B5 ;  /* 0x0000000000057941 */ /* 0x000fea0003800200 */
.L_x_167:
[----:B------:R-:W-:-:S03]  /*4190*/  UMOV UR4, 0xffffffff ;  /* 0xffffffff00047882 */ /* 0x000fc60000000000 */
[----:B------:R-:W-:Y:S05]  /*41a0*/  BRA.DIV UR4, `(.L_x_172) ;  /* 0x000002f604947947 */ /* 0x000fea000b800000 */
[----:B------:R-:W-:Y:S01]  /*41b0*/  NOP ;  /* 0x0000000000007918 */ /* 0x000fe20000000000 */
.L_x_1835:
        /* <DEDUP_REMOVED lines=15> */
.L_x_176:
[----:B------:R0:W-:Y:S04]  /*42b0*/  STS [R24+0xb880], R3 ;  /* 0x00b8800318007388 */ /* 0x0001e80000000800 */
[----:B------:R0:W-:Y:S02]  /*42c0*/  STS [R24+0xb900], R23 ;  /* 0x00b9001718007388 */ /* 0x0001e40000000800 */
.L_x_177:
[----:B------:R-:W-:Y:S05]  /*42d0*/  BSYNC.RECONVERGENT B6 ;  /* 0x0000000000067941 */ /* 0x000fea0003800200 */
.L_x_175:
[----:B------:R-:W5:Y:S02]  /*42e0*/  LDS R16, [R24+0xb980] ;  /* 0x00b9800018107984 */ /* 0x000f640000000800 */
[----:B-----5:R-:W-:-:S13]  /*42f0*/  ISETP.GE.AND P0, PT, R29, R16, PT ;  /* 0x000000101d00720c */ /* 0x020fda0003f06270 */
[----:B------:R0:W-:Y:S02]  /*4300*/  @!P0 STS [R24+0xb980], R29 ;  /* 0x00b9801d18008388 */ /* 0x0001e40000000800 */
.L_x_174:
[----:B------:R-:W-:Y:S05]  /*4310*/  BSYNC.RECONVERGENT B5 ;  /* 0x0000000000057941 */ /* 0x000fea0003800200 */
.L_x_173:
[----:B------:R-:W-:-:S03]  /*4320*/  UMOV UR4, 0xffffffff ;  /* 0xffffffff00047882 */ /* 0x000fc60000000000 */
[----:B------:R-:W-:Y:S05]  /*4330*/  BRA.DIV UR4, `(.L_x_178) ;  /* 0x000002f6044c7947 */ /* 0x000fea000b800000 */
[----:B------:R-:W-:Y:S01]  /*4340*/  NOP ;  /* 0x0000000000007918 */ /* 0x000fe20000000000 */
.L_x_1838:
        /* <DEDUP_REMOVED lines=15> */
.L_x_182:
[----:B------:R0:W-:Y:S04]  /*4440*/  STS [R24+0xb880], R3 ;  /* 0x00b8800318007388 */ /* 0x0001e80000000800 */
[----:B------:R0:W-:Y:S02]  /*4450*/  STS [R24+0xb900], R23 ;  /* 0x00b9001718007388 */ /* 0x0001e40000000800 */
.L_x_183:
[----:B------:R-:W-:Y:S05]  /*4460*/  BSYNC.RECONVERGENT B6 ;  /* 0x0000000000067941 */ /* 0x000fea0003800200 */
.L_x_181:
[----:B------:R-:W5:Y:S02]  /*4470*/  LDS R16, [R24+0xb980] ;  /* 0x00b9800018107984 */ /* 0x000f640000000800 */
[----:B-----5:R-:W-:-:S13]  /*4480*/  ISETP.GE.AND P0, PT, R29, R16, PT ;  /* 0x000000101d00720c */ /* 0x020fda0003f06270 */
[----:B------:R0:W-:Y:S02]  /*4490*/  @!P0 STS [R24+0xb980], R29 ;  /* 0x00b9801d18008388 */ /* 0x0001e40000000800 */
.L_x_180:
[----:B------:R-:W-:Y:S05]  /*44a0*/  BSYNC.RECONVERGENT B5 ;  /* 0x0000000000057941 */ /* 0x000fea0003800200 */
.L_x_179:
[----:B------:R-:W-:-:S03]  /*44b0*/  UMOV UR4, 0xffffffff ;  /* 0xffffffff00047882 */ /* 0x000fc60000000000 */
[----:B------:R-:W-:Y:S05]  /*44c0*/  BRA.DIV UR4, `(.L_x_184) ;  /* 0x000002f604047947 */ /* 0x000fea000b800000 */
[----:B------:R-:W-:Y:S01]  /*44d0*/  NOP ;  /* 0x0000000000007918 */ /* 0x000fe20000000000 */
.L_x_1841:
        /* <DEDUP_REMOVED lines=15> */
.L_x_188:
[----:B------:R0:W-:Y:S04]  /*45d0*/  STS [R24+0xb880], R3 ;  /* 0x00b8800318007388 */ /* 0x0001e80000000800 */
[----:B------:R0:W-:Y:S02]  /*45e0*/  STS [R24+0xb900], R23 ;  /* 0x00b9001718007388 */ /* 0x0001e40000000800 */
.L_x_189:
[----:B------:R-:W-:Y:S05]  /*45f0*/  BSYNC.RECONVERGENT B6 ;  /* 0x0000000000067941 */ /* 0x000fea0003800200 */
.L_x_187:
[----:B------:R-:W5:Y:S02]  /*4600*/  LDS R16, [R24+0xb980] ;  /* 0x00b9800018107984 */ /* 0x000f640000000800 */
[----:B-----5:R-:W-:-:S13]  /*4610*/  ISETP.GE.AND P0, PT, R29, R16, PT ;  /* 0x000000101d00720c */ /* 0x020fda0003f06270 */
[----:B------:R0:W-:Y:S02]  /*4620*/  @!P0 STS [R24+0xb980], R29 ;  /* 0x00b9801d18008388 */ /* 0x0001e40000000800 */
.L_x_186:
[----:B------:R-:W-:Y:S05]  /*4630*/  BSYNC.RECONVERGENT B5 ;  /* 0x0000000000057941 */ /* 0x000fea0003800200 */
.L_x_185:
[----:B------:R-:W-:-:S03]  /*4640*/  UMOV UR4, 0xffffffff ;  /* 0xffffffff00047882 */ /* 0x000fc60000000000 */
[----:B------:R-:W-:Y:S05]  /*4650*/  BRA.DIV UR4, `(.L_x_190) ;  /* 0x000002f204bc7947 */ /* 0x000fea000b800000 */
[----:B------:R-:W-:Y:S01]  /*4660*/  NOP ;  /* 0x0000000000007918 */ /* 0x000fe20000000000 */
.L_x_1844:
        /* <DEDUP_REMOVED lines=15> */
.L_x_194:
[----:B------:R0:W-:Y:S04]  /*4760*/  STS [R24+0xb880], R3 ;  /* 0x00b8800318007388 */ /* 0x0001e80000000800 */
[----:B------:R0:W-:Y:S02]  /*4770*/  STS [R24+0xb900], R23 ;  /* 0x00b9001718007388 */ /* 0x0001e40000000800 */
.L_x_195:
[----:B------:R-:W-:Y:S05]  /*4780*/  BSYNC.RECONVERGENT B6 ;  /* 0x0000000000067941 */ /* 0x000fea0003800200 */
.L_x_193:
[----:B------:R-:W5:Y:S02]  /*4790*/  LDS R16, [R24+0xb980] ;  /* 0x00b9800018107984 */ /* 0x000f640000000800 */
[----:B-----5:R-:W-:-:S13]  /*47a0*/  ISETP.GE.AND P0, PT, R29, R16, PT ;  /* 0x000000101d00720c */ /* 0x020fda0003f06270 */
[----:B------:R0:W-:Y:S02]  /*47b0*/  @!P0 STS [R24+0xb980], R29 ;  /* 0x00b9801d18008388 */ /* 0x0001e40000000800 */
.L_x_192:
[----:B------:R-:W-:Y:S05]  /*47c0*/  BSYNC.RECONVERGENT B5 ;  /* 0x0000000000057941 */ /* 0x000fea0003800200 */
.L_x_191:
[----:B------:R-:W-:-:S03]  /*47d0*/  UMOV UR4, 0xffffffff ;  /* 0xffffffff00047882 */ /* 0x000fc60000000000 */
[----:B------:R-:W-:Y:S05]  /*47e0*/  BRA.DIV UR4, `(.L_x_196) ;  /* 0x000002f204747947 */ /* 0x000fea000b800000 */
[----:B------:R-:W-:Y:S01]  /*47f0*/  NOP ;  /* 0x0000000000007918 */ /* 0x000fe20000000000 */
.L_x_1847:
        /* <DEDUP_REMOVED lines=15> */
.L_x_200:
[----:B------:R0:W-:Y:S04]  /*48f0*/  STS [R24+0xb880], R3 ;  /* 0x00b8800318007388 */ /* 0x0001e80000000800 */
[----:B------:R0:W-:Y:S02]  /*4900*/  STS [R24+0xb900], R23 ;  /* 0x00b9001718007388 */ /* 0x0001e40000000800 */
.L_x_201:
[----:B------:R-:W-:Y:S05]  /*4910*/  BSYNC.RECONVERGENT B6 ;  /* 0x0000000000067941 */ /* 0x000fea0003800200 */
.L_x_199:
[----:B------:R-:W5:Y:S02]  /*4920*/  LDS R16, [R24+0xb980] ;  /* 0x00b9800018107984 */ /* 0x000f640000000800 */
[----:B-----5:R-:W-:-:S13]  /*4930*/  ISETP.GE.AND P0, PT, R29, R16, PT ;  /* 0x000000101d00720c */ /* 0x020fda0003f06270 */
[----:B------:R0:W-:Y:S02]  /*4940*/  @!P0 STS [R24+0xb980], R29 ;  /* 0x00b9801d18008388 */ /* 0x0001e40000000800 */
.L_x_198:
[----:B------:R-:W-:Y:S05]  /*4950*/  BSYNC.RECONVERGENT B5 ;  /* 0x0000000000057941 */ /* 0x000fea0003800200 */
.L_x_197:
[----:B------:R-:W-:-:S03]  /*4960*/  UMOV UR4, 0xffffffff ;  /* 0xffffffff00047882 */ /* 0x000fc60000000000 */
[----:B------:R-:W-:Y:S05]  /*4970*/  BRA.DIV UR4, `(.L_x_202) ;  /* 0x000002f2042c7947 */ /* 0x000fea000b800000 */
[----:B------:R-:W-:Y:S01]  /*4980*/  NOP ;  /* 0x0000000000007918 */ /* 0x000fe20000000000 */
.L_x_1850:
[----:B------:R-:W-:-:S05]  /*4990*/  VIADD R6, R6, 0x8 ;  /* 0x0000000806067836 */ /* 0x000fca0000000000 */
[----:B------:R-:W-:-:S13]  /*49a0*/  ISETP.NE.AND P0, PT, R6, 0x20, PT ;  /* 0x000000200600780c */ /* 0x000fda0003f05270 */
[----:B------:R-:W-:Y:S05]  /*49b0*/  @P0 BRA `(.L_x_203) ;  /* 0xfffffff000e00947 */ /* 0x000fea000383ffff */
[----:B------:R-:W-:Y:S05]  /*49c0*/  BSYNC B4 ;  /* 0x0000000000047941 */ /* 0x000fea0003800000 */
.L_x_156:
[----:B------:R-:W-:Y:S01]  /*49d0*/  ISETP.NE.AND P1, PT, R27, RZ, PT ;  /* 0x000000ff1b00720c */ /* 0x000fe20003f25270 */
[----:B------:R-:W-:-:S12]  /*49e0*/  BSSY.RECONVERGENT B6, `(.L_x_204) ;  /* 0x00000e2000067945 */ /* 0x000fd80003800200 */
[----:B------:R-:W-:Y:S05]  /*49f0*/  @P1 BRA `(.L_x_205) ;  /* 0x0000000c00801947 */ /* 0x000fea0003800000 */
[----:B------:R-:W5:Y:S01]  /*4a00*/  LDS R7, [R24+0x400] ;  /* 0x0004000018077984 */ /* 0x000f620000000800 */
[----:B------:R-:W5:Y:S03]  /*4a10*/  LDC.64 R20, c[0x0][0x438] ;  /* 0x00010e00ff147b82 */ /* 0x000f660000000a00 */
[----:B------:R-:W1:Y:S01]  /*4a20*/  LDS R16, [R24+0xb880] ;  /* 0x00b8800018107984 */ /* 0x000e620000000800 */
[----:B-----5:R-:W-:-:S05]  /*4a30*/  IMAD.WIDE R44, R7, 0x4, R20 ;  /* 0x00000004072c7825 */ /* 0x020fca00078e0214 */
[----:B0--3--:R-:W1:Y:S01]  /*4a40*/  LDG.E R29, desc[UR8][R44.64] ;  /* 0x000000082c1d7981 */ /* 0x009e62000c1e1900 */
[----:B------:R-:W-:Y:S01]  /*4a50*/  BSSY.RECONVERGENT B4, `(.L_x_206) ;  /* 0x00000d4000047945 */ /* 0x000fe20003800200 */
[----:B-1----:R-:W-:-:S13]  /*4a60*/  ISETP.GE.AND P0, PT, R16, R29, PT ;  /* 0x0000001d1000720c */ /* 0x002fda0003f06270 */
[----:B------:R-:W-:Y:S05]  /*4a70*/  @P0 BRA `(.L_x_207) ;  /* 0x0000000c000c0947 */ /* 0x000fea0003800000 */
[----:B------:R-:W0:Y:S01]  /*4a80*/  LDC.64 R22, c[0x0][0x440] ;  /* 0x00011000ff167b82 */ /* 0x000e220000000a00 */
[----:B------:R1:W3:Y:S04]  /*4a90*/  LDS R28, [R24+0xb900] ;  /* 0x00b90000181c7984 */ /* 0x0002e80000000800 */
[----:B0-----:R-:W5:Y:S03]  /*4aa0*/  LDG.E R6, desc[UR8][R22.64] ;  /* 0x0000000816067981 */ /* 0x001f66000c1e1900 */
[----:B------:R-:W0:Y:S01]  /*4ab0*/  LDC.64 R18, c[0x0][0x430] ;  /* 0x00010c00ff127b82 */ /* 0x000e220000000a00 */
[----:B------:R-:W-:Y:S01]  /*4ac0*/  BSSY.RECONVERGENT B5, `(.L_x_208) ;  /* 0x0000005000057945 */ /* 0x000fe20003800200 */
[----:B-----5:R-:W-:-:S13]  /*4ad0*/  ISETP.GE.AND P0, PT, R7, R6, PT ;  /* 0x000000060700720c */ /* 0x020fda0003f06270 */
[----:B01-3--:R-:W-:Y:S05]  /*4ae0*/  @P0 BRA `(.L_x_209) ;  /* 0x0000000000080947 */ /* 0x00bfea0003800000 */
[----:B------:R-:W-:-:S05]  /*4af0*/  IMAD.WIDE R20, R6, 0x4, R20 ;  /* 0x0000000406147825 */ /* 0x000fca00078e0214 */
[----:B------:R0:W5:Y:S02]  /*4b00*/  LDG.E R29, desc[UR8][R20.64] ;  /* 0x00000008141d7981 */ /* 0x000164000c1e1900 */
.L_x_209:
[----:B------:R-:W-:Y:S05]  /*4b10*/  BSYNC.RECONVERGENT B5 ;  /* 0x0000000000057941 */ /* 0x000fea0003800200 */
.L_x_208:
[----:B-----5:R-:W-:Y:S01]  /*4b20*/  IMAD.IADD R3, R29, 0x1, -R3 ;  /* 0x000000011d037824 */ /* 0x020fe200078e0a03 */
[----:B------:R-:W-:Y:S04]  /*4b30*/  BSSY.RECONVERGENT B5, `(.L_x_210) ;  /* 0x000000e000057945 */ /* 0x000fe80003800200 */
[----:B------:R1:W-:Y:S01]  /*4b40*/  STS [R24+0xb700], R3 ;  /* 0x00b7000318007388 */ /* 0x0003e20000000800 */
[----:B------:R-:W-:-:S13]  /*4b50*/  ISETP.GT.AND P0, PT, R3, R28, PT ;  /* 0x0000001c0300720c */ /* 0x000fda0003f04270 */
[----:B-1----:R-:W-:Y:S05]  /*4b60*/  @P0 BRA `(.L_x_211) ;  /* 0x0000000000280947 */ /* 0x002fea0003800000 */
.L_x_212:
[----:B0-----:R-:W-:-:S06]  /*4b70*/  IMAD.WIDE R20, R3, 0x4, R44 ;  /* 0x0000000403147825 */ /* 0x001fcc00078e022c */
[----:B------:R-:W3:Y:S01]  /*4b80*/  LDG.E R21, desc[UR8][R20.64] ;  /* 0x0000000814157981 */ /* 0x000ee2000c1e1900 */
[----:B------:R-:W-:-:S05]  /*4b90*/  IMAD.IADD R22, R16, 0x1, R3 ;  /* 0x0000000110167824 */ /* 0x000fca00078e0203 */
[----:B---3--:R-:W-:-:S13]  /*4ba0*/  ISETP.GE.AND P0, PT, R22, R21, PT ;  /* 0x000000151600720c */ /* 0x008fda0003f06270 */
[----:B------:R-:W-:Y:S05]  /*4bb0*/  @P0 BRA `(.L_x_211) ;  /* 0x0000000000140947 */ /* 0x000fea0003800000 */
[C---:B------:R-:W-:Y:S02]  /*4bc0*/  IADD3 R21, PT, PT, R3.reuse, 0x1, RZ ;  /* 0x0000000103157810 */ /* 0x040fe40007ffe0ff */
[----:B------:R-:W-:-:S03]  /*4bd0*/  ISETP.GE.AND P0, PT, R3, R28, PT ;  /* 0x0000001c0300720c */ /* 0x000fc60003f06270 */
[----:B------:R1:W-:Y:S01]  /*4be0*/  STS [R24+0xb700], R21 ;  /* 0x00b7001518007388 */ /* 0x0003e20000000800 */
[----:B------:R-:W-:-:S09]  /*4bf0*/  IMAD.MOV.U32 R3, RZ, RZ, R21 ;  /* 0x000000ffff037224 */ /* 0x000fd200078e0015 */
[----:B-1----:R-:W-:Y:S05]  /*4c00*/  @!P0 BRA `(.L_x_212) ;  /* 0xfffffffc00d88947 */ /* 0x002fea000383ffff */
.L_x_211:
[----:B------:R-:W-:Y:S05]  /*4c10*/  BSYNC.RECONVERGENT B5 ;  /* 0x0000000000057941 */ /* 0x000fea0003800200 */
.L_x_210:
[----:B------:R-:W-:Y:S01]  /*4c20*/  IMAD.WIDE R22, R3, 0x4, R44 ;  /* 0x0000000403167825 */ /* 0x000fe200078e022c */
[----:B------:R-:W3:Y:S05]  /*4c30*/  LDG.E.64 R18, desc[UR8][R18.64] ;  /* 0x0000000812127981 */ /* 0x000eea000c1e1b00 */
[----:B------:R-:W5:Y:S01]  /*4c40*/  LDG.E R23, desc[UR8][R22.64] ;  /* 0x0000000816177981 */ /* 0x000f62000c1e1900 */
[----:B------:R-:W-:Y:S02]  /*4c50*/  IMAD.IADD R16, R16, 0x1, R3 ;  /* 0x0000000110107824 */ /* 0x000fe400078e0203 */
[----:B0-----:R-:W-:Y:S02]  /*4c60*/  IMAD.MOV.U32 R21, RZ, RZ, 0x1 ;  /* 0x00000001ff157424 */ /* 0x001fe400078e00ff */
[----:B------:R-:W-:Y:S01]  /*4c70*/  IMAD.MOV.U32 R30, RZ, RZ, 0x1 ;  /* 0x00000001ff1e7424 */ /* 0x000fe200078e00ff */
[----:B------:R-:W-:Y:S01]  /*4c80*/  BSSY.RECONVERGENT B7, `(.L_x_213) ;  /* 0x0000014000077945 */ /* 0x000fe20003800200 */
[----:B-----5:R-:W-:Y:S01]  /*4c90*/  ISETP.GE.AND P0, PT, R16, R23, PT ;  /* 0x000000171000720c */ /* 0x020fe20003f06270 */
[----:B---3--:R-:W0:-:S12]  /*4ca0*/  MUFU.RCP64H R31, R19 ;  /* 0x00000013001f7308 */ /* 0x008e180000001800 */
[----:B------:R0:W-:Y:S04]  /*4cb0*/  @!P0 STS.U8 [R17+0xbb00], R21 ;  /* 0x00bb001511008388 */ /* 0x0001e80000000000 */
[----:B------:R-:W1:Y:S01]  /*4cc0*/  LDS R16, [R24+0xb980] ;  /* 0x00b9800018107984 */ /* 0x000e620000000800 */
[----:B0-----:R-:W-:-:S08]  /*4cd0*/  DFMA R20, -R18, R30, 1 ;  /* 0x3ff000001214742b */ /* 0x001fd0000000011e */
[----:B------:R-:W-:-:S08]  /*4ce0*/  DFMA R20, R20, R20, R20 ;  /* 0x000000141414722b */ /* 0x000fd00000000014 */
[----:B------:R-:W-:-:S08]  /*4cf0*/  DFMA R30, R30, R20, R30 ;  /* 0x000000141e1e722b */ /* 0x000fd0000000001e */
[----:B------:R-:W-:Y:S01]  /*4d00*/  DFMA R20, -R18, R30, 1 ;  /* 0x3ff000001214742b */ /* 0x000fe2000000011e */
[----:B-1----:R-:W0:Y:S07]  /*4d10*/  I2F.F64 R22, R16 ;  /* 0x0000001000167312 */ /* 0x002e2e0000201c00 */
[----:B------:R-:W-:-:S08]  /*4d20*/  DFMA R30, R30, R20, R30 ;  /* 0x000000141e1e722b */ /* 0x000fd0000000001e */
[----:B0-----:R-:W-:-:S08]  /*4d30*/  DMUL R20, R22, R30 ;  /* 0x0000001e16147228 */ /* 0x001fd00000000000 */
[----:B------:R-:W-:-:S08]  /*4d40*/  DFMA R28, -R18, R20, R22 ;  /* 0x00000014121c722b */ /* 0x000fd00000000116 */
[----:B------:R-:W-:Y:S01]  /*4d50*/  DFMA R32, R30, R28, R20 ;  /* 0x0000001c1e20722b */ /* 0x000fe20000000014 */
[----:B------:R-:W-:-:S09]  /*4d60*/  FSETP.GEU.AND P2, PT, |R23|, 6.5827683646048100446e-37, PT ;  /* 0x036000001700780b */ /* 0x000fd20003f4e200 */
[----:B------:R-:W-:-:S05]  /*4d70*/  FFMA R20, RZ, R19, R33 ;  /* 0x00000013ff147223 */ /* 0x000fca0000000021 */
[----:B------:R-:W-:-:S13]  /*4d80*/  FSETP.GT.AND P0, PT, |R20|, 1.469367938527859385e-39, PT ;  /* 0x001000001400780b */ /* 0x000fda0003f04200 */
[----:B------:R-:W-:Y:S05]  /*4d90*/  @P0 BRA P2, `(.L_x_214) ;  /* 0x0000000000080947 */ /* 0x000fea0001000000 */
[----:B------:R-:W-:-:S07]  /*4da0*/  MOV R16, 0x4dc0 ;  /* 0x00004dc000107802 */ /* 0x000fce0000000f00 */
[----:B--2-4-:R-:W-:Y:S05]  /*4db0*/  CALL.REL.NOINC `($__internal_0_$__cuda_sm20_div_rn_f64_full) ;  /* 0x0000038c00307944 */ /* 0x014fea0003c00000 */
.L_x_214:
[----:B------:R-:W-:Y:S05]  /*4dc0*/  BSYNC.RECONVERGENT B7 ;  /* 0x0000000000077941 */ /* 0x000fea0003800200 */
.L_x_213:
[----:B------:R-:W0:Y:S08]  /*4dd0*/  FRND.F64.FLOOR R32, R32 ;  /* 0x0000002000207313 */ /* 0x000e300000305800 */
[----:B------:R-:W1:Y:S01]  /*4de0*/  I2F.F64 R20, R7 ;  /* 0x0000000700147312 */ /* 0x000e620000201c00 */
[----:B0-----:R-:W-:-:S08]  /*4df0*/  DADD R18, R32, 1 ;  /* 0x3ff0000020127429 */ /* 0x001fd00000000000 */
[----:B-1----:R-:W-:-:S10]  /*4e00*/  DADD R18, R18, -R20 ;  /* 0x0000000012127229 */ /* 0x002fd40000000814 */
[----:B------:R-:W0:Y:S02]  /*4e10*/  F2I.F64.TRUNC R19, R18 ;  /* 0x0000001200137311 */ /* 0x000e24000030d100 */
[----:B0-----:R-:W-:-:S04]  /*4e20*/  VIMNMX R8, PT, PT, R8, R19, PT ;  /* 0x0000001308087248 */ /* 0x001fc80003fe0100 */
[----:B------:R-:W-:Y:S01]  /*4e30*/  ISETP.GE.AND P0, PT, R3, R8, PT ;  /* 0x000000080300720c */ /* 0x000fe20003f06270 */
[----:B------:R1:W-:-:S12]  /*4e40*/  STS [R24+0xb780], R8 ;  /* 0x00b7800818007388 */ /* 0x0003d80000000800 */
[----:B-1----:R-:W-:Y:S05]  /*4e50*/  @P0 BRA `(.L_x_215) ;  /* 0x00000008004c0947 */ /* 0x002fea0003800000 */
[----:B------:R0:W1:Y:S01]  /*4e60*/  LDS R31, [R24+0xba80] ;  /* 0x00ba8000181f7984 */ /* 0x0000620000000800 */
[----:B------:R-:W-:Y:S01]  /*4e70*/  ISETP.GE.AND P0, PT, R3, 0x1, PT ;  /* 0x000000010300780c */ /* 0x000fe20003f06270 */
[----:B------:R-:W-:Y:S01]  /*4e80*/  BSSY.RECONVERGENT B5, `(.L_x_216) ;  /* 0x000003a000057945 */ /* 0x000fe20003800200 */
[----:B------:R-:W-:-:S11]  /*4e90*/  MOV R33, RZ ;  /* 0x000000ff00217202 */ /* 0x000fd60000000f00 */
[----:B0-----:R-:W-:Y:S05]  /*4ea0*/  @!P0 BRA `(.L_x_217) ;  /* 0x0000000000dc8947 */ /* 0x001fea0003800000 */
[----:B------:R-:W-:Y:S01]  /*4eb0*/  ISETP.GT.AND P2, PT, R3, 0x3, PT ;  /* 0x000000030300780c */ /* 0x000fe20003f44270 */
[----:B------:R-:W-:Y:S01]  /*4ec0*/  BSSY.RECONVERGENT B7, `(.L_x_218) ;  /* 0x000001b000077945 */ /* 0x000fe20003800200 */
[----:B------:R-:W-:Y:S01]  /*4ed0*/  PLOP3.LUT P0, PT, PT, PT, PT, 0x80, 0x8 ;  /* 0x000000000008781c */ /* 0x000fe20003f0f070 */
[----:B------:R-:W-:-:S10]  /*4ee0*/  IMAD.MOV.U32 R33, RZ, RZ, RZ ;  /* 0x000000ffff217224 */ /* 0x000fd400078e00ff */
[----:B------:R-:W-:Y:S05]  /*4ef0*/  @!P2 BRA `(.L_x_219) ;  /* 0x00000000005ca947 */ /* 0x000fea0003800000 */
[----:B------:R-:W-:Y:S01]  /*4f00*/  PLOP3.LUT P0, PT, PT, PT, PT, 0x8, 0x80 ;  /* 0x000000000080781c */ /* 0x000fe20003f0e170 */
[----:B------:R-:W-:-:S12]  /*4f10*/  VIADD R16, R3, 0xfffffffd ;  /* 0xfffffffd03107836 */ /* 0x000fd80000000000 */
.L_x_220:
[----:B0-----:R-:W0:Y:S01]  /*4f20*/  LDC.64 R18, c[0x0][0x410] ;  /* 0x00010400ff127b82 */ /* 0x001e220000000a00 */
[C-C-:B------:R-:W-:Y:S01]  /*4f30*/  IMAD.IADD R29, R12.reuse, 0x1, R33.reuse ;  /* 0x000000010c1d7824 */ /* 0x140fe200078e0221 */
[C-C-:B------:R-:W-:Y:S02]  /*4f40*/  IADD3 R21, PT, PT, R12.reuse, 0x1, R33.reuse ;  /* 0x000000010c157810 */ /* 0x140fe40007ffe021 */
[C-C-:B------:R-:W-:Y:S02]  /*4f50*/  IADD3 R23, PT, PT, R12.reuse, 0x2, R33.reuse ;  /* 0x000000020c177810 */ /* 0x140fe40007ffe021 */
[----:B------:R-:W-:Y:S01]  /*4f60*/  IADD3 R35, PT, PT, R12, 0x3, R33 ;  /* 0x000000030c237810 */ /* 0x000fe20007ffe021 */
[----:B0-----:R-:W-:-:S04]  /*4f70*/  IMAD.WIDE.U32 R28, R29, 0x4, R18 ;  /* 0x000000041d1c7825 */ /* 0x001fc800078e0012 */
[--C-:B------:R-:W-:Y:S02]  /*4f80*/  IMAD.WIDE.U32 R20, R21, 0x4, R18.reuse ;  /* 0x0000000415147825 */ /* 0x100fe400078e0012 */
[----:B------:R-:W1:Y:S02]  /*4f90*/  LDG.E R28, desc[UR8][R28.64] ;  /* 0x000000081c1c7981 */ /* 0x000e64000c1e1900 */
[--C-:B------:R-:W-:Y:S02]  /*4fa0*/  IMAD.WIDE.U32 R22, R23, 0x4, R18.reuse ;  /* 0x0000000417167825 */ /* 0x100fe400078e0012 */
[----:B------:R-:W3:Y:S02]  /*4fb0*/  LDG.E R20, desc[UR8][R20.64] ;  /* 0x0000000814147981 */ /* 0x000ee4000c1e1900 */
[----:B------:R-:W-:Y:S02]  /*4fc0*/  IMAD.WIDE.U32 R18, R35, 0x4, R18 ;  /* 0x0000000423127825 */ /* 0x000fe400078e0012 */
[----:B------:R-:W5:Y:S04]  /*4fd0*/  LDG.E R22, desc[UR8][R22.64] ;  /* 0x0000000816167981 */ /* 0x000f68000c1e1900 */
[----:B------:R-:W2:Y:S01]  /*4fe0*/  LDG.E R18, desc[UR8][R18.64] ;  /* 0x0000000812127981 */ /* 0x000ea2000c1e1900 */
[----:B------:R-:W-:-:S05]  /*4ff0*/  VIADD R33, R33, 0x4 ;  /* 0x0000000421217836 */ /* 0x000fca0000000000 */
[----:B------:R-:W-:Y:S01]  /*5000*/  ISETP.GE.AND P2, PT, R33, R16, PT ;  /* 0x000000102100720c */ /* 0x000fe20003f46270 */
[----:B-1----:R-:W-:-:S05]  /*5010*/  IMAD.IADD R31, R28, 0x1, R31 ;  /* 0x000000011c1f7824 */ /* 0x002fca00078e021f */
[----:B---3--:R-:W-:-:S05]  /*5020*/  IADD3 R31, PT, PT, R31, R20, RZ ;  /* 0x000000141f1f7210 */ /* 0x008fca0007ffe0ff */
[----:B-----5:R-:W-:-:S04]  /*5030*/  IMAD.IADD R31, R31, 0x1, R22 ;  /* 0x000000011f1f7824 */ /* 0x020fc800078e0216 */
[----:B--2---:R-:W-:-:S05]  /*5040*/  IMAD.IADD R31, R31, 0x1, R18 ;  /* 0x000000011f1f7824 */ /* 0x004fca00078e0212 */
[----:B------:R0:W-:Y:S01]  /*5050*/  STS [R24+0xba80], R31 ;  /* 0x00ba801f18007388 */ /* 0x0001e20000000800 */
[----:B------:R-:W-:Y:S05]  /*5060*/  @!P2 BRA `(.L_x_220) ;  /* 0xfffffffc00aca947 */ /* 0x000fea000383ffff */
.L_x_219:
[----:B------:R-:W-:Y:S05]  /*5070*/  BSYNC.RECONVERGENT B7 ;  /* 0x0000000000077941 */ /* 0x000fea0003800200 */
.L_x_218:
[----:B------:R-:W-:Y:S01]  /*5080*/  IMAD.IADD R16, R3, 0x1, -R33 ;  /* 0x0000000103107824 */ /* 0x000fe200078e0a21 */
[----:B------:R-:W-:Y:S04]  /*5090*/  BSSY.RECONVERGENT B7, `(.L_x_221) ;  /* 0x000000f000077945 */ /* 0x000fe80003800200 */
[----:B------:R-:W-:-:S13]  /*50a0*/  ISETP.GT.AND P2, PT, R16, 0x1, PT ;  /* 0x000000011000780c */ /* 0x000fda0003f44270 */
[----:B------:R-:W-:Y:S05]  /*50b0*/  @!P2 BRA `(.L_x_222) ;  /* 0x000000000030a947 */ /* 0x000fea0003800000 */
[----:B------:R-:W3:Y:S01]  /*50c0*/  LDC.64 R20, c[0x0][0x410] ;  /* 0x00010400ff147b82 */ /* 0x000ee20000000a00 */
[C---:B------:R-:W-:Y:S02]  /*50d0*/  IADD3 R19, PT, PT, R12.reuse, R33, RZ ;  /* 0x000000210c137210 */ /* 0x040fe40007ffe0ff */
[----:B------:R-:W-:-:S03]  /*50e0*/  IADD3 R23, PT, PT, R12, 0x1, R33 ;  /* 0x000000010c177810 */ /* 0x000fc60007ffe021 */
[----:B---3--:R-:W-:-:S04]  /*50f0*/  IMAD.WIDE.U32 R18, R19, 0x4, R20 ;  /* 0x0000000413127825 */ /* 0x008fc800078e0014 */
[----:B------:R-:W-:Y:S02]  /*5100*/  IMAD.WIDE.U32 R20, R23, 0x4, R20 ;  /* 0x0000000417147825 */ /* 0x000fe400078e0014 */
[----:B------:R-:W0:Y:S04]  /*5110*/  LDG.E R18, desc[UR8][R18.64] ;  /* 0x0000000812127981 */ /* 0x000e28000c1e1900 */
[----:B------:R-:W3:Y:S01]  /*5120*/  LDG.E R20, desc[UR8][R20.64] ;  /* 0x0000000814147981 */ /* 0x000ee2000c1e1900 */
[----:B------:R-:W-:Y:S01]  /*5130*/  PLOP3.LUT P0, PT, PT, PT, PT, 0x8, 0x80 ;  /* 0x000000000080781c */ /* 0x000fe20003f0e170 */
[----:B------:R-:W-:Y:S02]  /*5140*/  VIADD R33, R33, 0x2 ;  /* 0x0000000221217836 */ /* 0x000fe40000000000 */
[----:B01----:R-:W-:-:S04]  /*5150*/  IMAD.IADD R31, R31, 0x1, R18 ;  /* 0x000000011f1f7824 */ /* 0x003fc800078e0212 */
[----:B---3--:R-:W-:-:S05]  /*5160*/  IMAD.IADD R31, R31, 0x1, R20 ;  /* 0x000000011f1f7824 */ /* 0x008fca00078e0214 */
[----:B------:R3:W-:Y:S02]  /*5170*/  STS [R24+0xba80], R31 ;  /* 0x00ba801f18007388 */ /* 0x0007e40000000800 */
.L_x_222:
[----:B------:R-:W-:Y:S05]  /*5180*/  BSYNC.RECONVERGENT B7 ;  /* 0x0000000000077941 */ /* 0x000fea0003800200 */
.L_x_221:
[----:B------:R-:W-:-:S13]  /*5190*/  ISETP.LT.OR P0, PT, R33, R3, P0 ;  /* 0x000000032100720c */ /* 0x000fda0000701670 */
[----:B------:R-:W-:Y:S05]  /*51a0*/  @!P0 BRA `(.L_x_217) ;  /* 0x00000000001c8947 */ /* 0x000fea0003800000 */
[----:B------:R-:W5:Y:S01]  /*51b0*/  LDC.64 R18, c[0x0][0x410] ;  /* 0x00010400ff127b82 */ /* 0x000f620000000a00 */
[----:B------:R-:W-:-:S04]  /*51c0*/  IMAD.IADD R21, R12, 0x1, R33 ;  /* 0x000000010c157824 */ /* 0x000fc800078e0221 */
[----:B-----5:R-:W-:-:S06]  /*51d0*/  IMAD.WIDE.U32 R18, R21, 0x4, R18 ;  /* 0x0000000415127825 */ /* 0x020fcc00078e0012 */
[----:B------:R-:W0:Y:S01]  /*51e0*/  LDG.E R18, desc[UR8][R18.64] ;  /* 0x0000000812127981 */ /* 0x000e22000c1e1900 */
[----:B------:R-:W-:Y:S01]  /*51f0*/  VIADD R33, R33, 0x1 ;  /* 0x0000000121217836 */ /* 0x000fe20000000000 */
[----:B01-3--:R-:W-:-:S05]  /*5200*/  IADD3 R31, PT, PT, R31, R18, RZ ;  /* 0x000000121f1f7210 */ /* 0x00bfca0007ffe0ff */
[----:B------:R0:W-:Y:S02]  /*5210*/  STS [R24+0xba80], R31 ;  /* 0x00ba801f18007388 */ /* 0x0001e40000000800 */
.L_x_217:
[----:B------:R-:W-:Y:S05]  /*5220*/  BSYNC.RECONVERGENT B5 ;  /* 0x0000000000057941 */ /* 0x000fea0003800200 */
.L_x_216:
[----:B------:R0:W0:Y:S01]  /*5230*/  LDS R16, [R24+0xba00] ;  /* 0x00ba000018107984 */ /* 0x0000220000000800 */
[----:B------:R-:W-:Y:S01]  /*5240*/  ISETP.GE.AND P0, PT, R33, R8, PT ;  /* 0x000000082100720c */ /* 0x000fe20003f06270 */
[----:B------:R-:W-:-:S12]  /*5250*/  BSSY.RECONVERGENT B5, `(.L_x_223) ;  /* 0x0000011000057945 */ /* 0x000fd80003800200 */
[----:B------:R-:W-:Y:S05]  /*5260*/  @P0 BRA `(.L_x_224) ;  /* 0x00000000003c0947 */ /* 0x000fea0003800000 */
.L_x_225:
[----:B------:R-:W-:-:S06]  /*5270*/  IMAD.WIDE R18, R33, 0x4, R44 ;  /* 0x0000000421127825 */ /* 0x000fcc00078e022c */
[----:B------:R-:W5:Y:S01]  /*5280*/  LDG.E R18, desc[UR8][R18.64] ;  /* 0x0000000812127981 */ /* 0x000f62000c1e1900 */
[----:B01----:R-:W-:Y:S02]  /*5290*/  IMAD.IADD R20, R31, 0x1, R16 ;  /* 0x000000011f147824 */ /* 0x003fe400078e0210 */
[----:B-----5:R-:W-:-:S05]  /*52a0*/  IMAD R21, R7, R18, RZ ;  /* 0x0000001207157224 */ /* 0x020fca00078e02ff */
[----:B------:R-:W-:-:S13]  /*52b0*/  ISETP.GE.AND P0, PT, R20, R21, PT ;  /* 0x000000151400720c */ /* 0x000fda0003f06270 */
[----:B------:R-:W-:Y:S05]  /*52c0*/  @P0 BRA `(.L_x_224) ;  /* 0x0000000000240947 */ /* 0x000fea0003800000 */
[----:B------:R-:W0:Y:S01]  /*52d0*/  LDC.64 R18, c[0x0][0x410] ;  /* 0x00010400ff127b82 */ /* 0x000e220000000a00 */
[----:B------:R-:W-:-:S04]  /*52e0*/  IMAD.IADD R21, R12, 0x1, R33 ;  /* 0x000000010c157824 */ /* 0x000fc800078e0221 */
[----:B0-----:R-:W-:-:S06]  /*52f0*/  IMAD.WIDE.U32 R18, R21, 0x4, R18 ;  /* 0x0000000415127825 */ /* 0x001fcc00078e0012 */
[----:B------:R-:W3:Y:S01]  /*5300*/  LDG.E R18, desc[UR8][R18.64] ;  /* 0x0000000812127981 */ /* 0x000ee2000c1e1900 */
[----:B------:R-:W-:-:S04]  /*5310*/  IADD3 R33, PT, PT, R33, 0x1, RZ ;  /* 0x0000000121217810 */ /* 0x000fc80007ffe0ff */
[----:B------:R-:W-:Y:S01]  /*5320*/  ISETP.GE.AND P0, PT, R33, R8, PT ;  /* 0x000000082100720c */ /* 0x000fe20003f06270 */
[----:B---3--:R-:W-:-:S05]  /*5330*/  IMAD.IADD R31, R31, 0x1, R18 ;  /* 0x000000011f1f7824 */ /* 0x008fca00078e0212 */
[----:B------:R0:W-:Y:S07]  /*5340*/  STS [R24+0xba80], R31 ;  /* 0x00ba801f18007388 */ /* 0x0001ee0000000800 */
[----:B------:R-:W-:Y:S05]  /*5350*/  @!P0 BRA `(.L_x_225) ;  /* 0xfffffffc00c48947 */ /* 0x000fea000383ffff */
.L_x_224:
[----:B------:R-:W-:Y:S05]  /*5360*/  BSYNC.RECONVERGENT B5 ;  /* 0x0000000000057941 */ /* 0x000fea0003800200 */
.L_x_223:
[----:B------:R-:W-:-:S05]  /*5370*/  IMAD.WIDE R18, R33, 0x4, R44 ;  /* 0x0000000421127825 */ /* 0x000fca00078e022c */
[----:B------:R-:W5:Y:S01]  /*5380*/  LDG.E R22, desc[UR8][R18.64] ;  /* 0x0000000812167981 */ /* 0x000f62000c1e1900 */
[----:B01----:R-:W-:Y:S02]  /*5390*/  IMAD.IADD R21, R31, 0x1, R16 ;  /* 0x000000011f157824 */ /* 0x003fe400078e0210 */
[----:B-----5:R-:W-:-:S05]  /*53a0*/  IMAD R20, R7, R22, RZ ;  /* 0x0000001607147224 */ /* 0x020fca00078e02ff */
[----:B------:R-:W-:Y:S01]  /*53b0*/  ISETP.GE.AND P0, PT, R21, R20, PT ;  /* 0x000000141500720c */ /* 0x000fe20003f06270 */
[----:B------:R-:W-:-:S12]  /*53c0*/  IMAD.MOV.U32 R20, RZ, RZ, 0x1 ;  /* 0x00000001ff147424 */ /* 0x000fd800078e00ff */
[----:B------:R-:W-:-:S05]  /*53d0*/  @!P0 PRMT R19, R20, 0x7610, R19 ;  /* 0x0000761014138816 */ /* 0x000fca0000000013 */
[----:B------:R1:W-:Y:S01]  /*53e0*/  @!P0 STS.U8 [R17+0xbb00], R19 ;  /* 0x00bb001311008388 */ /* 0x0003e20000000000 */
[----:B------:R-:W-:Y:S05]  /*53f0*/  @!P0 BRA `(.L_x_215) ;  /* 0x0000000000e48947 */ /* 0x000fea0003800000 */
[----:B------:R0:W-:Y:S01]  /*5400*/  STS [R24+0xb800], R33 ;  /* 0x00b8002118007388 */ /* 0x0001e20000000800 */
[----:B------:R-:W-:Y:S01]  /*5410*/  ISETP.GE.AND P0, PT, R33, R8, PT ;  /* 0x000000082100720c */ /* 0x000fe20003f06270 */
[----:B------:R-:W-:Y:S01]  /*5420*/  BSSY.RECONVERGENT B5, `(.L_x_226) ;  /* 0x0000016000057945 */ /* 0x000fe20003800200 */
[----:B------:R-:W-:-:S11]  /*5430*/  IMAD.MOV.U32 R23, RZ, RZ, R33 ;  /* 0x000000ffff177224 */ /* 0x000fd600078e0021 */
[----:B0-----:R-:W-:Y:S05]  /*5440*/  @P0 BRA `(.L_x_227) ;  /* 0x00000000004c0947 */ /* 0x001fea0003800000 */
[----:B------:R-:W-:Y:S01]  /*5450*/  IMAD.MOV.U32 R23, RZ, RZ, R33 ;  /* 0x000000ffff177224 */ /* 0x000fe200078e0021 */
[----:B------:R-:W-:-:S07]  /*5460*/  MOV R3, R33 ;  /* 0x0000002100037202 */ /* 0x000fce0000000f00 */
.L_x_228:
[----:B01----:R-:W0:Y:S01]  /*5470*/  LDC.64 R18, c[0x0][0x410] ;  /* 0x00010400ff127b82 */ /* 0x003e220000000a00 */
[----:B------:R-:W-:-:S04]  /*5480*/  IMAD.IADD R21, R12, 0x1, R3 ;  /* 0x000000010c157824 */ /* 0x000fc800078e0203 */
[----:B0-----:R-:W-:-:S04]  /*5490*/  IMAD.WIDE.U32 R18, R21, 0x4, R18 ;  /* 0x0000000415127825 */ /* 0x001fc800078e0012 */
[----:B------:R-:W-:Y:S02]  /*54a0*/  IMAD.WIDE R20, R3, 0x4, R44 ;  /* 0x0000000403147825 */ /* 0x000fe400078e022c */
[----:B------:R-:W3:Y:S04]  /*54b0*/  LDG.E R18, desc[UR8][R18.64] ;  /* 0x0000000812127981 */ /* 0x000ee8000c1e1900 */
[----:B------:R-:W5:Y:S01]  /*54c0*/  LDG.E R20, desc[UR8][R20.64+0x4] ;  /* 0x0000040814147981 */ /* 0x000f62000c1e1900 */
[----:B---3--:R-:W-:Y:S02]  /*54d0*/  IMAD.IADD R31, R18, 0x1, R31 ;  /* 0x00000001121f7824 */ /* 0x008fe400078e021f */
[----:B-----5:R-:W-:-:S03]  /*54e0*/  IMAD R29, R7, R20, RZ ;  /* 0x00000014071d7224 */ /* 0x020fc600078e02ff */
[----:B------:R0:W-:Y:S01]  /*54f0*/  STS [R24+0xba80], R31 ;  /* 0x00ba801f18007388 */ /* 0x0001e20000000800 */
[----:B------:R-:W-:-:S05]  /*5500*/  IMAD.IADD R28, R16, 0x1, R31 ;  /* 0x00000001101c7824 */ /* 0x000fca00078e021f */
[----:B------:R-:W-:Y:S01]  /*5510*/  ISETP.GE.AND P0, PT, R28, R29, PT ;  /* 0x0000001d1c00720c */ /* 0x000fe20003f06270 */
[----:B------:R-:W-:-:S04]  /*5520*/  VIADD R29, R3, 0x1 ;  /* 0x00000001031d7836 */ /* 0x000fc80000000000 */
[----:B------:R-:W-:Y:S01]  /*5530*/  IMAD.MOV.U32 R3, RZ, RZ, R29 ;  /* 0x000000ffff037224 */ /* 0x000fe200078e001d */
[----:B------:R-:W-:-:S07]  /*5540*/  ISETP.GE.AND P2, PT, R29, R8, PT ;  /* 0x000000081d00720c */ /* 0x000fce0003f46270 */
[----:B------:R0:W-:Y:S01]  /*5550*/  @P0 STS [R24+0xb800], R29 ;  /* 0x00b8001d18000388 */ /* 0x0001e20000000800 */
[----:B------:R-:W-:-:S05]  /*5560*/  @P0 MOV R23, R29 ;  /* 0x0000001d00170202 */ /* 0x000fca0000000f00 */
[----:B------:R-:W-:Y:S05]  /*5570*/  @!P2 BRA `(.L_x_228) ;  /* 0xfffffffc00bca947 */ /* 0x000fea000383ffff */
.L_x_227:
[----:B------:R-:W-:Y:S05]  /*5580*/  BSYNC.RECONVERGENT B5 ;  /* 0x0000000000057941 */ /* 0x000fea0003800200 */
.L_x_226:
[----:B------:R-:W-:Y:S01]  /*5590*/  ISETP.GT.AND P0, PT, R8, R23, PT ;  /* 0x000000170800720c */ /* 0x000fe20003f04270 */
[----:B------:R0:W-:Y:S01]  /*55a0*/  STS [R24+0xb700], R33 ;  /* 0x00b7002118007388 */ /* 0x0001e20000000800 */
[----:B------:R-:W-:Y:S01]  /*55b0*/  ISETP.GE.AND P2, PT, R33, 0x2, PT ;  /* 0x000000022100780c */ /* 0x000fe20003f46270 */
[----:B------:R-:W-:-:S10]  /*55c0*/  IMAD.MOV.U32 R3, RZ, RZ, R33 ;  /* 0x000000ffff037224 */ /* 0x000fd400078e0021 */
[----:B------:R0:W-:Y:S01]  /*55d0*/  @P0 STS [R24+0xb780], R23 ;  /* 0x00b7801718000388 */ /* 0x0001e20000000800 */
[----:B------:R-:W-:Y:S01]  /*55e0*/  @P0 IMAD.MOV.U32 R8, RZ, RZ, R23 ;  /* 0x000000ffff080224 */ /* 0x000fe200078e0017 */
[----:B------:R-:W-:Y:S06]  /*55f0*/  @!P2 BRA `(.L_x_215) ;  /* 0x000000000064a947 */ /* 0x000fec0003800000 */
[----:B------:R-:W-:Y:S01]  /*5600*/  IMAD.IADD R3, R7, 0x1, R33 ;  /* 0x0000000107037824 */ /* 0x000fe200078e0221 */
[----:B------:R-:W-:Y:S04]  /*5610*/  BSSY.RECONVERGENT B5, `(.L_x_229) ;  /* 0x0000006000057945 */ /* 0x000fe80003800200 */
[----:B------:R-:W-:-:S13]  /*5620*/  ISETP.GE.AND P0, PT, R3, R6, PT ;  /* 0x000000060300720c */ /* 0x000fda0003f06270 */
[----:B------:R-:W-:Y:S05]  /*5630*/  @P0 BRA `(.L_x_230) ;  /* 0x00000000000c0947 */ /* 0x000fea0003800000 */
[----:B-1----:R-:W1:Y:S02]  /*5640*/  LDC.64 R18, c[0x0][0x438] ;  /* 0x00010e00ff127b82 */ /* 0x002e640000000a00 */
[----:B-1----:R-:W-:-:S05]  /*5650*/  IMAD.WIDE R18, R6, 0x4, R18 ;  /* 0x0000000406127825 */ /* 0x002fca00078e0212 */
[----:B------:R1:W5:Y:S02]  /*5660*/  LDG.E R22, desc[UR8][R18.64] ;  /* 0x0000000812167981 */ /* 0x000364000c1e1900 */
.L_x_230:
[----:B------:R-:W-:Y:S05]  /*5670*/  BSYNC.RECONVERGENT B5 ;  /* 0x0000000000057941 */ /* 0x000fea0003800200 */
.L_x_229:
[----:B-----5:R0:W-:Y:S01]  /*5680*/  STS [R24+0xb680], R22 ;  /* 0x00b6801618007388 */ /* 0x0201e20000000800 */
[----:B------:R-:W-:Y:S01]  /*5690*/  MOV R3, R33 ;  /* 0x0000002100037202 */ /* 0x000fe20000000f00 */
[----:B------:R-:W-:Y:S06]  /*56a0*/  BRA `(.L_x_215) ;  /* 0x0000000000387947 */ /* 0x000fec0003800000 */
.L_x_207:
[----:B------:R-:W0:Y:S02]  /*56b0*/  LDC.64 R18, c[0x0][0x440] ;  /* 0x00011000ff127b82 */ /* 0x000e240000000a00 */
[----:B0-----:R-:W3:Y:S01]  /*56c0*/  LDG.E R6, desc[UR8][R18.64] ;  /* 0x0000000812067981 */ /* 0x001ee2000c1e1900 */
[----:B------:R-:W-:-:S05]  /*56d0*/  VIADD R3, R7, 0x1 ;  /* 0x0000000107037836 */ /* 0x000fca0000000000 */
[----:B---3--:R-:W-:-:S13]  /*56e0*/  ISETP.GE.AND P0, PT, R3, R6, PT ;  /* 0x000000060300720c */ /* 0x008fda0003f06270 */
[----:B------:R-:W-:-:S05]  /*56f0*/  @!P0 IMAD.WIDE R20, R6, 0x4, R20 ;  /* 0x0000000406148825 */ /* 0x000fca00078e0214 */
[----:B------:R-:W3:Y:S04]  /*5700*/  @!P0 LDG.E R23, desc[UR8][R20.64] ;  /* 0x0000000814178981 */ /* 0x000ee8000c1e1900 */
[----:B------:R-:W3:Y:S01]  /*5710*/  @P0 LDG.E R23, desc[UR8][R44.64+0x4] ;  /* 0x000004082c170981 */ /* 0x000ee2000c1e1900 */
[----:B------:R-:W-:-:S03]  /*5720*/  ISETP.GT.AND P0, PT, R6, R7, PT ;  /* 0x000000070600720c */ /* 0x000fc60003f04270 */
[----:B------:R0:W-:Y:S10]  /*5730*/  STS [R24+0xb780], R8 ;  /* 0x00b7800818007388 */ /* 0x0001f40000000800 */
[----:B------:R-:W-:-:S05]  /*5740*/  @P0 IMAD.IADD R3, R6, 0x1, -R7 ;  /* 0x0000000106030824 */ /* 0x000fca00078e0a07 */
[----:B------:R0:W-:Y:S04]  /*5750*/  @P0 STS [R24+0xb700], R3 ;  /* 0x00b7000318000388 */ /* 0x0001e80000000800 */
[----:B------:R0:W-:Y:S01]  /*5760*/  @!P0 STS [R24+0xb700], RZ ;  /* 0x00b700ff18008388 */ /* 0x0001e20000000800 */
[----:B------:R-:W-:-:S03]  /*5770*/  @!P0 IMAD.MOV.U32 R3, RZ, RZ, RZ ;  /* 0x000000ffff038224 */ /* 0x000fc600078e00ff */
[----:B---3--:R0:W-:Y:S04]  /*5780*/  STS [R24+0xb680], R23 ;  /* 0x00b6801718007388 */ /* 0x0081e80000000800 */
.L_x_215:
[----:B------:R-:W-:Y:S05]  /*5790*/  BSYNC.RECONVERGENT B4 ;  /* 0x0000000000047941 */ /* 0x000fea0003800200 */
.L_x_206:
[----:B0-----:R-:W-:Y:S01]  /*57a0*/  VIMNMX R3, PT, PT, RZ, R3, !PT ;  /* 0x00000003ff037248 */ /* 0x001fe20007fe0100 */
[----:B------:R-:W-:-:S03]  /*57b0*/  IMAD.IADD R7, R7, 0x1, R8 ;  /* 0x0000000107077824 */ /* 0x000fc600078e0208 */
[----:B------:R-:W-:Y:S01]  /*57c0*/  ISETP.GT.AND P0, PT, R3, R8, PT ;  /* 0x000000080300720c */ /* 0x000fe20003f04270 */
[----:B------:R-:W-:-:S03]  /*57d0*/  HFMA2 R3, -RZ, RZ, 0, 5.9604644775390625e-08 ;  /* 0x00000001ff037431 */ /* 0x000fc600000001ff */
[----:B------:R-:W-:-:S13]  /*57e0*/  ISETP.GE.AND P0, PT, R7, R6, !P0 ;  /* 0x000000060700720c */ /* 0x000fda0004706270 */
[----:B------:R0:W-:Y:S02]  /*57f0*/  @!P0 STS.U8 [R17+0xbb00], R3 ;  /* 0x00bb000311008388 */ /* 0x0001e40000000000 */
.L_x_205:
[----:B------:R-:W-:Y:S05]  /*5800*/  BSYNC.RECONVERGENT B6 ;  /* 0x0000000000067941 */ /* 0x000fea0003800200 */
.L_x_204:
[----:B------:R-:W-:-:S03]  /*5810*/  UMOV UR4, 0xffffffff ;  /* 0xffffffff00047882 */ /* 0x000fc60000000000 */
[----:B------:R-:W-:Y:S05]  /*5820*/  BRA.DIV UR4, `(.L_x_231) ;  /* 0x000002e2049c7947 */ /* 0x000fea000b800000 */
[----:B------:R-:W-:Y:S01]  /*5830*/  NOP ;  /* 0x0000000000007918 */ /* 0x000fe20000000000 */
.L_x_1853:
[----:B0--3--:R-:W0:Y:S01]  /*5840*/  LDS.U8 R3, [R17+0xbb00] ;  /* 0x00bb000011037984 */ /* 0x009e220000000000 */
[----:B------:R-:W-:Y:S01]  /*5850*/  BSSY B4, `(.L_x_232) ;  /* 0x0001396000047945 */ /* 0x000fe20003800000 */
[----:B0-----:R-:W-:-:S13]  /*5860*/  ISETP.NE.AND P0, PT, R3, RZ, PT ;  /* 0x000000ff0300720c */ /* 0x001fda0003f05270 */
[----:B------:R-:W-:Y:S05]  /*5870*/  @P0 BRA `(.L_x_233) ;  /* 0x0000013400480947 */ /* 0x000fea0003800000 */
[----:B------:R0:W-:Y:S01]  /*5880*/  @!P1 STS.U8 [R17+0xbb20], RZ ;  /* 0x00bb20ff11009388 */ /* 0x0001e20000000000 */
[----:B------:R-:W-:-:S03]  /*5890*/  UMOV UR4, 0xffffffff ;  /* 0xffffffff00047882 */ /* 0x000fc60000000000 */
[----:B------:R-:W-:Y:S05]  /*58a0*/  BRA.DIV UR4, `(.L_x_234) ;  /* 0x000002e204987947 */ /* 0x000fea000b800000 */
[----:B------:R-:W-:Y:S01]  /*58b0*/  NOP ;  /* 0x0000000000007918 */ /* 0x000fe20000000000 */
.L_x_1856:
[----:B------:R-:W3:Y:S01]  /*58c0*/  LDS R8, [R24+0x400] ;  /* 0x0004000018087984 */ /* 0x000ee20000000800 */
[----:B------:R-:W-:Y:S01]  /*58d0*/  BSSY.RECONVERGENT B5, `(.L_x_235) ;  /* 0x0000049000057945 */ /* 0x000fe20003800200 */
[----:B---3--:R-:W-:-:S13]  /*58e0*/  ISETP.GE.AND P0, PT, R27, R8, PT ;  /* 0x000000081b00720c */ /* 0x008fda0003f06270 */
[----:B------:R-:W-:Y:S05]  /*58f0*/  @P0 BRA `(.L_x_236) ;  /* 0x0000000400180947 */ /* 0x000fea0003800000 */
[----:B------:R-:W3:Y:S02]  /*5900*/  LDS.U8 R3, [R17+0xbb20] ;  /* 0x00bb200011037984 */ /* 0x000ee40000000000 */
[----:B---3--:R-:W-:-:S13]  /*5910*/  ISETP.NE.AND P0, PT, R3, RZ, PT ;  /* 0x000000ff0300720c */ /* 0x008fda0003f05270 */
[----:B------:R-:W-:Y:S05]  /*5920*/  @P0 BRA `(.L_x_236) ;  /* 0x00000004000c0947 */ /* 0x000fea0003800000 */
[----:B------:R-:W3:Y:S08]  /*5930*/  LDC.64 R20, c[0x0][0x440] ;  /* 0x00011000ff147b82 */ /* 0x000ef00000000a00 */
[----:B------:R-:W5:Y:S01]  /*5940*/  LDC.64 R6, c[0x0][0x438] ;  /* 0x00010e00ff067b82 */ /* 0x000f620000000a00 */
[----:B---3--:R-:W5:Y:S01]  /*5950*/  LDG.E R3, desc[UR8][R20.64] ;  /* 0x0000000814037981 */ /* 0x008f62000c1e1900 */
[----:B-1----:R-:W-:-:S05]  /*5960*/  IMAD.WIDE.U32 R18, R27, 0x14, R42 ;  /* 0x000000141b127825 */ /* 0x002fca00078e002a */
[----:B------:R-:W3:Y:S04]  /*5970*/  LD.E R22, desc[UR8][R18.64+0x8] ;  /* 0x0000080812167980 */ /* 0x000ee8000c101900 */
[----:B------:R-:W3:Y:S01]  /*5980*/  LD.E R23, desc[UR8][R18.64+0xc] ;  /* 0x00000c0812177980 */ /* 0x000ee2000c101900 */
[----:B-----5:R-:W-:-:S05]  /*5990*/  IMAD.WIDE R6, R3, 0x4, R6 ;  /* 0x0000000403067825 */ /* 0x020fca00078e0206 */
[----:B------:R-:W5:Y:S01]  /*59a0*/  LDG.E R16, desc[UR8][R6.64] ;  /* 0x0000000806107981 */ /* 0x000f62000c1e1900 */
[----:B---3--:R-:W-:-:S05]  /*59b0*/  IMAD.IADD R29, R22, 0x1, R23 ;  /* 0x00000001161d7824 */ /* 0x008fca00078e0217 */
[----:B-----5:R-:W-:-:S13]  /*59c0*/  ISETP.GE.AND P0, PT, R29, R16, PT ;  /* 0x000000101d00720c */ /* 0x020fda0003f06270 */
[----:B------:R-:W-:Y:S05]  /*59d0*/  @!P0 BRA `(.L_x_237) ;  /* 0x0000000000d88947 */ /* 0x000fea0003800000 */
[----:B------:R-:W-:-:S07]  /*59e0*/  IMAD.MOV.U32 R21, RZ, RZ, R27 ;  /* 0x000000ffff157224 */ /* 0x000fce00078e001b */
.L_x_246:
[----:B------:R-:W1:Y:S01]  /*59f0*/  LDC.64 R6, c[0x0][0x438] ;  /* 0x00010e00ff067b82 */ /* 0x000e620000000a00 */
[----:B------:R-:W-:Y:S01]  /*5a00*/  IMAD.IADD R18, R8, 0x1, R23 ;  /* 0x0000000108127824 */ /* 0x000fe200078e0217 */
[----:B------:R-:W-:Y:S01]  /*5a10*/  BSSY.RECONVERGENT B6, `(.L_x_238) ;  /* 0x0000006000067945 */ /* 0x000fe20003800200 */
[----:B------:R-:W-:-:S03]  /*5a20*/  IMAD.MOV.U32 R20, RZ, RZ, R16 ;  /* 0x000000ffff147224 */ /* 0x000fc600078e0010 */
[C---:B------:R-:W-:Y:S01]  /*5a30*/  ISETP.GE.AND P2, PT, R18.reuse, R3, PT ;  /* 0x000000031200720c */ /* 0x040fe20003f46270 */
[----:B-1----:R-:W-:-:S12]  /*5a40*/  IMAD.WIDE R18, R18, 0x4, R6 ;  /* 0x0000000412127825 */ /* 0x002fd800078e0206 */
[----:B------:R-:W-:Y:S05]  /*5a50*/  @!P2 BRA `(.L_x_239) ;  /* 0x000000000004a947 */ /* 0x000fea0003800000 */
[----:B------:R1:W5:Y:S02]  /*5a60*/  LDG.E R20, desc[UR8][R18.64] ;  /* 0x0000000812147981 */ /* 0x000364000c1e1900 */
.L_x_239:
[----:B------:R-:W-:Y:S05]  /*5a70*/  BSYNC.RECONVERGENT B6 ;  /* 0x0000000000067941 */ /* 0x000fea0003800200 */
.L_x_238:
[----:B-----5:R-:W-:-:S13]  /*5a80*/  ISETP.GE.AND P0, PT, R29, R20, PT ;  /* 0x000000141d00720c */ /* 0x020fda0003f06270 */
[----:B------:R-:W-:Y:S05]  /*5a90*/  @!P0 BRA `(.L_x_237) ;  /* 0x0000000000a88947 */ /* 0x000fea0003800000 */
[----:B------:R-:W3:Y:S02]  /*5aa0*/  LDS R20, [R24+0xb680] ;  /* 0x00b6800018147984 */ /* 0x000ee40000000800 */
[----:B---3--:R-:W-:-:S13]  /*5ab0*/  ISETP.GE.AND P0, PT, R29, R20, PT ;  /* 0x000000141d00720c */ /* 0x008fda0003f06270 */
[----:B------:R-:W-:Y:S05]  /*5ac0*/  @!P0 BRA `(.L_x_237) ;  /* 0x00000000009c8947 */ /* 0x000fea0003800000 */
[----:B------:R-:W-:Y:S01]  /*5ad0*/  ISETP.NE.AND P0, PT, R23, RZ, PT ;  /* 0x000000ff1700720c */ /* 0x000fe20003f05270 */
[----:B------:R-:W-:-:S12]  /*5ae0*/  BSSY.RELIABLE B6, `(.L_x_240) ;  /* 0x000000a000067945 */ /* 0x000fd80003800100 */
[----:B------:R-:W-:Y:S05]  /*5af0*/  @P0 BRA `(.L_x_241) ;  /* 0x0000000000200947 */ /* 0x000fea0003800000 */
[----:B------:R-:W-:Y:S01]  /*5b00*/  BSSY.RECONVERGENT B7, `(.L_x_242) ;  /* 0x0000004000077945 */ /* 0x000fe20003800200 */
[----:B------:R-:W-:-:S03]  /*5b10*/  MOV R23, R16 ;  /* 0x0000001000177202 */ /* 0x000fc60000000f00 */
[----:B------:R-:W-:Y:S05]  /*5b20*/  @!P2 BRA `(.L_x_243) ;  /* 0x000000000004a947 */ /* 0x000fea0003800000 */
[----:B------:R3:W5:Y:S02]  /*5b30*/  LDG.E R23, desc[UR8][R18.64] ;  /* 0x0000000812177981 */ /* 0x000764000c1e1900 */
.L_x_243:
[----:B------:R-:W-:Y:S05]  /*5b40*/  BSYNC.RECONVERGENT B7 ;  /* 0x0000000000077941 */ /* 0x000fea0003800200 */
.L_x_242:
[----:B-----5:R-:W-:-:S13]  /*5b50*/  ISETP.GE.AND P0, PT, R22, R23, PT ;  /* 0x000000171600720c */ /* 0x020fda0003f06270 */
[----:B------:R-:W-:Y:S05]  /*5b60*/  @!P0 BREAK.RELIABLE B6 ;  /* 0x0000000000068942 */ /* 0x000fea0003800100 */
[----:B------:R-:W-:Y:S05]  /*5b70*/  @!P0 BRA `(.L_x_237) ;  /* 0x0000000000708947 */ /* 0x000fea0003800000 */
.L_x_241:
[----:B------:R-:W-:Y:S05]  /*5b80*/  BSYNC.RELIABLE B6 ;  /* 0x0000000000067941 */ /* 0x000fea0003800100 */
.L_x_240:
[----:B------:R-:W1:Y:S02]  /*5b90*/  LDS R23, [R24+0xb780] ;  /* 0x00b7800018177984 */ /* 0x000e640000000800 */
[----:B-1-3--:R-:W-:-:S04]  /*5ba0*/  IMAD.IADD R19, R8, 0x1, R23 ;  /* 0x0000000108137824 */ /* 0x00afc800078e0217 */
[----:B------:R-:W-:-:S06]  /*5bb0*/  IMAD.WIDE R18, R19, 0x4, R6 ;  /* 0x0000000413127825 */ /* 0x000fcc00078e0206 */
[----:B------:R-:W3:Y:S01]  /*5bc0*/  LDG.E R19, desc[UR8][R18.64] ;  /* 0x0000000812137981 */ /* 0x000ee2000c1e1900 */
[----:B------:R-:W-:-:S05]  /*5bd0*/  IMAD.IADD R22, R23, 0x1, R22 ;  /* 0x0000000117167824 */ /* 0x000fca00078e0216 */
[----:B---3--:R-:W-:-:S13]  /*5be0*/  ISETP.GE.AND P0, PT, R22, R19, PT ;  /* 0x000000131600720c */ /* 0x008fda0003f06270 */
[----:B------:R-:W-:Y:S05]  /*5bf0*/  @!P0 BRA `(.L_x_237) ;  /* 0x0000000000508947 */ /* 0x000fea0003800000 */
[----:B------:R-:W1:Y:S01]  /*5c00*/  LDS R19, [R24+0xb700] ;  /* 0x00b7000018137984 */ /* 0x000e620000000800 */
[----:B------:R-:W-:Y:S01]  /*5c10*/  BSSY.RECONVERGENT B6, `(.L_x_244) ;  /* 0x0000007000067945 */ /* 0x000fe20003800200 */
[----:B------:R-:W-:Y:S02]  /*5c20*/  IMAD.MOV.U32 R18, RZ, RZ, R16 ;  /* 0x000000ffff127224 */ /* 0x000fe400078e0010 */
[----:B-1----:R-:W-:-:S05]  /*5c30*/  IMAD.IADD R19, R8, 0x1, R19 ;  /* 0x0000000108137824 */ /* 0x002fca00078e0213 */
[----:B------:R-:W-:-:S13]  /*5c40*/  ISETP.GE.AND P0, PT, R19, R3, PT ;  /* 0x000000031300720c */ /* 0x000fda0003f06270 */
[----:B------:R-:W-:Y:S05]  /*5c50*/  @!P0 BRA `(.L_x_245) ;  /* 0x0000000000088947 */ /* 0x000fea0003800000 */
[----:B------:R-:W-:-:S05]  /*5c60*/  IMAD.WIDE R6, R19, 0x4, R6 ;  /* 0x0000000413067825 */ /* 0x000fca00078e0206 */
[----:B------:R1:W5:Y:S02]  /*5c70*/  LDG.E R18, desc[UR8][R6.64] ;  /* 0x0000000806127981 */ /* 0x000364000c1e1900 */
.L_x_245:
[----:B------:R-:W-:Y:S05]  /*5c80*/  BSYNC.RECONVERGENT B6 ;  /* 0x0000000000067941 */ /* 0x000fea0003800200 */
.L_x_244:
[----:B-----5:R-:W-:-:S13]  /*5c90*/  ISETP.GE.AND P0, PT, R29, R18, PT ;  /* 0x000000121d00720c */ /* 0x020fda0003f06270 */
[----:B------:R-:W-:Y:S05]  /*5ca0*/  @!P0 BRA `(.L_x_237) ;  /* 0x0000000000248947 */ /* 0x000fea0003800000 */
[----:B------:R-:W-:-:S04]  /*5cb0*/  IADD3 R21, PT, PT, R21, 0x20, RZ ;  /* 0x0000002015157810 */ /* 0x000fc80007ffe0ff */
[----:B------:R-:W-:-:S13]  /*5cc0*/  ISETP.GE.AND P0, PT, R21, R8, PT ;  /* 0x000000081500720c */ /* 0x000fda0003f06270 */
[----:B------:R-:W-:Y:S05]  /*5cd0*/  @P0 BRA `(.L_x_236) ;  /* 0x0000000000200947 */ /* 0x000fea0003800000 */
[----:B-1----:R-:W-:-:S05]  /*5ce0*/  IMAD.WIDE.U32 R6, R21, 0x14, R42 ;  /* 0x0000001415067825 */ /* 0x002fca00078e002a */
[----:B------:R-:W3:Y:S04]  /*5cf0*/  LD.E R22, desc[UR8][R6.64+0x8] ;  /* 0x0000080806167980 */ /* 0x000ee8000c101900 */
[----:B------:R-:W3:Y:S02]  /*5d00*/  LD.E R23, desc[UR8][R6.64+0xc] ;  /* 0x00000c0806177980 */ /* 0x000ee4000c101900 */
[----:B---3--:R-:W-:-:S05]  /*5d10*/  IMAD.IADD R29, R22, 0x1, R23 ;  /* 0x00000001161d7824 */ /* 0x008fca00078e0217 */
[----:B------:R-:W-:-:S13]  /*5d20*/  ISETP.GE.AND P0, PT, R29, R16, PT ;  /* 0x000000101d00720c */ /* 0x000fda0003f06270 */
[----:B------:R-:W-:Y:S05]  /*5d30*/  @P0 BRA `(.L_x_246) ;  /* 0xfffffffc002c0947 */ /* 0x000fea000383ffff */
.L_x_237:
[----:B------:R-:W-:-:S05]  /*5d40*/  IMAD.MOV.U32 R3, RZ, RZ, 0x1 ;  /* 0x00000001ff037424 */ /* 0x000fca00078e00ff */
[----:B------:R0:W-:Y:S02]  /*5d50*/  STS.U8 [R17+0xbb20], R3 ;  /* 0x00bb200311007388 */ /* 0x0001e40000000000 */
.L_x_236:
[----:B------:R-:W-:Y:S05]  /*5d60*/  BSYNC.RECONVERGENT B5 ;  /* 0x0000000000057941 */ /* 0x000fea0003800200 */
.L_x_235:
[----:B------:R-:W-:-:S03]  /*5d70*/  UMOV UR4, 0xffffffff ;  /* 0xffffffff00047882 */ /* 0x000fc60000000000 */
[----:B------:R-:W-:Y:S05]  /*5d80*/  BRA.DIV UR4, `(.L_x_247) ;  /* 0x000002de047c7947 */ /* 0x000fea000b800000 */
[----:B------:R-:W-:Y:S01]  /*5d90*/  NOP ;  /* 0x0000000000007918 */ /* 0x000fe20000000000 */
.L_x_1859:
[----:B0-----:R-:W0:Y:S02]  /*5da0*/  LDS.U8 R3, [R17+0xbb20] ;  /* 0x00bb200011037984 */ /* 0x001e240000000000 */
[----:B0-----:R-:W-:-:S13]  /*5db0*/  ISETP.NE.AND P0, PT, R3, RZ, PT ;  /* 0x000000ff0300720c */ /* 0x001fda0003f05270 */
[----:B------:R-:W-:Y:S05]  /*5dc0*/  @P0 BRA `(.L_x_233) ;  /* 0x0000012c00f40947 */ /* 0x000fea0003800000 */
[----:B------:R-:W0:Y:S01]  /*5dd0*/  LDS R8, [R24+0x400] ;  /* 0x0004000018087984 */ /* 0x000e220000000800 */
[----:B------:R-:W-:Y:S01]  /*5de0*/  BSSY.RECONVERGENT B5, `(.L_x_248) ;  /* 0x0000045000057945 */ /* 0x000fe20003800200 */
[----:B------:R-:W-:Y:S02]  /*5df0*/  HFMA2 R22, -RZ, RZ, 0, 0 ;  /* 0x00000000ff167431 */ /* 0x000fe400000001ff */
[----:B------:R-:W-:Y:S01]  /*5e00*/  IMAD.MOV.U32 R3, RZ, RZ, RZ ;  /* 0x000000ffff037224 */ /* 0x000fe200078e00ff */
[----:B------:R-:W5:Y:S04]  /*5e10*/  LDS R16, [R24+0x500] ;  /* 0x0005000018107984 */ /* 0x000f680000000800 */
[----:B------:R0:W-:Y:S04]  /*5e20*/  @!P1 STS [R24+0xb500], RZ ;  /* 0x00b500ff18009388 */ /* 0x0001e80000000800 */
[----:B------:R0:W-:Y:S04]  /*5e30*/  @!P1 STS [R24+0xb480], RZ ;  /* 0x00b480ff18009388 */ /* 0x0001e80000000800 */
[----:B------:R0:W-:Y:S02]  /*5e40*/  @!P1 STS [R24+0xb600], RZ ;  /* 0x00b600ff18009388 */ /* 0x0001e40000000800 */
[----:B0-----:R-:W-:-:S05]  /*5e50*/  IMAD.IADD R23, R27, 0x1, R8 ;  /* 0x000000011b177824 */ /* 0x001fca00078e0208 */
[----:B-----5:R-:W-:-:S13]  /*5e60*/  ISETP.GE.AND P0, PT, R23, R16, PT ;  /* 0x000000101700720c */ /* 0x020fda0003f06270 */
[----:B------:R-:W-:Y:S05]  /*5e70*/  @P0 BRA `(.L_x_249) ;  /* 0x0000000000ec0947 */ /* 0x000fea0003800000 */
[----:B------:R-:W-:Y:S02]  /*5e80*/  IMAD.MOV.U32 R22, RZ, RZ, RZ ;  /* 0x000000ffff167224 */ /* 0x000fe400078e00ff */
[----:B------:R-:W-:-:S07]  /*5e90*/  IMAD.MOV.U32 R3, RZ, RZ, RZ ;  /* 0x000000ffff037224 */ /* 0x000fce00078e00ff */
.L_x_256:
[----:B-1-3--:R-:W-:-:S05]  /*5ea0*/  IMAD.WIDE R18, R23, 0x14, R42 ;  /* 0x0000001417127825 */ /* 0x00afca00078e022a */
[----:B------:R-:W3:Y:S01]  /*5eb0*/  LD.E R6, desc[UR8][R18.64+0x4] ;  /* 0x0000040812067980 */ /* 0x000ee2000c101900 */
[----:B------:R-:W-:Y:S04]  /*5ec0*/  BSSY.RECONVERGENT B6, `(.L_x_250) ;  /* 0x0000033000067945 */ /* 0x000fe80003800200 */
[----:B------:R-:W-:Y:S01]  /*5ed0*/  BSSY.RELIABLE B7, `(.L_x_251) ;  /* 0x000002c000077945 */ /* 0x000fe20003800100 */
[----:B---3--:R-:W-:-:S13]  /*5ee0*/  ISETP.NE.AND P0, PT, R6, RZ, PT ;  /* 0x000000ff0600720c */ /* 0x008fda0003f05270 */
[----:B------:R-:W-:Y:S05]  /*5ef0*/  @P0 BRA `(.L_x_252) ;  /* 0x0000000000a40947 */ /* 0x000fea0003800000 */
[----:B------:R-:W0:Y:S01]  /*5f00*/  LDC.64 R28, c[0x0][0x440] ;  /* 0x00011000ff1c7b82 */ /* 0x000e220000000a00 */
[----:B------:R-:W3:Y:S04]  /*5f10*/  LD.E R31, desc[UR8][R18.64+0x8] ;  /* 0x00000808121f7980 */ /* 0x000ee8000c101900 */
[----:B------:R-:W3:Y:S03]  /*5f20*/  LD.E R30, desc[UR8][R18.64+0xc] ;  /* 0x00000c08121e7980 */ /* 0x000ee6000c101900 */
[----:B------:R-:W1:Y:S01]  /*5f30*/  LDC.64 R6, c[0x0][0x438] ;  /* 0x00010e00ff067b82 */ /* 0x000e620000000a00 */
[----:B0-----:R-:W1:Y:S02]  /*5f40*/  LDG.E R29, desc[UR8][R28.64] ;  /* 0x000000081c1d7981 */ /* 0x001e64000c1e1900 */
[----:B-1----:R-:W-:-:S06]  /*5f50*/  IMAD.WIDE R20, R29, 0x4, R6 ;  /* 0x000000041d147825 */ /* 0x002fcc00078e0206 */
[----:B------:R-:W5:Y:S01]  /*5f60*/  LDG.E R20, desc[UR8][R20.64] ;  /* 0x0000000814147981 */ /* 0x000f62000c1e1900 */
[----:B---3--:R-:W-:-:S05]  /*5f70*/  IMAD.IADD R33, R31, 0x1, R30 ;  /* 0x000000011f217824 */ /* 0x008fca00078e021e */
[----:B-----5:R-:W-:-:S13]  /*5f80*/  ISETP.GE.AND P0, PT, R33, R20, PT ;  /* 0x000000142100720c */ /* 0x020fda0003f06270 */
[----:B------:R-:W-:Y:S05]  /*5f90*/  @!P0 BRA `(.L_x_252) ;  /* 0x00000000007c8947 */ /* 0x000fea0003800000 */
[----:B------:R-:W-:Y:S01]  /*5fa0*/  IADD3 R19, PT, PT, R30, 0x1, R8 ;  /* 0x000000011e137810 */ /* 0x000fe20007ffe008 */
[----:B------:R-:W-:Y:S01]  /*5fb0*/  BSSY.RECONVERGENT B8, `(.L_x_253) ;  /* 0x0000006000087945 */ /* 0x000fe20003800200 */
[----:B------:R-:W-:Y:S02]  /*5fc0*/  IMAD.MOV.U32 R18, RZ, RZ, R20 ;  /* 0x000000ffff127224 */ /* 0x000fe400078e0014 */
[----:B------:R-:W-:-:S13]  /*5fd0*/  ISETP.GE.AND P0, PT, R19, R29, PT ;  /* 0x0000001d1300720c */ /* 0x000fda0003f06270 */
[----:B------:R-:W-:Y:S05]  /*5fe0*/  @!P0 BRA `(.L_x_254) ;  /* 0x0000000000088947 */ /* 0x000fea0003800000 */
[----:B------:R-:W-:-:S06]  /*5ff0*/  IMAD.WIDE R18, R19, 0x4, R6 ;  /* 0x0000000413127825 */ /* 0x000fcc00078e0206 */
[----:B------:R0:W5:Y:S02]  /*6000*/  LDG.E R18, desc[UR8][R18.64] ;  /* 0x0000000812127981 */ /* 0x000164000c1e1900 */
.L_x_254:
[----:B------:R-:W-:Y:S05]  /*6010*/  BSYNC.RECONVERGENT B8 ;  /* 0x0000000000087941 */ /* 0x000fea0003800200 */
.L_x_253:
[----:B-----5:R-:W-:-:S13]  /*6020*/  ISETP.GE.AND P0, PT, R33, R18, PT ;  /* 0x000000122100720c */ /* 0x020fda0003f06270 */
[----:B------:R-:W-:Y:S05]  /*6030*/  @!P0 BRA `(.L_x_252) ;  /* 0x0000000000548947 */ /* 0x000fea0003800000 */
[----:B------:R-:W1:Y:S02]  /*6040*/  LDS R18, [R24+0xb680] ;  /* 0x00b6800018127984 */ /* 0x000e640000000800 */
[----:B-1----:R-:W-:-:S13]  /*6050*/  ISETP.GE.AND P0, PT, R33, R18, PT ;  /* 0x000000122100720c */ /* 0x002fda0003f06270 */
[----:B------:R-:W-:Y:S05]  /*6060*/  @!P0 BRA `(.L_x_252) ;  /* 0x0000000000488947 */ /* 0x000fea0003800000 */
[----:B0-----:R-:W0:Y:S04]  /*6070*/  LDS R19, [R24+0xb700] ;  /* 0x00b7000018137984 */ /* 0x001e280000000800 */
[----:B------:R-:W1:Y:S01]  /*6080*/  LDS R18, [R24+0xb780] ;  /* 0x00b7800018127984 */ /* 0x000e620000000800 */
[----:B0-----:R-:W-:-:S05]  /*6090*/  IADD3 R19, PT, PT, R8, R19, RZ ;  /* 0x0000001308137210 */ /* 0x001fca0007ffe0ff */
[----:B------:R-:W-:-:S06]  /*60a0*/  IMAD.WIDE R6, R19, 0x4, R6 ;  /* 0x0000000413067825 */ /* 0x000fcc00078e0206 */
[----:B------:R-:W3:Y:S01]  /*60b0*/  LDG.E R7, desc[UR8][R6.64] ;  /* 0x0000000806077981 */ /* 0x000ee2000c1e1900 */
[----:B------:R-:W-:Y:S01]  /*60c0*/  ISETP.GE.AND P0, PT, R19, R29, PT ;  /* 0x0000001d1300720c */ /* 0x000fe20003f06270 */
[----:B-1----:R-:W-:-:S03]  /*60d0*/  IMAD.IADD R18, R31, 0x1, R18 ;  /* 0x000000011f127824 */ /* 0x002fc600078e0212 */
[----:B---3--:R-:W-:-:S04]  /*60e0*/  SEL R20, R20, R7, !P0 ;  /* 0x0000000714147207 */ /* 0x008fc80004000000 */
[----:B------:R-:W-:-:S04]  /*60f0*/  ISETP.GE.AND P0, PT, R33, R20, PT ;  /* 0x000000142100720c */ /* 0x000fc80003f06270 */
[----:B------:R-:W-:-:S13]  /*6100*/  ISETP.LE.OR P0, PT, R18, R7, !P0 ;  /* 0x000000071200720c */ /* 0x000fda0004703670 */
[----:B------:R-:W0:Y:S01]  /*6110*/  @!P0 LDC.64 R18, c[0x0][0x408] ;  /* 0x00010200ff128b82 */ /* 0x000e220000000a00 */
[----:B------:R-:W-:Y:S01]  /*6120*/  @!P0 IMAD.IADD R21, R11, 0x1, R22 ;  /* 0x000000010b158824 */ /* 0x000fe200078e0216 */
[----:B------:R-:W-:Y:S05]  /*6130*/  @!P0 BREAK.RELIABLE B7 ;  /* 0x0000000000078942 */ /* 0x000fea0003800100 */
[----:B------:R-:W-:-:S04]  /*6140*/  @!P0 VIADD R6, R22, 0x1 ;  /* 0x0000000116068836 */ /* 0x000fc80000000000 */
[----:B------:R-:W-:Y:S02]  /*6150*/  @!P0 IMAD.MOV.U32 R22, RZ, RZ, R6 ;  /* 0x000000ffff168224 */ /* 0x000fe400078e0006 */
[----:B0-----:R-:W-:-:S05]  /*6160*/  @!P0 IMAD.WIDE R18, R21, 0x4, R18 ;  /* 0x0000000415128825 */ /* 0x001fca00078e0212 */
[----:B------:R1:W-:Y:S01]  /*6170*/  @!P0 STG.E desc[UR8][R18.64], R23 ;  /* 0x0000001712008986 */ /* 0x0003e2000c101908 */
[----:B------:R-:W-:Y:S05]  /*6180*/  @!P0 BRA `(.L_x_255) ;  /* 0x0000000000188947 */ /* 0x000fea0003800000 */
.L_x_252:
[----:B------:R-:W-:Y:S05]  /*6190*/  BSYNC.RELIABLE B7 ;  /* 0x0000000000077941 */ /* 0x000fea0003800100 */
.L_x_251:
[----:B------:R-:W3:Y:S01]  /*61a0*/  LDC.64 R6, c[0x0][0x3f8] ;  /* 0x0000fe00ff067b82 */ /* 0x000ee20000000a00 */
[----:B01----:R-:W-:Y:S01]  /*61b0*/  IADD3 R19, PT, PT, R11, R3, RZ ;  /* 0x000000030b137210 */ /* 0x003fe20007ffe0ff */
[----:B------:R-:W-:-:S04]  /*61c0*/  VIADD R3, R3, 0x1 ;  /* 0x0000000103037836 */ /* 0x000fc80000000000 */
[----:B---3--:R-:W-:-:S05]  /*61d0*/  IMAD.WIDE R6, R19, 0x4, R6 ;  /* 0x0000000413067825 */ /* 0x008fca00078e0206 */
[----:B------:R0:W-:Y:S02]  /*61e0*/  STG.E desc[UR8][R6.64], R23 ;  /* 0x0000001706007986 */ /* 0x0001e4000c101908 */
.L_x_255:
[----:B------:R-:W-:Y:S05]  /*61f0*/  BSYNC.RECONVERGENT B6 ;  /* 0x0000000000067941 */ /* 0x000fea0003800200 */
.L_x_250:
[----:B01----:R-:W-:-:S05]  /*6200*/  VIADD R23, R23, 0x20 ;  /* 0x0000002017177836 */ /* 0x003fca0000000000 */
[----:B------:R-:W-:-:S13]  /*6210*/  ISETP.GE.AND P0, PT, R23, R16, PT ;  /* 0x000000101700720c */ /* 0x000fda0003f06270 */
[----:B------:R-:W-:Y:S05]  /*6220*/  @!P0 BRA `(.L_x_256) ;  /* 0xfffffffc001c8947 */ /* 0x000fea000383ffff */
.L_x_249:
[----:B------:R-:W-:Y:S05]  /*6230*/  BSYNC.RECONVERGENT B5 ;  /* 0x0000000000057941 */ /* 0x000fea0003800200 */
.L_x_248:
        /* <DEDUP_REMOVED lines=8> */
[----:B-1----:R-:W0:Y:S01]  /*62c0*/  SHFL.UP PT, R6, R22, 0x1, RZ ;  /* 0x0420000016067989 */ /* 0x002e2200000e00ff */
[----:B------:R-:W-:-:S03]  /*62d0*/  NOP ;  /* 0x0000000000007918 */ /* 0x000fc60000000000 */
[----:B------:R-:W1:Y:S01]  /*62e0*/  SHFL.UP PT, R20, R3, 0x1, RZ ;  /* 0x0420000003147989 */ /* 0x000e6200000e00ff */
[----:B------:R-:W-:Y:S01]  /*62f0*/  NOP ;  /* 0x0000000000007918 */ /* 0x000fe20000000000 */
[----:B------:R-:W-:Y:S01]  /*6300*/  NOP ;  /* 0x0000000000007918 */ /* 0x000fe20000000000 */
[----:B------:R-:W-:Y:S01]  /*6310*/  NOP ;  /* 0x0000000000007918 */ /* 0x000fe20000000000 */
[----:B0-----:R-:W-:Y:S01]  /*6320*/  SEL R7, R6, RZ, P6 ;  /* 0x000000ff06077207 */ /* 0x001fe20003000000 */
[----:B------:R-:W-:Y:S01]  /*6330*/  NOP ;  /* 0x0000000000007918 */ /* 0x000fe20000000000 */
[----:B-1----:R-:W-:-:S03]  /*6340*/  SEL R20, R20, RZ, P6 ;  /* 0x000000ff14147207 */ /* 0x002fc60003000000 */
[----:B------:R-:W-:Y:S01]  /*6350*/  IMAD.IADD R7, R7, 0x1, R22 ;  /* 0x0000000107077824 */ /* 0x000fe200078e0216 */
[----:B------:R-:W-:Y:S01]  /*6360*/  NOP ;  /* 0x0000000000007918 */ /* 0x000fe20000000000 */
[----:B------:R-:W-:-:S03]  /*6370*/  IMAD.IADD R6, R20, 0x1, R3 ;  /* 0x0000000114067824 */ /* 0x000fc600078e0203 */
[----:B------:R-:W0:Y:S04]  /*6380*/  SHFL.UP PT, R8, R7, 0x2, RZ ;  /* 0x0440000007087989 */ /* 0x000e2800000e00ff */
[----:B------:R-:W3:Y:S01]  /*6390*/  SHFL.UP PT, R20, R6, 0x2, RZ ;  /* 0x0440000006147989 */ /* 0x000ee200000e00ff */
[----:B0-----:R-:W-:Y:S02]  /*63a0*/  SEL R8, R8, RZ, P4 ;  /* 0x000000ff08087207 */ /* 0x001fe40002000000 */
[----:B---3--:R-:W-:Y:S02]  /*63b0*/  SEL R19, R20, RZ, P4 ;  /* 0x000000ff14137207 */ /* 0x008fe40002000000 */
[----:B------:R-:W-:-:S03]  /*63c0*/  IADD3 R8, PT, PT, R7, R8, RZ ;  /* 0x0000000807087210 */ /* 0x000fc60007ffe0ff */
[----:B------:R-:W-:Y:S02]  /*63d0*/  IMAD.IADD R23, R6, 0x1, R19 ;  /* 0x0000000106177824 */ /* 0x000fe400078e0213 */
[----:B------:R-:W0:Y:S04]  /*63e0*/  SHFL.UP PT, R28, R8, 0x4, RZ ;  /* 0x04800000081c7989 */ /* 0x000e2800000e00ff */
[----:B------:R-:W1:Y:S01]  /*63f0*/  SHFL.UP PT, R20, R23, 0x4, RZ ;  /* 0x0480000017147989 */ /* 0x000e6200000e00ff */
[----:B0-----:R-:W-:Y:S02]  /*6400*/  SEL R19, R28, RZ, P3 ;  /* 0x000000ff1c137207 */ /* 0x001fe40001800000 */
[----:B-1----:R-:W-:-:S03]  /*6410*/  SEL R20, R20, RZ, P3 ;  /* 0x000000ff14147207 */ /* 0x002fc60001800000 */
[----:B------:R-:W-:Y:S02]  /*6420*/  IMAD.IADD R28, R8, 0x1, R19 ;  /* 0x00000001081c7824 */ /* 0x000fe400078e0213 */
[----:B------:R-:W-:-:S03]  /*6430*/  IMAD.IADD R7, R23, 0x1, R20 ;  /* 0x0000000117077824 */ /* 0x000fc600078e0214 */
[----:B------:R-:W0:Y:S04]  /*6440*/  SHFL.UP PT, R6, R28, 0x8, RZ ;  /* 0x050000001c067989 */ /* 0x000e2800000e00ff */
[----:B------:R-:W1:Y:S01]  /*6450*/  SHFL.UP PT, R20, R7, 0x8, RZ ;  /* 0x0500000007147989 */ /* 0x000e6200000e00ff */
[----:B0-----:R-:W-:Y:S02]  /*6460*/  SEL R19, R6, RZ, P2 ;  /* 0x000000ff06137207 */ /* 0x001fe40001000000 */
[----:B-1----:R-:W-:-:S03]  /*6470*/  SEL R20, R20, RZ, P2 ;  /* 0x000000ff14147207 */ /* 0x002fc60001000000 */
[----:B------:R-:W-:Y:S01]  /*6480*/  IMAD.IADD R6, R28, 0x1, R19 ;  /* 0x000000011c067824 */ /* 0x000fe200078e0213 */
[----:B------:R-:W-:-:S04]  /*6490*/  IADD3 R8, PT, PT, R7, R20, RZ ;  /* 0x0000001407087210 */ /* 0x000fc80007ffe0ff */
[----:B------:R-:W0:Y:S04]  /*64a0*/  SHFL.UP PT, R23, R6, 0x10, RZ ;  /* 0x0600000006177989 */ /* 0x000e2800000e00ff */
[----:B------:R-:W1:Y:S01]  /*64b0*/  SHFL.UP PT, R20, R8, 0x10, RZ ;  /* 0x0600000008147989 */ /* 0x000e6200000e00ff */
[----:B0-----:R-:W-:Y:S02]  /*64c0*/  SEL R23, R23, RZ, P1 ;  /* 0x000000ff17177207 */ /* 0x001fe40000800000 */
[----:B-1----:R-:W-:-:S03]  /*64d0*/  SEL R31, R20, RZ, P1 ;  /* 0x000000ff141f7207 */ /* 0x002fc60000800000 */
[----:B------:R-:W-:Y:S02]  /*64e0*/  IMAD.IADD R23, R6, 0x1, R23 ;  /* 0x0000000106177824 */ /* 0x000fe400078e0217 */
[----:B------:R-:W-:-:S07]  /*64f0*/  IMAD.IADD R31, R8, 0x1, R31 ;  /* 0x00000001081f7824 */ /* 0x000fce00078e021f */
.L_x_1877:
[----:B------:R0:W-:Y:S01]  /*6500*/  @!P5 STS [R24+0xb500], R23 ;  /* 0x00b500171800d388 */ /* 0x0001e20000000800 */
[----:B------:R-:W-:Y:S01]  /*6510*/  ISETP.GE.AND P0, PT, R22, 0x1, PT ;  /* 0x000000011600780c */ /* 0x000fe20003f06270 */
[----:B------:R-:W-:Y:S02]  /*6520*/  BSSY.RECONVERGENT B5, `(.L_x_258) ;  /* 0x000007f000057945 */ /* 0x000fe40003800200 */
[----:B------:R0:W-:Y:S10]  /*6530*/  @!P5 STS [R24+0xb480], R31 ;  /* 0x00b4801f1800d388 */ /* 0x0001f40000000800 */
[----:B0-----:R-:W-:Y:S05]  /*6540*/  @!P0 BRA `(.L_x_259) ;  /* 0x0000000400f08947 */ /* 0x001fea0003800000 */
[C---:B------:R-:W-:Y:S01]  /*6550*/  ISETP.GE.U32.AND P0, PT, R22.reuse, 0x4, PT ;  /* 0x000000041600780c */ /* 0x040fe20003f06070 */
[----:B------:R-:W-:Y:S01]  /*6560*/  BSSY.RECONVERGENT B6, `(.L_x_260) ;  /* 0x0000047000067945 */ /* 0x000fe20003800200 */
[----:B------:R-:W-:Y:S01]  /*6570*/  LOP3.LUT R30, R22, 0x3, RZ, 0xc0, !PT ;  /* 0x00000003161e7812 */ /* 0x000fe200078ec0ff */
[----:B------:R-:W-:Y:S01]  /*6580*/  IMAD.MOV.U32 R8, RZ, RZ, RZ ;  /* 0x000000ffff087224 */ /* 0x000fe200078e00ff */
[----:B------:R-:W-:Y:S02]  /*6590*/  IADD3 R33, PT, PT, R23, R12, -R22 ;  /* 0x0000000c17217210 */ /* 0x000fe40007ffe816 */
[----:B------:R-:W-:-:S07]  /*65a0*/  ISETP.NE.AND P1, PT, R30, RZ, PT ;  /* 0x000000ff1e00720c */ /* 0x000fce0003f25270 */
[----:B------:R-:W-:Y:S06]  /*65b0*/  @!P0 BRA `(.L_x_261) ;  /* 0x0000000400048947 */ /* 0x000fec0003800000 */
[----:B------:R-:W-:Y:S01]  /*65c0*/  LOP3.LUT R8, R22, 0x7ffffffc, RZ, 0xc0, !PT ;  /* 0x7ffffffc16087812 */ /* 0x000fe200078ec0ff */
[----:B------:R-:W-:-:S07]  /*65d0*/  IMAD.MOV.U32 R16, RZ, RZ, RZ ;  /* 0x000000ffff107224 */ /* 0x000fce00078e00ff */
.L_x_262:
[----:B------:R-:W0:Y:S01]  /*65e0*/  LDC.64 R18, c[0x0][0x408] ;  /* 0x00010200ff127b82 */ /* 0x000e220000000a00 */
[----:B-1----:R-:W-:-:S05]  /*65f0*/  IADD3 R7, PT, PT, R11, R16, RZ ;  /* 0x000000100b077210 */ /* 0x002fca0007ffe0ff */
[----:B0-----:R-:W-:Y:S02]  /*6600*/  IMAD.WIDE R18, R7, 0x4, R18 ;  /* 0x0000000407127825 */ /* 0x001fe400078e0212 */
[----:B------:R-:W0:Y:S03]  /*6610*/  LDC.64 R6, c[0x0][0x400] ;  /* 0x00010000ff067b82 */ /* 0x000e260000000a00 */
[----:B------:R-:W3:Y:S01]  /*6620*/  LDG.E R29, desc[UR8][R18.64] ;  /* 0x00000008121d7981 */ /* 0x000ee2000c1e1900 */
[----:B------:R-:W-:Y:S02]  /*6630*/  IMAD.IADD R35, R33, 0x1, R16 ;  /* 0x0000000121237824 */ /* 0x000fe400078e0210 */
[----:B---3--:R-:W-:-:S05]  /*6640*/  IMAD.WIDE R28, R29, 0x14, R42 ;  /* 0x000000141d1c7825 */ /* 0x008fca00078e022a */
[----:B------:R-:W3:Y:S04]  /*6650*/  LD.E R37, desc[UR8][R28.64] ;  /* 0x000000081c257980 */ /* 0x000ee8000c101900 */
[----:B------:R-:W5:Y:S04]  /*6660*/  LD.E R39, desc[UR8][R28.64+0x4] ;  /* 0x000004081c277980 */ /* 0x000f68000c101900 */
[----:B------:R-:W2:Y:S04]  /*6670*/  LD.E R45, desc[UR8][R28.64+0x8] ;  /* 0x000008081c2d7980 */ /* 0x000ea8000c101900 */
[----:B------:R-:W4:Y:S04]  /*6680*/  LD.E R47, desc[UR8][R28.64+0xc] ;  /* 0x00000c081c2f7980 */ /* 0x000f28000c101900 */
[----:B------:R-:W4:Y:S01]  /*6690*/  LD.E R49, desc[UR8][R28.64+0x10] ;  /* 0x000010081c317980 */ /* 0x000f22000c101900 */
[----:B0-----:R-:W-:-:S05]  /*66a0*/  IMAD.WIDE.U32 R20, R35, 0x14, R6 ;  /* 0x0000001423147825 */ /* 0x001fca00078e0006 */
[----:B---3--:R0:W-:Y:S04]  /*66b0*/  STG.E desc[UR8][R20.64], R37 ;  /* 0x0000002514007986 */ /* 0x0081e8000c101908 */
[----:B-----5:R-:W-:Y:S04]  /*66c0*/  STG.E desc[UR8][R20.64+0x4], R39 ;  /* 0x0000042714007986 */ /* 0x020fe8000c101908 */
[----:B--2---:R-:W-:Y:S04]  /*66d0*/  STG.E desc[UR8][R20.64+0x8], R45 ;  /* 0x0000082d14007986 */ /* 0x004fe8000c101908 */
[----:B----4-:R-:W-:Y:S04]  /*66e0*/  STG.E desc[UR8][R20.64+0xc], R47 ;  /* 0x00000c2f14007986 */ /* 0x010fe8000c101908 */
[----:B------:R1:W-:Y:S04]  /*66f0*/  STG.E desc[UR8][R20.64+0x10], R49 ;  /* 0x0000103114007986 */ /* 0x0003e8000c101908 */
[----:B------:R-:W2:Y:S01]  /*6700*/  LDG.E R23, desc[UR8][R18.64+0x4] ;  /* 0x0000040812177981 */ /* 0x000ea2000c1e1900 */
[----:B------:R-:W-:-:S02]  /*6710*/  VIADD R29, R35, 0x1 ;  /* 0x00000001231d7836 */ /* 0x000fc40000000000 */
[----:B--2---:R-:W-:-:S05]  /*6720*/  IMAD.WIDE R22, R23, 0x14, R42 ;  /* 0x0000001417167825 */ /* 0x004fca00078e022a */
[----:B------:R-:W2:Y:S04]  /*6730*/  LD.E R51, desc[UR8][R22.64] ;  /* 0x0000000816337980 */ /* 0x000ea8000c101900 */
[----:B------:R-:W3:Y:S04]  /*6740*/  LD.E R53, desc[UR8][R22.64+0x4] ;  /* 0x0000040816357980 */ /* 0x000ee8000c101900 */
[----:B------:R-:W4:Y:S04]  /*6750*/  LD.E R32, desc[UR8][R22.64+0x8] ;  /* 0x0000080816207980 */ /* 0x000f28000c101900 */
[----:B------:R-:W5:Y:S04]  /*6760*/  LD.E R34, desc[UR8][R22.64+0xc] ;  /* 0x00000c0816227980 */ /* 0x000f68000c101900 */
[----:B0-----:R-:W5:Y:S01]  /*6770*/  LD.E R37, desc[UR8][R22.64+0x10] ;  /* 0x0000100816257980 */ /* 0x001f62000c101900 */
[----:B------:R-:W-:-:S05]  /*6780*/  IMAD.WIDE.U32 R28, R29, 0x14, R6 ;  /* 0x000000141d1c7825 */ /* 0x000fca00078e0006 */
[----:B--2---:R0:W-:Y:S04]  /*6790*/  STG.E desc[UR8][R28.64], R51 ;  /* 0x000000331c007986 */ /* 0x0041e8000c101908 */
[----:B---3--:R-:W-:Y:S04]  /*67a0*/  STG.E desc[UR8][R28.64+0x4], R53 ;  /* 0x000004351c007986 */ /* 0x008fe8000c101908 */
[----:B----4-:R-:W-:Y:S04]  /*67b0*/  STG.E desc[UR8][R28.64+0x8], R32 ;  /* 0x000008201c007986 */ /* 0x010fe8000c101908 */
[----:B-----5:R-:W-:Y:S04]  /*67c0*/  STG.E desc[UR8][R28.64+0xc], R34 ;  /* 0x00000c221c007986 */ /* 0x020fe8000c101908 */
[----:B------:R2:W-:Y:S04]  /*67d0*/  STG.E desc[UR8][R28.64+0x10], R37 ;  /* 0x000010251c007986 */ /* 0x0005e8000c101908 */
[----:B-1----:R-:W3:Y:S01]  /*67e0*/  LDG.E R21, desc[UR8][R18.64+0x8] ;  /* 0x0000080812157981 */ /* 0x002ee2000c1e1900 */
[----:B------:R-:W-:-:S02]  /*67f0*/  VIADD R23, R35, 0x2 ;  /* 0x0000000223177836 */ /* 0x000fc40000000000 */
[----:B---3--:R-:W-:-:S05]  /*6800*/  IMAD.WIDE R20, R21, 0x14, R42 ;  /* 0x0000001415147825 */ /* 0x008fca00078e022a */
[----:B------:R-:W3:Y:S04]  /*6810*/  LD.E R39, desc[UR8][R20.64] ;  /* 0x0000000814277980 */ /* 0x000ee8000c101900 */
[----:B------:R-:W4:Y:S04]  /*6820*/  LD.E R45, desc[UR8][R20.64+0x4] ;  /* 0x00000408142d7980 */ /* 0x000f28000c101900 */
[----:B------:R-:W5:Y:S04]  /*6830*/  LD.E R47, desc[UR8][R20.64+0x8] ;  /* 0x00000808142f7980 */ /* 0x000f68000c101900 */
[----:B------:R-:W2:Y:S04]  /*6840*/  LD.E R49, desc[UR8][R20.64+0xc] ;  /* 0x00000c0814317980 */ /* 0x000ea8000c101900 */
[----:B0-----:R-:W2:Y:S01]  /*6850*/  LD.E R51, desc[UR8][R20.64+0x10] ;  /* 0x0000100814337980 */ /* 0x001ea2000c101900 */
[----:B------:R-:W-:-:S05]  /*6860*/  IMAD.WIDE.U32 R22, R23, 0x14, R6 ;  /* 0x0000001417167825 */ /* 0x000fca00078e0006 */
[----:B---3--:R0:W-:Y:S04]  /*6870*/  STG.E desc[UR8][R22.64], R39 ;  /* 0x0000002716007986 */ /* 0x0081e8000c101908 */
[----:B----4-:R1:W-:Y:S04]  /*6880*/  STG.E desc[UR8][R22.64+0x4], R45 ;  /* 0x0000042d16007986 */ /* 0x0103e8000c101908 */
[----:B-----5:R1:W-:Y:S04]  /*6890*/  STG.E desc[UR8][R22.64+0x8], R47 ;  /* 0x0000082f16007986 */ /* 0x0203e8000c101908 */
[----:B--2---:R1:W-:Y:S04]  /*68a0*/  STG.E desc[UR8][R22.64+0xc], R49 ;  /* 0x00000c3116007986 */ /* 0x0043e8000c101908 */
        /* <DEDUP_REMOVED lines=9> */
[----:B------:R-:W-:Y:S01]  /*6940*/  IMAD.WIDE.U32 R6, R35, 0x14, R6 ;  /* 0x0000001423067825 */ /* 0x000fe200078e0006 */
[----:B------:R-:W-:-:S04]  /*6950*/  IADD3 R16, PT, PT, R16, 0x4, RZ ;  /* 0x0000000410107810 */ /* 0x000fc80007ffe0ff */
[----:B------:R-:W-:Y:S01]  /*6960*/  ISETP.NE.AND P0, PT, R16, R8, PT ;  /* 0x000000081000720c */ /* 0x000fe20003f05270 */
[----:B--2---:R1:W-:Y:S04]  /*6970*/  STG.E desc[UR8][R6.64], R37 ;  /* 0x0000002506007986 */ /* 0x0043e8000c101908 */
[----:B---3--:R1:W-:Y:S04]  /*6980*/  STG.E desc[UR8][R6.64+0x4], R21 ;  /* 0x0000041506007986 */ /* 0x0083e8000c101908 */
[----:B----4-:R1:W-:Y:S04]  /*6990*/  STG.E desc[UR8][R6.64+0x8], R53 ;  /* 0x0000083506007986 */ /* 0x0103e8000c101908 */
[----:B-----5:R1:W-:Y:S04]  /*69a0*/  STG.E desc[UR8][R6.64+0xc], R20 ;  /* 0x00000c1406007986 */ /* 0x0203e8000c101908 */
[----:B------:R1:W-:Y:S01]  /*69b0*/  STG.E desc[UR8][R6.64+0x10], R39 ;  /* 0x0000102706007986 */ /* 0x0003e2000c101908 */
[----:B------:R-:W-:Y:S05]  /*69c0*/  @P0 BRA `(.L_x_262) ;  /* 0xfffffffc00040947 */ /* 0x000fea000383ffff */
.L_x_261:
[----:B------:R-:W-:Y:S05]  /*69d0*/  BSYNC.RECONVERGENT B6 ;  /* 0x0000000000067941 */ /* 0x000fea0003800200 */
.L_x_260:
[----:B------:R-:W-:Y:S05]  /*69e0*/  @!P1 BRA `(.L_x_259) ;  /* 0x0000000000c89947 */ /* 0x000fea0003800000 */
[----:B-1----:R-:W0:Y:S01]  /*69f0*/  LDC.64 R6, c[0x0][0x408] ;  /* 0x00010200ff067b82 */ /* 0x002e220000000a00 */
[----:B------:R-:W-:-:S04]  /*6a00*/  IMAD.IADD R19, R11, 0x1, R8 ;  /* 0x000000010b137824 */ /* 0x000fc800078e0208 */
[----:B0-----:R-:W-:-:S03]  /*6a10*/  IMAD.WIDE R6, R19, 0x4, R6 ;  /* 0x0000000413067825 */ /* 0x001fc600078e0206 */
[----:B------:R-:W0:Y:S02]  /*6a20*/  LDC.64 R18, c[0x0][0x400] ;  /* 0x00010000ff127b82 */ /* 0x000e240000000a00 */
        /* <DEDUP_REMOVED lines=8> */
[----:B0-----:R-:W-:Y:S01]  /*6ab0*/  IMAD.WIDE.U32 R22, R33, 0x14, R18 ;  /* 0x0000001421167825 */ /* 0x001fe200078e0012 */
[----:B------:R-:W-:-:S04]  /*6ac0*/  ISETP.NE.AND P0, PT, R30, 0x1, PT ;  /* 0x000000011e00780c */ /* 0x000fc80003f05270 */
[----:B---3--:R0:W-:Y:S04]  /*6ad0*/  STG.E desc[UR8][R22.64], R29 ;  /* 0x0000001d16007986 */ /* 0x0081e8000c101908 */
[----:B-----5:R0:W-:Y:S04]  /*6ae0*/  STG.E desc[UR8][R22.64+0x4], R35 ;  /* 0x0000042316007986 */ /* 0x0201e8000c101908 */
[----:B--2---:R0:W-:Y:S04]  /*6af0*/  STG.E desc[UR8][R22.64+0x8], R37 ;  /* 0x0000082516007986 */ /* 0x0041e8000c101908 */
[----:B----4-:R0:W-:Y:S04]  /*6b00*/  STG.E desc[UR8][R22.64+0xc], R39 ;  /* 0x00000c2716007986 */ /* 0x0101e8000c101908 */
[----:B------:R0:W-:Y:S01]  /*6b10*/  STG.E desc[UR8][R22.64+0x10], R45 ;  /* 0x0000102d16007986 */ /* 0x0001e2000c101908 */
[----:B------:R-:W-:Y:S05]  /*6b20*/  @!P0 BRA `(.L_x_259) ;  /* 0x0000000000788947 */ /* 0x000fea0003800000 */
[----:B------:R-:W2:Y:S01]  /*6b30*/  LDG.E R21, desc[UR8][R6.64+0x4] ;  /* 0x0000040806157981 */ /* 0x000ea2000c1e1900 */
[----:B0-----:R-:W-:Y:S02]  /*6b40*/  VIADD R23, R33, 0x1 ;  /* 0x0000000121177836 */ /* 0x001fe40000000000 */
[----:B--2---:R-:W-:-:S05]  /*6b50*/  IMAD.WIDE R20, R21, 0x14, R42 ;  /* 0x0000001415147825 */ /* 0x004fca00078e022a */
[----:B------:R-:W2:Y:S04]  /*6b60*/  LD.E R29, desc[UR8][R20.64] ;  /* 0x00000008141d7980 */ /* 0x000ea8000c101900 */
[----:B------:R-:W3:Y:S04]  /*6b70*/  LD.E R35, desc[UR8][R20.64+0x4] ;  /* 0x0000040814237980 */ /* 0x000ee8000c101900 */
[----:B------:R-:W4:Y:S04]  /*6b80*/  LD.E R37, desc[UR8][R20.64+0x8] ;  /* 0x0000080814257980 */ /* 0x000f28000c101900 */
[----:B------:R-:W5:Y:S04]  /*6b90*/  LD.E R39, desc[UR8][R20.64+0xc] ;  /* 0x00000c0814277980 */ /* 0x000f68000c101900 */
[----:B------:R-:W5:Y:S01]  /*6ba0*/  LD.E R45, desc[UR8][R20.64+0x10] ;  /* 0x00001008142d7980 */ /* 0x000f62000c101900 */
[----:B------:R-:W-:Y:S01]  /*6bb0*/  IMAD.WIDE.U32 R22, R23, 0x14, R18 ;  /* 0x0000001417167825 */ /* 0x000fe200078e0012 */
[----:B------:R-:W-:-:S04]  /*6bc0*/  ISETP.NE.AND P0, PT, R30, 0x2, PT ;  /* 0x000000021e00780c */ /* 0x000fc80003f05270 */
[----:B--2---:R0:W-:Y:S04]  /*6bd0*/  STG.E desc[UR8][R22.64], R29 ;  /* 0x0000001d16007986 */ /* 0x0041e8000c101908 */
[----:B---3--:R0:W-:Y:S04]  /*6be0*/  STG.E desc[UR8][R22.64+0x4], R35 ;  /* 0x0000042316007986 */ /* 0x0081e8000c101908 */
[----:B----4-:R0:W-:Y:S04]  /*6bf0*/  STG.E desc[UR8][R22.64+0x8], R37 ;  /* 0x0000082516007986 */ /* 0x0101e8000c101908 */
[----:B-----5:R0:W-:Y:S04]  /*6c00*/  STG.E desc[UR8][R22.64+0xc], R39 ;  /* 0x00000c2716007986 */ /* 0x0201e8000c101908 */
[----:B------:R0:W-:Y:S01]  /*6c10*/  STG.E desc[UR8][R22.64+0x10], R45 ;  /* 0x0000102d16007986 */ /* 0x0001e2000c101908 */
[----:B------:R-:W-:Y:S05]  /*6c20*/  @!P0 BRA `(.L_x_259) ;  /* 0x0000000000388947 */ /* 0x000fea0003800000 */
[----:B------:R-:W2:Y:S01]  /*6c30*/  LDG.E R21, desc[UR8][R6.64+0x8] ;  /* 0x0000080806157981 */ /* 0x000ea2000c1e1900 */
[----:B------:R-:W-:Y:S02]  /*6c40*/  VIADD R33, R33, 0x2 ;  /* 0x0000000221217836 */ /* 0x000fe40000000000 */
[----:B--2---:R-:W-:-:S05]  /*6c50*/  IMAD.WIDE R20, R21, 0x14, R42 ;  /* 0x0000001415147825 */ /* 0x004fca00078e022a */
[----:B0-----:R-:W2:Y:S04]  /*6c60*/  LD.E R23, desc[UR8][R20.64] ;  /* 0x0000000814177980 */ /* 0x001ea8000c101900 */
[----:B------:R-:W3:Y:S04]  /*6c70*/  LD.E R29, desc[UR8][R20.64+0x4] ;  /* 0x00000408141d7980 */ /* 0x000ee8000c101900 */
[----:B------:R-:W4:Y:S04]  /*6c80*/  LD.E R35, desc[UR8][R20.64+0x8] ;  /* 0x0000080814237980 */ /* 0x000f28000c101900 */
[----:B------:R-:W5:Y:S04]  /*6c90*/  LD.E R37, desc[UR8][R20.64+0xc] ;  /* 0x00000c0814257980 */ /* 0x000f68000c101900 */
[----:B------:R-:W5:Y:S01]  /*6ca0*/  LD.E R39, desc[UR8][R20.64+0x10] ;  /* 0x0000100814277980 */ /* 0x000f62000c101900 */
[----:B------:R-:W-:-:S05]  /*6cb0*/  IMAD.WIDE.U32 R18, R33, 0x14, R18 ;  /* 0x0000001421127825 */ /* 0x000fca00078e0012 */
[----:B--2---:R0:W-:Y:S04]  /*6cc0*/  STG.E desc[UR8][R18.64], R23 ;  /* 0x0000001712007986 */ /* 0x0041e8000c101908 */
[----:B---3--:R0:W-:Y:S04]  /*6cd0*/  STG.E desc[UR8][R18.64+0x4], R29 ;  /* 0x0000041d12007986 */ /* 0x0081e8000c101908 */
[----:B----4-:R0:W-:Y:S04]  /*6ce0*/  STG.E desc[UR8][R18.64+0x8], R35 ;  /* 0x0000082312007986 */ /* 0x0101e8000c101908 */
[----:B-----5:R0:W-:Y:S04]  /*6cf0*/  STG.E desc[UR8][R18.64+0xc], R37 ;  /* 0x00000c2512007986 */ /* 0x0201e8000c101908 */
[----:B------:R0:W-:Y:S02]  /*6d00*/  STG.E desc[UR8][R18.64+0x10], R39 ;  /* 0x0000102712007986 */ /* 0x0001e4000c101908 */
.L_x_259:
[----:B------:R-:W-:Y:S05]  /*6d10*/  BSYNC.RECONVERGENT B5 ;  /* 0x0000000000057941 */ /* 0x000fea0003800200 */
.L_x_258:
[----:B-1----:R-:W-:Y:S01]  /*6d20*/  LDS R6, [R24+0xb500] ;  /* 0x00b5000018067984 */ /* 0x002fe20000000800 */
[----:B------:R-:W-:Y:S01]  /*6d30*/  ISETP.GE.AND P0, PT, R3, 0x1, PT ;  /* 0x000000010300780c */ /* 0x000fe20003f06270 */
[----:B------:R-:W-:Y:S02]  /*6d40*/  BSSY.RECONVERGENT B5, `(.L_x_263) ;  /* 0x0000048000057945 */ /* 0x000fe40003800200 */
[----:B------:R-:W1:Y:S02]  /*6d50*/  LDS R7, [R24+0xb480] ;  /* 0x00b4800018077984 */ /* 0x000e640000000800 */
[----:B-1----:R-:W-:-:S13]  /*6d60*/  ISETP.LT.OR P0, PT, R6, R7, !P0 ;  /* 0x000000070600720c */ /* 0x002fda0004701670 */
[----:B------:R-:W-:Y:S05]  /*6d70*/  @P0 BRA `(.L_x_264) ;  /* 0x0000000400100947 */ /* 0x000fea0003800000 */
[C---:B------:R-:W-:Y:S01]  /*6d80*/  ISETP.GE.U32.AND P0, PT, R3.reuse, 0x4, PT ;  /* 0x000000040300780c */ /* 0x040fe20003f06070 */
[----:B------:R-:W-:Y:S01]  /*6d90*/  BSSY.RECONVERGENT B6, `(.L_x_265) ;  /* 0x0000027000067945 */ /* 0x000fe20003800200 */
[----:B------:R-:W-:Y:S01]  /*6da0*/  LOP3.LUT R30, R3, 0x3, RZ, 0xc0, !PT ;  /* 0x00000003031e7812 */ /* 0x000fe200078ec0ff */
[----:B------:R-:W-:Y:S01]  /*6db0*/  HFMA2 R8, -RZ, RZ, 0, 0 ;  /* 0x00000000ff087431 */ /* 0x000fe200000001ff */
[----:B------:R-:W-:Y:S02]  /*6dc0*/  IADD3 R31, PT, PT, R31, R12, -R3 ;  /* 0x0000000c1f1f7210 */ /* 0x000fe40007ffe803 */
[----:B------:R-:W-:-:S07]  /*6dd0*/  ISETP.NE.AND P1, PT, R30, RZ, PT ;  /* 0x000000ff1e00720c */ /* 0x000fce0003f25270 */
[----:B------:R-:W-:Y:S06]  /*6de0*/  @!P0 BRA `(.L_x_266) ;  /* 0x0000000000848947 */ /* 0x000fec0003800000 */
[----:B------:R-:W-:Y:S01]  /*6df0*/  LOP3.LUT R8, R3, 0x7ffffffc, RZ, 0xc0, !PT ;  /* 0x7ffffffc03087812 */ /* 0x000fe200078ec0ff */
[----:B------:R-:W-:-:S07]  /*6e00*/  IMAD.MOV.U32 R16, RZ, RZ, RZ ;  /* 0x000000ffff107224 */ /* 0x000fce00078e00ff */
.L_x_267:
[----:B-1----:R-:W1:Y:S01]  /*6e10*/  LDC.64 R6, c[0x0][0x3f8] ;  /* 0x0000fe00ff067b82 */ /* 0x002e620000000a00 */
[----:B------:R-:W-:-:S07]  /*6e20*/  IMAD.IADD R3, R11, 0x1, R16 ;  /* 0x000000010b037824 */ /* 0x000fce00078e0210 */
[----:B0-----:R-:W0:Y:S01]  /*6e30*/  LDC.64 R18, c[0x0][0x3f0] ;  /* 0x0000fc00ff127b82 */ /* 0x001e220000000a00 */
[----:B-1----:R-:W-:-:S05]  /*6e40*/  IMAD.WIDE R6, R3, 0x4, R6 ;  /* 0x0000000403067825 */ /* 0x002fca00078e0206 */
[----:B------:R-:W3:Y:S01]  /*6e50*/  LDG.E R29, desc[UR8][R6.64] ;  /* 0x00000008061d7981 */ /* 0x000ee2000c1e1900 */
[----:B------:R-:W-:Y:S02]  /*6e60*/  IMAD.IADD R35, R31, 0x1, R16 ;  /* 0x000000011f237824 */ /* 0x000fe400078e0210 */
[----:B---3--:R-:W-:-:S05]  /*6e70*/  IMAD.WIDE R28, R29, 0x14, R42 ;  /* 0x000000141d1c7825 */ /* 0x008fca00078e022a */
[----:B------:R-:W3:Y:S01]  /*6e80*/  LD.E R3, desc[UR8][R28.64] ;  /* 0x000000081c037980 */ /* 0x000ee2000c101900 */
[----:B0-----:R-:W-:-:S05]  /*6e90*/  IMAD.WIDE.U32 R20, R35, 0x4, R18 ;  /* 0x0000000423147825 */ /* 0x001fca00078e0012 */
[----:B---3--:R0:W-:Y:S04]  /*6ea0*/  STG.E desc[UR8][R20.64], R3 ;  /* 0x0000000314007986 */ /* 0x0081e8000c101908 */
[----:B------:R-:W3:Y:S01]  /*6eb0*/  LDG.E R33, desc[UR8][R6.64+0x4] ;  /* 0x0000040806217981 */ /* 0x000ee2000c1e1900 */
[----:B------:R-:W-:Y:S02]  /*6ec0*/  VIADD R23, R35, 0x1 ;  /* 0x0000000123177836 */ /* 0x000fe40000000000 */
[----:B---3--:R-:W-:-:S05]  /*6ed0*/  IMAD.WIDE R32, R33, 0x14, R42 ;  /* 0x0000001421207825 */ /* 0x008fca00078e022a */
[----:B------:R-:W3:Y:S01]  /*6ee0*/  LD.E R37, desc[UR8][R32.64] ;  /* 0x0000000820257980 */ /* 0x000ee2000c101900 */
[----:B------:R-:W-:-:S05]  /*6ef0*/  IMAD.WIDE.U32 R22, R23, 0x4, R18 ;  /* 0x0000000417167825 */ /* 0x000fca00078e0012 */
[----:B---3--:R1:W-:Y:S04]  /*6f00*/  STG.E desc[UR8][R22.64], R37 ;  /* 0x0000002516007986 */ /* 0x0083e8000c101908 */
[----:B------:R-:W3:Y:S01]  /*6f10*/  LDG.E R29, desc[UR8][R6.64+0x8] ;  /* 0x00000808061d7981 */ /* 0x000ee2000c1e1900 */
[----:B------:R-:W-:Y:S01]  /*6f20*/  IADD3 R39, PT, PT, R35, 0x2, RZ ;  /* 0x0000000223277810 */ /* 0x000fe20007ffe0ff */
[----:B---3--:R-:W-:-:S06]  /*6f30*/  IMAD.WIDE R28, R29, 0x14, R42 ;  /* 0x000000141d1c7825 */ /* 0x008fcc00078e022a */
[----:B------:R-:W3:Y:S01]  /*6f40*/  LD.E R29, desc[UR8][R28.64] ;  /* 0x000000081c1d7980 */ /* 0x000ee2000c101900 */
[----:B0-----:R-:W-:-:S05]  /*6f50*/  IMAD.WIDE.U32 R20, R39, 0x4, R18 ;  /* 0x0000000427147825 */ /* 0x001fca00078e0012 */
[----:B---3--:R1:W-:Y:S04]  /*6f60*/  STG.E desc[UR8][R20.64], R29 ;  /* 0x0000001d14007986 */ /* 0x0083e8000c101908 */
[----:B------:R-:W3:Y:S01]  /*6f70*/  LDG.E R3, desc[UR8][R6.64+0xc] ;  /* 0x00000c0806037981 */ /* 0x000ee2000c1e1900 */
[----:B------:R-:W-:Y:S02]  /*6f80*/  VIADD R35, R35, 0x3 ;  /* 0x0000000323237836 */ /* 0x000fe40000000000 */
[----:B---3--:R-:W-:-:S06]  /*6f90*/  IMAD.WIDE R32, R3, 0x14, R42 ;  /* 0x0000001403207825 */ /* 0x008fcc00078e022a */
[----:B------:R-:W3:Y:S01]  /*6fa0*/  LD.E R33, desc[UR8][R32.64] ;  /* 0x0000000820217980 */ /* 0x000ee2000c101900 */
[----:B------:R-:W-:-:S04]  /*6fb0*/  IMAD.WIDE.U32 R18, R35, 0x4, R18 ;  /* 0x0000000423127825 */ /* 0x000fc800078e0012 */
[----:B------:R-:W-:-:S05]  /*6fc0*/  VIADD R16, R16, 0x4 ;  /* 0x0000000410107836 */ /* 0x000fca0000000000 */
[----:B------:R-:W-:Y:S01]  /*6fd0*/  ISETP.NE.AND P0, PT, R16, R8, PT ;  /* 0x000000081000720c */ /* 0x000fe20003f05270 */
[----:B---3--:R1:W-:-:S12]  /*6fe0*/  STG.E desc[UR8][R18.64], R33 ;  /* 0x0000002112007986 */ /* 0x0083d8000c101908 */
[----:B------:R-:W-:Y:S05]  /*6ff0*/  @P0 BRA `(.L_x_267) ;  /* 0xfffffffc00840947 */ /* 0x000fea000383ffff */
.L_x_266:
[----:B------:R-:W-:Y:S05]  /*7000*/  BSYNC.RECONVERGENT B6 ;  /* 0x0000000000067941 */ /* 0x000fea0003800200 */
.L_x_265:
[----:B------:R-:W-:Y:S05]  /*7010*/  @!P1 BRA `(.L_x_264) ;  /* 0x0000000000689947 */ /* 0x000fea0003800000 */
[----:B------:R-:W3:Y:S01]  /*7020*/  LDC.64 R6, c[0x0][0x3f8] ;  /* 0x0000fe00ff067b82 */ /* 0x000ee20000000a00 */
[----:B------:R-:W-:-:S07]  /*7030*/  IMAD.IADD R3, R11, 0x1, R8 ;  /* 0x000000010b037824 */ /* 0x000fce00078e0208 */
[----:B01----:R-:W0:Y:S01]  /*7040*/  LDC.64 R18, c[0x0][0x3f0] ;  /* 0x0000fc00ff127b82 */ /* 0x003e220000000a00 */
[----:B---3--:R-:W-:-:S05]  /*7050*/  IMAD.WIDE R6, R3, 0x4, R6 ;  /* 0x0000000403067825 */ /* 0x008fca00078e0206 */
[----:B------:R-:W3:Y:S01]  /*7060*/  LDG.E R21, desc[UR8][R6.64] ;  /* 0x0000000806157981 */ /* 0x000ee2000c1e1900 */
[----:B------:R-:W-:Y:S02]  /*7070*/  IMAD.IADD R3, R31, 0x1, R8 ;  /* 0x000000011f037824 */ /* 0x000fe400078e0208 */
[----:B---3--:R-:W-:-:S06]  /*7080*/  IMAD.WIDE R20, R21, 0x14, R42 ;  /* 0x0000001415147825 */ /* 0x008fcc00078e022a */
[----:B------:R-:W3:Y:S01]  /*7090*/  LD.E R21, desc[UR8][R20.64] ;  /* 0x0000000814157980 */ /* 0x000ee2000c101900 */
[----:B0-----:R-:W-:Y:S01]  /*70a0*/  IMAD.WIDE.U32 R22, R3, 0x4, R18 ;  /* 0x0000000403167825 */ /* 0x001fe200078e0012 */
[----:B------:R-:W-:-:S04]  /*70b0*/  ISETP.NE.AND P0, PT, R30, 0x1, PT ;  /* 0x000000011e00780c */ /* 0x000fc80003f05270 */
[----:B---3--:R3:W-:Y:S09]  /*70c0*/  STG.E desc[UR8][R22.64], R21 ;  /* 0x0000001516007986 */ /* 0x0087f2000c101908 */
[----:B------:R-:W-:Y:S05]  /*70d0*/  @!P0 BRA `(.L_x_264) ;  /* 0x0000000000388947 */ /* 0x000fea0003800000 */
[----:B---3--:R-:W3:Y:S01]  /*70e0*/  LDG.E R21, desc[UR8][R6.64+0x4] ;  /* 0x0000040806157981 */ /* 0x008ee2000c1e1900 */
[----:B------:R-:W-:Y:S01]  /*70f0*/  IADD3 R23, PT, PT, R3, 0x1, RZ ;  /* 0x0000000103177810 */ /* 0x000fe20007ffe0ff */
[----:B---3--:R-:W-:-:S06]  /*7100*/  IMAD.WIDE R20, R21, 0x14, R42 ;  /* 0x0000001415147825 */ /* 0x008fcc00078e022a */
[----:B------:R-:W3:Y:S01]  /*7110*/  LD.E R21, desc[UR8][R20.64] ;  /* 0x0000000814157980 */ /* 0x000ee2000c101900 */
[----:B------:R-:W-:Y:S01]  /*7120*/  IMAD.WIDE.U32 R22, R23, 0x4, R18 ;  /* 0x0000000417167825 */ /* 0x000fe200078e0012 */
[----:B------:R-:W-:-:S04]  /*7130*/  ISETP.NE.AND P0, PT, R30, 0x2, PT ;  /* 0x000000021e00780c */ /* 0x000fc80003f05270 */
[----:B---3--:R0:W-:Y:S09]  /*7140*/  STG.E desc[UR8][R22.64], R21 ;  /* 0x0000001516007986 */ /* 0x0081f2000c101908 */
[----:B------:R-:W-:Y:S05]  /*7150*/  @!P0 BRA `(.L_x_264) ;  /* 0x0000000000188947 */ /* 0x000fea0003800000 */
[----:B0-----:R-:W3:Y:S01]  /*7160*/  LDG.E R21, desc[UR8][R6.64+0x8] ;  /* 0x0000080806157981 */ /* 0x001ee2000c1e1900 */
[----:B------:R-:W-:Y:S02]  /*7170*/  VIADD R3, R3, 0x2 ;  /* 0x0000000203037836 */ /* 0x000fe40000000000 */
[----:B---3--:R-:W-:-:S06]  /*7180*/  IMAD.WIDE R20, R21, 0x14, R42 ;  /* 0x0000001415147825 */ /* 0x008fcc00078e022a */
[----:B------:R-:W3:Y:S01]  /*7190*/  LD.E R21, desc[UR8][R20.64] ;  /* 0x0000000814157980 */ /* 0x000ee2000c101900 */
[----:B------:R-:W-:-:S05]  /*71a0*/  IMAD.WIDE.U32 R18, R3, 0x4, R18 ;  /* 0x0000000403127825 */ /* 0x000fca00078e0012 */
[----:B---3--:R0:W-:Y:S02]  /*71b0*/  STG.E desc[UR8][R18.64], R21 ;  /* 0x0000001512007986 */ /* 0x0081e4000c101908 */
.L_x_264:
[----:B------:R-:W-:Y:S05]  /*71c0*/  BSYNC.RECONVERGENT B5 ;  /* 0x0000000000057941 */ /* 0x000fea0003800200 */
.L_x_263:
[----:B------:R-:W-:-:S03]  /*71d0*/  UMOV UR4, 0xffffffff ;  /* 0xffffffff00047882 */ /* 0x000fc60000000000 */
[----:B------:R-:W-:Y:S05]  /*71e0*/  BRA.DIV UR4, `(.L_x_268) ;  /* 0x000002ce04f87947 */ /* 0x000fea000b800000 */
[----:B------:R-:W-:Y:S01]  /*71f0*/  NOP ;  /* 0x0000000000007918 */ /* 0x000fe20000000000 */
.L_x_1880:
[----:B------:R-:W5:Y:S01]  /*7200*/  LDS R8, [R24+0xb500] ;  /* 0x00b5000018087984 */ /* 0x000f620000000800 */
[----:B0-----:R-:W0:Y:S02]  /*7210*/  LDC.64 R44, c[0x0][0x400] ;  /* 0x00010000ff2c7b82 */ /* 0x001e240000000a00 */
[----:B0-----:R-:W-:Y:S01]  /*7220*/  IMAD.WIDE.U32 R44, R12, 0x14, R44 ;  /* 0x000000140c2c7825 */ /* 0x001fe200078e002c */
[----:B-----5:R-:W-:-:S13]  /*7230*/  ISETP.GE.AND P0, PT, R8, 0x1, PT ;  /* 0x000000010800780c */ /* 0x020fda0003f06270 */
[----:B------:R-:W-:Y:S05]  /*7240*/  @!P0 BRA `(.L_x_269) ;  /* 0x0000005400ac8947 */ /* 0x000fea0003800000 */
[----:B------:R0:W0:Y:S02]  /*7250*/  LDS R3, [R24+0xb480] ;  /* 0x00b4800018037984 */ /* 0x0000240000000800 */
.L_x_464:
[----:B0-----:R-:W-:-:S13]  /*7260*/  ISETP.GE.AND P0, PT, R3, 0x1, PT ;  /* 0x000000010300780c */ /* 0x001fda0003f06270 */
[----:B--23--:R-:W-:Y:S05]  /*7270*/  @!P0 BRA `(.L_x_269) ;  /* 0x0000005400a08947 */ /* 0x00cfea0003800000 */
[----:B------:R-:W0:Y:S01]  /*7280*/  LDS R6, [R24+0xb600] ;  /* 0x00b6000018067984 */ /* 0x000e220000000800 */
[----:B------:R-:W-:Y:S01]  /*7290*/  ISETP.GE.U32.AND P1, PT, R8, R3, PT ;  /* 0x000000030800720c */ /* 0x000fe20003f26070 */
[----:B------:R-:W-:Y:S02]  /*72a0*/  BSSY B5, `(.L_x_270) ;  /* 0x000012b000057945 */ /* 0x000fe40003800000 */
[----:B------:R-:W5:Y:S01]  /*72b0*/  LDS R7, [R24+0x400] ;  /* 0x0004000018077984 */ /* 0x000f620000000800 */
[----:B0-----:R-:W-:-:S04]  /*72c0*/  LOP3.LUT R6, R6, 0x1, RZ, 0xc0, !PT ;  /* 0x0000000106067812 */ /* 0x001fc800078ec0ff */
[----:B------:R-:W-:Y:S01]  /*72d0*/  ISETP.NE.U32.AND P0, PT, R6, 0x1, PT ;  /* 0x000000010600780c */ /* 0x000fe20003f05070 */
[----:B-----5:R-:W-:-:S12]  /*72e0*/  IMAD.WIDE R50, R7, 0x14, R42 ;  /* 0x0000001407327825 */ /* 0x020fd800078e022a */
[----:B------:R-:W-:Y:S02]  /*72f0*/  @P0 IMAD.MOV.U32 R48, RZ, RZ, R44 ;  /* 0x000000ffff300224 */ /* 0x000fe400078e002c */
[--C-:B------:R-:W-:Y:S01]  /*7300*/  @P0 IMAD.MOV.U32 R49, RZ, RZ, R45.reuse ;  /* 0x000000ffff310224 */ /* 0x100fe200078e002d */
[----:B------:R-:W-:Y:S01]  /*7310*/  @!P0 MOV R49, R51 ;  /* 0x0000003300318202 */ /* 0x000fe20000000f00 */
[----:B------:R-:W-:Y:S02]  /*7320*/  @!P0 IMAD.MOV.U32 R48, RZ, RZ, R50 ;  /* 0x000000ffff308224 */ /* 0x000fe400078e0032 */
[----:B------:R-:W-:Y:S02]  /*7330*/  @!P0 IMAD.MOV.U32 R50, RZ, RZ, R44 ;  /* 0x000000ffff328224 */ /* 0x000fe400078e002c */
[----:B------:R-:W-:Y:S01]  /*7340*/  @!P0 IMAD.MOV.U32 R51, RZ, RZ, R45 ;  /* 0x000000ffff338224 */ /* 0x000fe200078e002d */
[----:B------:R-:W-:Y:S06]  /*7350*/  @!P1 BRA `(.L_x_271) ;  /* 0x0000000800189947 */ /* 0x000fec0003800000 */
[----:B------:R-:W-:Y:S01]  /*7360*/  ISETP.GE.AND P0, PT, R27, R7, PT ;  /* 0x000000071b00720c */ /* 0x000fe20003f06270 */
[----:B------:R-:W-:-:S12]  /*7370*/  BSSY.RECONVERGENT B6, `(.L_x_272) ;  /* 0x0000042000067945 */ /* 0x000fd80003800200 */
[----:B------:R-:W-:Y:S05]  /*7380*/  @P0 BRA `(.L_x_273) ;  /* 0x0000000400000947 */ /* 0x000fea0003800000 */
[----:B------:R-:W-:Y:S01]  /*7390*/  BSSY.RECONVERGENT B7, `(.L_x_274) ;  /* 0x000003e000077945 */ /* 0x000fe20003800200 */
[----:B-1----:R-:W-:-:S07]  /*73a0*/  IMAD.MOV.U32 R29, RZ, RZ, R27 ;  /* 0x000000ffff1d7224 */ /* 0x002fce00078e001b */
.L_x_283:
[----:B------:R-:W-:Y:S01]  /*73b0*/  ISETP.GE.AND P0, PT, R3, 0x1, PT ;  /* 0x000000010300780c */ /* 0x000fe20003f06270 */
[----:B------:R-:W-:-:S12]  /*73c0*/  BSSY.RECONVERGENT B8, `(.L_x_275) ;  /* 0x0000037000087945 */ /* 0x000fd80003800200 */
[----:B0----5:R-:W-:Y:S05]  /*73d0*/  @!P0 BRA `(.L_x_276) ;  /* 0x0000000000d48947 */ /* 0x021fea0003800000 */
[----:B------:R-:W-:-:S05]  /*73e0*/  IMAD.WIDE.U32 R6, R29, 0x14, R42 ;  /* 0x000000141d067825 */ /* 0x000fca00078e002a */
[----:B------:R0:W5:Y:S01]  /*73f0*/  LD.E R16, desc[UR8][R6.64] ;  /* 0x0000000806107980 */ /* 0x000162000c101900 */
[----:B------:R-:W-:Y:S01]  /*7400*/  BSSY.RECONVERGENT B9, `(.L_x_277) ;  /* 0x0000031000097945 */ /* 0x000fe20003800200 */
[----:B------:R-:W-:-:S07]  /*7410*/  IMAD.MOV.U32 R8, RZ, RZ, RZ ;  /* 0x000000ffff087224 */ /* 0x000fce00078e00ff */
.L_x_282:
[----:B-1----:R-:W1:Y:S01]  /*7420*/  LDC.64 R18, c[0x0][0x3f0] ;  /* 0x0000fc00ff127b82 */ /* 0x002e620000000a00 */
[----:B---3--:R-:W-:-:S05]  /*7430*/  IADD3 R21, PT, PT, R12, R8, RZ ;  /* 0x000000080c157210 */ /* 0x008fca0007ffe0ff */
[----:B-1----:R-:W-:Y:S02]  /*7440*/  IMAD.WIDE.U32 R20, R21, 0x4, R18 ;  /* 0x0000000415147825 */ /* 0x002fe400078e0012 */
[----:B------:R-:W1:Y:S04]  /*7450*/  LDC.64 R18, c[0x0][0x488] ;  /* 0x00012200ff127b82 */ /* 0x000e680000000a00 */
[----:B------:R-:W1:Y:S02]  /*7460*/  LDG.E R21, desc[UR8][R20.64] ;  /* 0x0000000814157981 */ /* 0x000e64000c1e1900 */
[----:B-1----:R-:W-:-:S05]  /*7470*/  IMAD.WIDE R22, R21, 0x8, R18 ;  /* 0x0000000815167825 */ /* 0x002fca00078e0212 */
[----:B------:R-:W3:Y:S04]  /*7480*/  LDG.E R31, desc[UR8][R22.64+0x8] ;  /* 0x00000808161f7981 */ /* 0x000ee8000c1e1900 */
[----:B------:R-:W3:Y:S01]  /*7490*/  LDG.E.64 R18, desc[UR8][R22.64] ;  /* 0x0000000816127981 */ /* 0x000ee2000c1e1b00 */
[----:B------:R-:W-:Y:S01]  /*74a0*/  BSSY.RECONVERGENT B10, `(.L_x_278) ;  /* 0x00000230000a7945 */ /* 0x000fe20003800200 */
[----:B---3--:R-:W-:-:S05]  /*74b0*/  IMAD.IADD R31, R31, 0x1, -R18 ;  /* 0x000000011f1f7824 */ /* 0x008fca00078e0a12 */
[----:B------:R-:W-:-:S13]  /*74c0*/  ISETP.GE.AND P0, PT, R31, 0x1, PT ;  /* 0x000000011f00780c */ /* 0x000fda0003f06270 */
[----:B------:R-:W-:Y:S05]  /*74d0*/  @!P0 BRA `(.L_x_279) ;  /* 0x00000000007c8947 */ /* 0x000fea0003800000 */
[----:B------:R-:W1:Y:S01]  /*74e0*/  LDCU.64 UR4, c[0x0][0x480] ;  /* 0x00009000ff0477ac */ /* 0x000e620008000a00 */
[----:B------:R-:W-:-:S05]  /*74f0*/  VIADD R22, R31, 0xffffffff ;  /* 0xffffffff1f167836 */ /* 0x000fca0000000000 */
[----:B------:R-:W-:-:S04]  /*7500*/  SHF.R.U32.HI R23, RZ, 0x1, R22 ;  /* 0x00000001ff177819 */ /* 0x000fc80000011616 */
[----:B------:R-:W-:-:S05]  /*7510*/  IADD3 R21, P0, PT, R18, R23, RZ ;  /* 0x0000001712157210 */ /* 0x000fca0007f1e0ff */
[----:B------:R-:W-:Y:S01]  /*7520*/  IMAD.X R28, RZ, RZ, R19, P0 ;  /* 0x000000ffff1c7224 */ /* 0x000fe200000e0613 */
[----:B-1----:R-:W-:-:S04]  /*7530*/  LEA R20, P0, R21, UR4, 0x2 ;  /* 0x0000000415147c11 */ /* 0x002fc8000f8010ff */
[----:B------:R-:W-:-:S06]  /*7540*/  LEA.HI.X R21, R21, UR5, R28, 0x2, P0 ;  /* 0x0000000515157c11 */ /* 0x000fcc00080f141c */
[----:B------:R-:W3:Y:S02]  /*7550*/  LDG.E R21, desc[UR8][R20.64] ;  /* 0x0000000814157981 */ /* 0x000ee4000c1e1900 */
[----:B---3-5:R-:W-:-:S13]  /*7560*/  ISETP.NE.AND P0, PT, R21, R16, PT ;  /* 0x000000101500720c */ /* 0x028fda0003f05270 */
[----:B------:R-:W-:Y:S05]  /*7570*/  @!P0 BRA `(.L_x_280) ;  /* 0x0000000000448947 */ /* 0x000fea0003800000 */
[----:B------:R-:W-:Y:S02]  /*7580*/  IMAD.MOV.U32 R31, RZ, RZ, R23 ;  /* 0x000000ffff1f7224 */ /* 0x000fe400078e0017 */
[----:B------:R-:W-:-:S07]  /*7590*/  HFMA2 R23, -RZ, RZ, 0, 0 ;  /* 0x00000000ff177431 */ /* 0x000fce00000001ff */
.L_x_281:
[----:B------:R-:W-:-:S13]  /*75a0*/  ISETP.GT.AND P0, PT, R21, R16, PT ;  /* 0x000000101500720c */ /* 0x000fda0003f04270 */
[C---:B------:R-:W-:Y:S02]  /*75b0*/  @!P0 VIADD R23, R31.reuse, 0x1 ;  /* 0x000000011f178836 */ /* 0x040fe40000000000 */
[----:B------:R-:W-:-:S05]  /*75c0*/  @P0 VIADD R22, R31, 0xffffffff ;  /* 0xffffffff1f160836 */ /* 0x000fca0000000000 */
[----:B------:R-:W-:-:S13]  /*75d0*/  ISETP.GT.AND P0, PT, R23, R22, PT ;  /* 0x000000161700720c */ /* 0x000fda0003f04270 */
[----:B------:R-:W-:Y:S05]  /*75e0*/  @P0 BRA `(.L_x_279) ;  /* 0x0000000000380947 */ /* 0x000fea0003800000 */
[----:B------:R-:W1:Y:S01]  /*75f0*/  LDCU.64 UR4, c[0x0][0x480] ;  /* 0x00009000ff0477ac */ /* 0x000e620008000a00 */
[----:B------:R-:W-:-:S05]  /*7600*/  IMAD.IADD R31, R22, 0x1, R23 ;  /* 0x00000001161f7824 */ /* 0x000fca00078e0217 */
[----:B------:R-:W-:-:S04]  /*7610*/  SHF.R.U32.HI R31, RZ, 0x1, R31 ;  /* 0x00000001ff1f7819 */ /* 0x000fc8000001161f */
[----:B------:R-:W-:-:S05]  /*7620*/  IADD3 R21, P0, PT, R18, R31, RZ ;  /* 0x0000001f12157210 */ /* 0x000fca0007f1e0ff */
[----:B------:R-:W-:Y:S01]  /*7630*/  IMAD.X R28, RZ, RZ, R19, P0 ;  /* 0x000000ffff1c7224 */ /* 0x000fe200000e0613 */
[----:B-1----:R-:W-:-:S04]  /*7640*/  LEA R20, P0, R21, UR4, 0x2 ;  /* 0x0000000415147c11 */ /* 0x002fc8000f8010ff */
[----:B------:R-:W-:-:S06]  /*7650*/  LEA.HI.X R21, R21, UR5, R28, 0x2, P0 ;  /* 0x0000000515157c11 */ /* 0x000fcc00080f141c */
[----:B------:R-:W3:Y:S02]  /*7660*/  LDG.E R21, desc[UR8][R20.64] ;  /* 0x0000000814157981 */ /* 0x000ee4000c1e1900 */
[----:B---3--:R-:W-:-:S13]  /*7670*/  ISETP.NE.AND P0, PT, R21, R16, PT ;  /* 0x000000101500720c */ /* 0x008fda0003f05270 */
[----:B------:R-:W-:Y:S05]  /*7680*/  @P0 BRA `(.L_x_281) ;  /* 0xfffffffc00c40947 */ /* 0x000fea000383ffff */
.L_x_280:
[----:B------:R-:W3:Y:S02]  /*7690*/  LD.E R3, desc[UR8][R6.64+0xc] ;  /* 0x00000c0806037980 */ /* 0x000ee4000c101900 */
[----:B---3--:R-:W-:-:S05]  /*76a0*/  IADD3 R19, PT, PT, R3, -0x1, RZ ;  /* 0xffffffff03137810 */ /* 0x008fca0007ffe0ff */
[----:B------:R1:W-:Y:S04]  /*76b0*/  ST.E desc[UR8][R6.64+0xc], R19 ;  /* 0x00000c1306007985 */ /* 0x0003e8000c101908 */
[----:B------:R1:W3:Y:S02]  /*76c0*/  LDS R3, [R24+0xb480] ;  /* 0x00b4800018037984 */ /* 0x0002e40000000800 */
.L_x_279:
[----:B------:R-:W-:Y:S05]  /*76d0*/  BSYNC.RECONVERGENT B10 ;  /* 0x00000000000a7941 */ /* 0x000fea0003800200 */
.L_x_278:
[----:B------:R-:W-:-:S05]  /*76e0*/  VIADD R8, R8, 0x1 ;  /* 0x0000000108087836 */ /* 0x000fca0000000000 */
[----:B---3--:R-:W-:-:S13]  /*76f0*/  ISETP.GE.AND P0, PT, R8, R3, PT ;  /* 0x000000030800720c */ /* 0x008fda0003f06270 */
[----:B------:R-:W-:Y:S05]  /*7700*/  @!P0 BRA `(.L_x_282) ;  /* 0xfffffffc00448947 */ /* 0x000fea000383ffff */
[----:B------:R-:W-:Y:S05]  /*7710*/  BSYNC.RECONVERGENT B9 ;  /* 0x0000000000097941 */ /* 0x000fea0003800200 */
.L_x_277:
[----:B01----:R0:W1:Y:S02]  /*7720*/  LDS R7, [R24+0x400] ;  /* 0x0004000018077984 */ /* 0x0030640000000800 */
.L_x_276:
[----:B------:R-:W-:Y:S05]  /*7730*/  BSYNC.RECONVERGENT B8 ;  /* 0x0000000000087941 */ /* 0x000fea0003800200 */
.L_x_275:
[----:B------:R-:W-:-:S05]  /*7740*/  VIADD R29, R29, 0x20 ;  /* 0x000000201d1d7836 */ /* 0x000fca0000000000 */
[----:B-1----:R-:W-:-:S13]  /*7750*/  ISETP.GE.AND P0, PT, R29, R7, PT ;  /* 0x000000071d00720c */ /* 0x002fda0003f06270 */
[----:B------:R-:W-:Y:S05]  /*7760*/  @!P0 BRA `(.L_x_283) ;  /* 0xfffffffc00108947 */ /* 0x000fea000383ffff */
[----:B------:R-:W-:Y:S05]  /*7770*/  BSYNC.RECONVERGENT B7 ;  /* 0x0000000000077941 */ /* 0x000fea0003800200 */
.L_x_274:
[----:B------:R1:W0:Y:S02]  /*7780*/  LDS R8, [R24+0xb500] ;  /* 0x00b5000018087984 */ /* 0x0002240000000800 */
.L_x_273:
[----:B------:R-:W-:Y:S05]  /*7790*/  BSYNC.RECONVERGENT B6 ;  /* 0x0000000000067941 */ /* 0x000fea0003800200 */
.L_x_272:
[----:B0-----:R-:W-:Y:S01]  /*77a0*/  ISETP.GE.AND P0, PT, R27, R8, PT ;  /* 0x000000081b00720c */ /* 0x001fe20003f06270 */
[----:B------:R-:W-:-:S12]  /*77b0*/  BSSY.RECONVERGENT B6, `(.L_x_284) ;  /* 0x000003f000067945 */ /* 0x000fd80003800200 */
[----:B------:R-:W-:Y:S05]  /*77c0*/  @P0 BRA `(.L_x_285) ;  /* 0x0000000000f40947 */ /* 0x000fea0003800000 */
[----:B-1----:R-:W-:-:S07]  /*77d0*/  IMAD.MOV.U32 R29, RZ, RZ, R27 ;  /* 0x000000ffff1d7224 */ /* 0x002fce00078e001b */
.L_x_294:
[----:B------:R-:W-:Y:S01]  /*77e0*/  ISETP.GE.AND P0, PT, R3, 0x1, PT ;  /* 0x000000010300780c */ /* 0x000fe20003f06270 */
[----:B------:R-:W-:-:S12]  /*77f0*/  BSSY.RECONVERGENT B7, `(.L_x_286) ;  /* 0x0000037000077945 */ /* 0x000fd80003800200 */
[----:B-1-3--:R-:W-:Y:S05]  /*7800*/  @!P0 BRA `(.L_x_287) ;  /* 0x0000000000d48947 */ /* 0x00afea0003800000 */
[----:B------:R-:W-:-:S05]  /*7810*/  IMAD.WIDE.U32 R6, R29, 0x14, R48 ;  /* 0x000000141d067825 */ /* 0x000fca00078e0030 */
[----:B-----5:R0:W5:Y:S01]  /*7820*/  LD.E R16, desc[UR8][R6.64] ;  /* 0x0000000806107980 */ /* 0x020162000c101900 */
[----:B------:R-:W-:Y:S01]  /*7830*/  BSSY.RECONVERGENT B8, `(.L_x_288) ;  /* 0x0000031000087945 */ /* 0x000fe20003800200 */
[----:B------:R-:W-:-:S07]  /*7840*/  IMAD.MOV.U32 R8, RZ, RZ, RZ ;  /* 0x000000ffff087224 */ /* 0x000fce00078e00ff */
.L_x_293:
        /* <DEDUP_REMOVED lines=22> */
[----:B------:R-:W-:Y:S01]  /*79b0*/  IMAD.MOV.U32 R31, RZ, RZ, R23 ;  /* 0x000000ffff1f7224 */ /* 0x000fe200078e0017 */
[----:B------:R-:W-:-:S07]  /*79c0*/  MOV R23, RZ ;  /* 0x000000ff00177202 */ /* 0x000fce0000000f00 */
.L_x_292:
        /* <DEDUP_REMOVED lines=15> */
.L_x_291:
[----:B------:R-:W3:Y:S02]  /*7ac0*/  LD.E R3, desc[UR8][R6.64+0xc] ;  /* 0x00000c0806037980 */ /* 0x000ee4000c101900 */
[----:B---3--:R-:W-:-:S05]  /*7ad0*/  IADD3 R19, PT, PT, R3, -0x1, RZ ;  /* 0xffffffff03137810 */ /* 0x008fca0007ffe0ff */
[----:B------:R1:W-:Y:S04]  /*7ae0*/  ST.E desc[UR8][R6.64+0xc], R19 ;  /* 0x00000c1306007985 */ /* 0x0003e8000c101908 */
[----:B------:R1:W3:Y:S02]  /*7af0*/  LDS R3, [R24+0xb480] ;  /* 0x00b4800018037984 */ /* 0x0002e40000000800 */
.L_x_290:
[----:B------:R-:W-:Y:S05]  /*7b00*/  BSYNC.RECONVERGENT B9 ;  /* 0x0000000000097941 */ /* 0x000fea0003800200 */
.L_x_289:
[----:B------:R-:W-:-:S05]  /*7b10*/  VIADD R8, R8, 0x1 ;  /* 0x0000000108087836 */ /* 0x000fca0000000000 */
[----:B---3--:R-:W-:-:S13]  /*7b20*/  ISETP.GE.AND P0, PT, R8, R3, PT ;  /* 0x000000030800720c */ /* 0x008fda0003f06270 */
[----:B------:R-:W-:Y:S05]  /*7b30*/  @!P0 BRA `(.L_x_293) ;  /* 0xfffffffc00448947 */ /* 0x000fea000383ffff */
[----:B------:R-:W-:Y:S05]  /*7b40*/  BSYNC.RECONVERGENT B8 ;  /* 0x0000000000087941 */ /* 0x000fea0003800200 */
.L_x_288:
[----:B------:R3:W0:Y:S02]  /*7b50*/  LDS R8, [R24+0xb500] ;  /* 0x00b5000018087984 */ /* 0x0006240000000800 */
.L_x_287:
[----:B------:R-:W-:Y:S05]  /*7b60*/  BSYNC.RECONVERGENT B7 ;  /* 0x0000000000077941 */ /* 0x000fea0003800200 */
.L_x_286:
[----:B------:R-:W-:-:S05]  /*7b70*/  VIADD R29, R29, 0x20 ;  /* 0x000000201d1d7836 */ /* 0x000fca0000000000 */
[----:B0-----:R-:W-:-:S13]  /*7b80*/  ISETP.GE.AND P0, PT, R29, R8, PT ;  /* 0x000000081d00720c */ /* 0x001fda0003f06270 */
[----:B------:R-:W-:Y:S05]  /*7b90*/  @!P0 BRA `(.L_x_294) ;  /* 0xfffffffc00108947 */ /* 0x000fea000383ffff */
.L_x_285:
[----:B------:R-:W-:Y:S05]  /*7ba0*/  BSYNC.RECONVERGENT B6 ;  /* 0x0000000000067941 */ /* 0x000fea0003800200 */
.L_x_284:
[----:B------:R-:W-:Y:S05]  /*7bb0*/  BRA `(.L_x_295) ;  /* 0x0000000800647947 */ /* 0x000fea0003800000 */
.L_x_271:
[----:B------:R-:W-:Y:S01]  /*7bc0*/  ISETP.GE.AND P0, PT, R27, R7, PT ;  /* 0x000000071b00720c */ /* 0x000fe20003f06270 */
[----:B------:R-:W-:-:S12]  /*7bd0*/  BSSY.RECONVERGENT B6, `(.L_x_296) ;  /* 0x000000c000067945 */ /* 0x000fd80003800200 */
[----:B------:R-:W-:Y:S05]  /*7be0*/  @P0 BRA `(.L_x_297) ;  /* 0x0000000000280947 */ /* 0x000fea0003800000 */
[----:B------:R-:W-:Y:S01]  /*7bf0*/  BSSY.RECONVERGENT B7, `(.L_x_298) ;  /* 0x0000008000077945 */ /* 0x000fe20003800200 */
[----:B------:R-:W-:-:S07]  /*7c00*/  IMAD.MOV.U32 R3, RZ, RZ, R27 ;  /* 0x000000ffff037224 */ /* 0x000fce00078e001b */
.L_x_299:
[----:B------:R-:W-:-:S04]  /*7c10*/  IMAD.WIDE.U32 R6, R3, 0x14, R42 ;  /* 0x0000001403067825 */ /* 0x000fc800078e002a */
[----:B------:R-:W-:Y:S01]  /*7c20*/  VIADD R3, R3, 0x20 ;  /* 0x0000002003037836 */ /* 0x000fe20000000000 */
[----:B------:R-:W-:Y:S04]  /*7c30*/  ST.E desc[UR8][R6.64+0xc], RZ ;  /* 0x00000cff06007985 */ /* 0x000fe8000c101908 */
[----:B------:R-:W0:Y:S02]  /*7c40*/  LDS R8, [R24+0x400] ;  /* 0x0004000018087984 */ /* 0x000e240000000800 */
[----:B0-----:R-:W-:-:S13]  /*7c50*/  ISETP.GE.AND P0, PT, R3, R8, PT ;  /* 0x000000080300720c */ /* 0x001fda0003f06270 */
[----:B------:R-:W-:Y:S05]  /*7c60*/  @!P0 BRA `(.L_x_299) ;  /* 0xfffffffc00e88947 */ /* 0x000fea000383ffff */
[----:B------:R-:W-:Y:S05]  /*7c70*/  BSYNC.RECONVERGENT B7 ;  /* 0x0000000000077941 */ /* 0x000fea0003800200 */
.L_x_298:
[----:B------:R0:W0:Y:S02]  /*7c80*/  LDS R8, [R24+0xb500] ;  /* 0x00b5000018087984 */ /* 0x0000240000000800 */
.L_x_297:
[----:B------:R-:W-:Y:S05]  /*7c90*/  BSYNC.RECONVERGENT B6 ;  /* 0x0000000000067941 */ /* 0x000fea0003800200 */
.L_x_296:
[----:B0-----:R-:W-:Y:S01]  /*7ca0*/  ISETP.GE.AND P0, PT, R27, R8, PT ;  /* 0x000000081b00720c */ /* 0x001fe20003f06270 */
[----:B------:R-:W-:-:S12]  /*7cb0*/  BSSY.RECONVERGENT B6, `(.L_x_300) ;  /* 0x0000009000067945 */ /* 0x000fd80003800200 */
[----:B------:R-:W-:Y:S05]  /*7cc0*/  @P0 BRA `(.L_x_301) ;  /* 0x00000000001c0947 */ /* 0x000fea0003800000 */
[----:B------:R-:W-:-:S07]  /*7cd0*/  MOV R3, R27 ;  /* 0x0000001b00037202 */ /* 0x000fce0000000f00 */
.L_x_302:
[----:B------:R-:W-:-:S04]  /*7ce0*/  IMAD.WIDE.U32 R6, R3, 0x14, R48 ;  /* 0x0000001403067825 */ /* 0x000fc800078e0030 */
[----:B------:R-:W-:Y:S01]  /*7cf0*/  VIADD R3, R3, 0x20 ;  /* 0x0000002003037836 */ /* 0x000fe20000000000 */
[----:B------:R-:W-:Y:S04]  /*7d00*/  ST.E desc[UR8][R6.64+0xc], RZ ;  /* 0x00000cff06007985 */ /* 0x000fe8000c101908 */
[----:B------:R-:W0:Y:S02]  /*7d10*/  LDS R8, [R24+0xb500] ;  /* 0x00b5000018087984 */ /* 0x000e240000000800 */
[----:B0-----:R-:W-:-:S13]  /*7d20*/  ISETP.GE.AND P0, PT, R3, R8, PT ;  /* 0x000000080300720c */ /* 0x001fda0003f06270 */
[----:B------:R-:W-:Y:S05]  /*7d30*/  @!P0 BRA `(.L_x_302) ;  /* 0xfffffffc00e88947 */ /* 0x000fea000383ffff */
.L_x_301:
[----:B------:R-:W-:Y:S05]  /*7d40*/  BSYNC.RECONVERGENT B6 ;  /* 0x0000000000067941 */ /* 0x000fea0003800200 */
.L_x_300:
[----:B------:R-:W-:-:S03]  /*7d50*/  UMOV UR4, 0xffffffff ;  /* 0xffffffff00047882 */ /* 0x000fc60000000000 */
[----:B------:R-:W-:Y:S05]  /*7d60*/  BRA.DIV UR4, `(.L_x_303) ;  /* 0x000002c604347947 */ /* 0x000fea000b800000 */
[----:B------:R-:W-:Y:S01]  /*7d70*/  NOP ;  /* 0x0000000000007918 */ /* 0x000fe20000000000 */
.L_x_1883:
[----:B------:R-:W0:Y:S01]  /*7d80*/  LDS R6, [R24+0x400] ;  /* 0x0004000018067984 */ /* 0x000e220000000800 */
[----:B------:R-:W-:Y:S03]  /*7d90*/  BSSY.RECONVERGENT B6, `(.L_x_304) ;  /* 0x000003f000067945 */ /* 0x000fe60003800200 */
[----:B------:R0:W1:Y:S02]  /*7da0*/  LDS R8, [R24+0xb500] ;  /* 0x00b5000018087984 */ /* 0x0000640000000800 */
[----:B0-----:R-:W-:-:S13]  /*7db0*/  ISETP.GE.AND P0, PT, R27, R6, PT ;  /* 0x000000061b00720c */ /* 0x001fda0003f06270 */
[----:B-1----:R-:W-:Y:S05]  /*7dc0*/  @P0 BRA `(.L_x_305) ;  /* 0x0000000000ec0947 */ /* 0x002fea0003800000 */
[----:B------:R-:W-:-:S07]  /*7dd0*/  IMAD.MOV.U32 R3, RZ, RZ, R27 ;  /* 0x000000ffff037224 */ /* 0x000fce00078e001b */
.L_x_314:
[----:B------:R-:W-:Y:S01]  /*7de0*/  ISETP.GE.AND P0, PT, R8, 0x1, PT ;  /* 0x000000010800780c */ /* 0x000fe20003f06270 */
[----:B------:R-:W-:-:S12]  /*7df0*/  BSSY.RECONVERGENT B7, `(.L_x_306) ;  /* 0x0000035000077945 */ /* 0x000fd80003800200 */
[----:B0----5:R-:W-:Y:S05]  /*7e00*/  @!P0 BRA `(.L_x_307) ;  /* 0x0000000000cc8947 */ /* 0x021fea0003800000 */
[----:B------:R-:W-:-:S05]  /*7e10*/  IMAD.WIDE.U32 R6, R3, 0x14, R42 ;  /* 0x0000001403067825 */ /* 0x000fca00078e002a */
[----:B------:R0:W5:Y:S01]  /*7e20*/  LD.E R16, desc[UR8][R6.64] ;  /* 0x0000000806107980 */ /* 0x000162000c101900 */
[----:B------:R-:W-:Y:S01]  /*7e30*/  BSSY.RECONVERGENT B8, `(.L_x_308) ;  /* 0x000002f000087945 */ /* 0x000fe20003800200 */
[----:B------:R-:W-:-:S07]  /*7e40*/  IMAD.MOV.U32 R29, RZ, RZ, RZ ;  /* 0x000000ffff1d7224 */ /* 0x000fce00078e00ff */
.L_x_313:
[----:B---3--:R-:W-:Y:S01]  /*7e50*/  IMAD.WIDE.U32 R20, R29, 0x14, R48 ;  /* 0x000000141d147825 */ /* 0x008fe200078e0030 */
[----:B-1----:R-:W1:Y:S05]  /*7e60*/  LDC.64 R18, c[0x0][0x488] ;  /* 0x00012200ff127b82 */ /* 0x002e6a0000000a00 */
[----:B------:R-:W1:Y:S02]  /*7e70*/  LD.E R21, desc[UR8][R20.64] ;  /* 0x0000000814157980 */ /* 0x000e64000c101900 */
        /* <DEDUP_REMOVED lines=8> */
[----:B------:R-:W-:-:S04]  /*7f00*/  IADD3 R22, PT, PT, R31, -0x1, RZ ;  /* 0xffffffff1f167810 */ /* 0x000fc80007ffe0ff */
        /* <DEDUP_REMOVED lines=9> */
[----:B------:R-:W-:-:S07]  /*7fa0*/  IMAD.MOV.U32 R23, RZ, RZ, RZ ;  /* 0x000000ffff177224 */ /* 0x000fce00078e00ff */
.L_x_312:
[----:B------:R-:W-:-:S13]  /*7fb0*/  ISETP.GT.AND P0, PT, R21, R16, PT ;  /* 0x000000101500720c */ /* 0x000fda0003f04270 */
[C---:B------:R-:W-:Y:S01]  /*7fc0*/  @!P0 VIADD R23, R31.reuse, 0x1 ;  /* 0x000000011f178836 */ /* 0x040fe20000000000 */
[----:B------:R-:W-:-:S04]  /*7fd0*/  @P0 IADD3 R22, PT, PT, R31, -0x1, RZ ;  /* 0xffffffff1f160810 */ /* 0x000fc80007ffe0ff */
        /* <DEDUP_REMOVED lines=12> */
.L_x_311:
[----:B------:R-:W3:Y:S02]  /*80a0*/  LD.E R8, desc[UR8][R6.64+0xc] ;  /* 0x00000c0806087980 */ /* 0x000ee4000c101900 */
[----:B---3--:R-:W-:-:S05]  /*80b0*/  VIADD R19, R8, 0x1 ;  /* 0x0000000108137836 */ /* 0x008fca0000000000 */
[----:B------:R1:W-:Y:S04]  /*80c0*/  ST.E desc[UR8][R6.64+0xc], R19 ;  /* 0x00000c1306007985 */ /* 0x0003e8000c101908 */
[----:B------:R1:W3:Y:S02]  /*80d0*/  LDS R8, [R24+0xb500] ;  /* 0x00b5000018087984 */ /* 0x0002e40000000800 */
.L_x_310:
[----:B------:R-:W-:Y:S05]  /*80e0*/  BSYNC.RECONVERGENT B9 ;  /* 0x0000000000097941 */ /* 0x000fea0003800200 */
.L_x_309:
[----:B------:R-:W-:-:S05]  /*80f0*/  VIADD R29, R29, 0x1 ;  /* 0x000000011d1d7836 */ /* 0x000fca0000000000 */
[----:B---3--:R-:W-:-:S13]  /*8100*/  ISETP.GE.AND P0, PT, R29, R8, PT ;  /* 0x000000081d00720c */ /* 0x008fda0003f06270 */
[----:B------:R-:W-:Y:S05]  /*8110*/  @!P0 BRA `(.L_x_313) ;  /* 0xfffffffc004c8947 */ /* 0x000fea000383ffff */
[----:B------:R-:W-:Y:S05]  /*8120*/  BSYNC.RECONVERGENT B8 ;  /* 0x0000000000087941 */ /* 0x000fea0003800200 */
.L_x_308:
[----:B01----:R0:W1:Y:S02]  /*8130*/  LDS R6, [R24+0x400] ;  /* 0x0004000018067984 */ /* 0x0030640000000800 */
.L_x_307:
[----:B------:R-:W-:Y:S05]  /*8140*/  BSYNC.RECONVERGENT B7 ;  /* 0x0000000000077941 */ /* 0x000fea0003800200 */
.L_x_306:
[----:B------:R-:W-:-:S04]  /*8150*/  IADD3 R3, PT, PT, R3, 0x20, RZ ;  /* 0x0000002003037810 */ /* 0x000fc80007ffe0ff */
[----:B-1----:R-:W-:-:S13]  /*8160*/  ISETP.GE.AND P0, PT, R3, R6, PT ;  /* 0x000000060300720c */ /* 0x002fda0003f06270 */
[----:B------:R-:W-:Y:S05]  /*8170*/  @!P0 BRA `(.L_x_314) ;  /* 0xfffffffc00188947 */ /* 0x000fea000383ffff */
.L_x_305:
[----:B------:R-:W-:Y:S05]  /*8180*/  BSYNC.RECONVERGENT B6 ;  /* 0x0000000000067941 */ /* 0x000fea0003800200 */
.L_x_304:
[----:B------:R-:W-:-:S13]  /*8190*/  ISETP.GE.AND P0, PT, R27, R8, PT ;  /* 0x000000081b00720c */ /* 0x000fda0003f06270 */
[----:B------:R-:W-:Y:S05]  /*81a0*/  @P0 BRA `(.L_x_295) ;  /* 0x0000000000e80947 */ /* 0x000fea0003800000 */
[----:B------:R-:W-:-:S07]  /*81b0*/  IMAD.MOV.U32 R29, RZ, RZ, R27 ;  /* 0x000000ffff1d7224 */ /* 0x000fce00078e001b */
.L_x_322:
[----:B------:R-:W-:Y:S01]  /*81c0*/  ISETP.GE.AND P0, PT, R8, 0x1, PT ;  /* 0x000000010800780c */ /* 0x000fe20003f06270 */
[----:B------:R-:W-:-:S12]  /*81d0*/  BSSY.RECONVERGENT B6, `(.L_x_315) ;  /* 0x0000034000067945 */ /* 0x000fd80003800200 */
[----:B-1-3--:R-:W-:Y:S05]  /*81e0*/  @!P0 BRA `(.L_x_316) ;  /* 0x0000000000c88947 */ /* 0x00afea0003800000 */
[----:B------:R-:W-:-:S05]  /*81f0*/  IMAD.WIDE.U32 R6, R29, 0x14, R48 ;  /* 0x000000141d067825 */ /* 0x000fca00078e0030 */
[----:B-----5:R1:W5:Y:S01]  /*8200*/  LD.E R16, desc[UR8][R6.64] ;  /* 0x0000000806107980 */ /* 0x020362000c101900 */
[----:B------:R-:W-:-:S07]  /*8210*/  IMAD.MOV.U32 R3, RZ, RZ, RZ ;  /* 0x000000ffff037224 */ /* 0x000fce00078e00ff */
.L_x_321:
[----:B------:R-:W-:Y:S01]  /*8220*/  ISETP.NE.AND P0, PT, R3, R29, PT ;  /* 0x0000001d0300720c */ /* 0x000fe20003f05270 */
[----:B------:R-:W-:-:S12]  /*8230*/  BSSY.RECONVERGENT B7, `(.L_x_317) ;  /* 0x000002a000077945 */ /* 0x000fd80003800200 */
[----:B---3--:R-:W-:Y:S05]  /*8240*/  @!P0 BRA `(.L_x_318) ;  /* 0x0000000000a08947 */ /* 0x008fea0003800000 */
[----:B---3--:R-:W-:Y:S01]  /*8250*/  IMAD.WIDE.U32 R20, R3, 0x14, R48 ;  /* 0x0000001403147825 */ /* 0x008fe200078e0030 */
[----:B------:R-:W3:Y:S05]  /*8260*/  LDC.64 R18, c[0x0][0x488] ;  /* 0x00012200ff127b82 */ /* 0x000eea0000000a00 */
[----:B------:R-:W3:Y:S02]  /*8270*/  LD.E R21, desc[UR8][R20.64] ;  /* 0x0000000814157980 */ /* 0x000ee4000c101900 */
[----:B---3--:R-:W-:-:S05]  /*8280*/  IMAD.WIDE R22, R21, 0x8, R18 ;  /* 0x0000000815167825 */ /* 0x008fca00078e0212 */
[----:B------:R-:W3:Y:S04]  /*8290*/  LDG.E R31, desc[UR8][R22.64+0x8] ;  /* 0x00000808161f7981 */ /* 0x000ee8000c1e1900 */
[----:B------:R-:W3:Y:S02]  /*82a0*/  LDG.E.64 R18, desc[UR8][R22.64] ;  /* 0x0000000816127981 */ /* 0x000ee4000c1e1b00 */
[----:B---3--:R-:W-:-:S05]  /*82b0*/  IMAD.IADD R31, R31, 0x1, -R18 ;  /* 0x000000011f1f7824 */ /* 0x008fca00078e0a12 */
[----:B------:R-:W-:-:S13]  /*82c0*/  ISETP.GE.AND P0, PT, R31, 0x1, PT ;  /* 0x000000011f00780c */ /* 0x000fda0003f06270 */
[----:B------:R-:W-:Y:S05]  /*82d0*/  @!P0 BRA `(.L_x_318) ;  /* 0x00000000007c8947 */ /* 0x000fea0003800000 */
[----:B------:R-:W3:Y:S01]  /*82e0*/  LDCU.64 UR4, c[0x0][0x480] ;  /* 0x00009000ff0477ac */ /* 0x000ee20008000a00 */
[----:B------:R-:W-:-:S05]  /*82f0*/  VIADD R22, R31, 0xffffffff ;  /* 0xffffffff1f167836 */ /* 0x000fca0000000000 */
[----:B------:R-:W-:-:S04]  /*8300*/  SHF.R.U32.HI R23, RZ, 0x1, R22 ;  /* 0x00000001ff177819 */ /* 0x000fc80000011616 */
[----:B------:R-:W-:-:S04]  /*8310*/  IADD3 R21, P0, PT, R18, R23, RZ ;  /* 0x0000001712157210 */ /* 0x000fc80007f1e0ff */
[----:B------:R-:W-:Y:S02]  /*8320*/  IADD3.X R28, PT, PT, RZ, R19, RZ, P0, !PT ;  /* 0x00000013ff1c7210 */ /* 0x000fe400007fe4ff */
[----:B---3--:R-:W-:-:S04]  /*8330*/  LEA R20, P0, R21, UR4, 0x2 ;  /* 0x0000000415147c11 */ /* 0x008fc8000f8010ff */
[----:B------:R-:W-:-:S06]  /*8340*/  LEA.HI.X R21, R21, UR5, R28, 0x2, P0 ;  /* 0x0000000515157c11 */ /* 0x000fcc00080f141c */
[----:B------:R-:W3:Y:S02]  /*8350*/  LDG.E R21, desc[UR8][R20.64] ;  /* 0x0000000814157981 */ /* 0x000ee4000c1e1900 */
[----:B---3-5:R-:W-:-:S13]  /*8360*/  ISETP.NE.AND P0, PT, R21, R16, PT ;  /* 0x000000101500720c */ /* 0x028fda0003f05270 */
[----:B------:R-:W-:Y:S05]  /*8370*/  @!P0 BRA `(.L_x_319) ;  /* 0x0000000000448947 */ /* 0x000fea0003800000 */
[----:B------:R-:W-:Y:S02]  /*8380*/  IMAD.MOV.U32 R31, RZ, RZ, R23 ;  /* 0x000000ffff1f7224 */ /* 0x000fe400078e0017 */
[----:B------:R-:W-:-:S07]  /*8390*/  IMAD.MOV.U32 R23, RZ, RZ, RZ ;  /* 0x000000ffff177224 */ /* 0x000fce00078e00ff */
.L_x_320:
[----:B------:R-:W-:-:S13]  /*83a0*/  ISETP.GT.AND P0, PT, R21, R16, PT ;  /* 0x000000101500720c */ /* 0x000fda0003f04270 */
[C---:B------:R-:W-:Y:S02]  /*83b0*/  @!P0 VIADD R23, R31.reuse, 0x1 ;  /* 0x000000011f178836 */ /* 0x040fe40000000000 */
[----:B------:R-:W-:-:S05]  /*83c0*/  @P0 VIADD R22, R31, 0xffffffff ;  /* 0xffffffff1f160836 */ /* 0x000fca0000000000 */
[----:B------:R-:W-:-:S13]  /*83d0*/  ISETP.GT.AND P0, PT, R23, R22, PT ;  /* 0x000000161700720c */ /* 0x000fda0003f04270 */
[----:B------:R-:W-:Y:S05]  /*83e0*/  @P0 BRA `(.L_x_318) ;  /* 0x0000000000380947 */ /* 0x000fea0003800000 */
[----:B------:R-:W3:Y:S01]  /*83f0*/  LDCU.64 UR4, c[0x0][0x480] ;  /* 0x00009000ff0477ac */ /* 0x000ee20008000a00 */
[----:B------:R-:W-:-:S04]  /*8400*/  IADD3 R31, PT, PT, R22, R23, RZ ;  /* 0x00000017161f7210 */ /* 0x000fc80007ffe0ff */
[----:B------:R-:W-:-:S04]  /*8410*/  SHF.R.U32.HI R31, RZ, 0x1, R31 ;  /* 0x00000001ff1f7819 */ /* 0x000fc8000001161f */
[----:B------:R-:W-:-:S05]  /*8420*/  IADD3 R21, P0, PT, R18, R31, RZ ;  /* 0x0000001f12157210 */ /* 0x000fca0007f1e0ff */
[----:B------:R-:W-:Y:S01]  /*8430*/  IMAD.X R28, RZ, RZ, R19, P0 ;  /* 0x000000ffff1c7224 */ /* 0x000fe200000e0613 */
[----:B---3--:R-:W-:-:S04]  /*8440*/  LEA R20, P0, R21, UR4, 0x2 ;  /* 0x0000000415147c11 */ /* 0x008fc8000f8010ff */
[----:B------:R-:W-:-:S06]  /*8450*/  LEA.HI.X R21, R21, UR5, R28, 0x2, P0 ;  /* 0x0000000515157c11 */ /* 0x000fcc00080f141c */
[----:B------:R-:W3:Y:S02]  /*8460*/  LDG.E R21, desc[UR8][R20.64] ;  /* 0x0000000814157981 */ /* 0x000ee4000c1e1900 */
[----:B---3--:R-:W-:-:S13]  /*8470*/  ISETP.NE.AND P0, PT, R21, R16, PT ;  /* 0x000000101500720c */ /* 0x008fda0003f05270 */
[----:B------:R-:W-:Y:S05]  /*8480*/  @P0 BRA `(.L_x_320) ;  /* 0xfffffffc00c40947 */ /* 0x000fea000383ffff */
.L_x_319:
[----:B------:R-:W3:Y:S02]  /*8490*/  LD.E R8, desc[UR8][R6.64+0xc] ;  /* 0x00000c0806087980 */ /* 0x000ee4000c101900 */
[----:B---3--:R-:W-:-:S05]  /*84a0*/  VIADD R19, R8, 0x1 ;  /* 0x0000000108137836 */ /* 0x008fca0000000000 */
[----:B------:R3:W-:Y:S04]  /*84b0*/  ST.E desc[UR8][R6.64+0xc], R19 ;  /* 0x00000c1306007985 */ /* 0x0007e8000c101908 */
[----:B------:R3:W0:Y:S02]  /*84c0*/  LDS R8, [R24+0xb500] ;  /* 0x00b5000018087984 */ /* 0x0006240000000800 */
.L_x_318:
[----:B------:R-:W-:Y:S05]  /*84d0*/  BSYNC.RECONVERGENT B7 ;  /* 0x0000000000077941 */ /* 0x000fea0003800200 */
.L_x_317:
[----:B------:R-:W-:-:S05]  /*84e0*/  VIADD R3, R3, 0x1 ;  /* 0x0000000103037836 */ /* 0x000fca0000000000 */
[----:B0-----:R-:W-:-:S13]  /*84f0*/  ISETP.GE.AND P0, PT, R3, R8, PT ;  /* 0x000000080300720c */ /* 0x001fda0003f06270 */
[----:B------:R-:W-:Y:S05]  /*8500*/  @!P0 BRA `(.L_x_321) ;  /* 0xfffffffc00448947 */ /* 0x000fea000383ffff */
.L_x_316:
[----:B------:R-:W-:Y:S05]  /*8510*/  BSYNC.RECONVERGENT B6 ;  /* 0x0000000000067941 */ /* 0x000fea0003800200 */
.L_x_315:
[----:B------:R-:W-:-:S05]  /*8520*/  VIADD R29, R29, 0x20 ;  /* 0x000000201d1d7836 */ /* 0x000fca0000000000 */
[----:B------:R-:W-:-:S13]  /*8530*/  ISETP.GE.AND P0, PT, R29, R8, PT ;  /* 0x000000081d00720c */ /* 0x000fda0003f06270 */
[----:B------:R-:W-:Y:S05]  /*8540*/  @!P0 BRA `(.L_x_322) ;  /* 0xfffffffc001c8947 */ /* 0x000fea000383ffff */
.L_x_295:
[----:B------:R-:W-:Y:S05]  /*8550*/  BSYNC B5 ;  /* 0x0000000000057941 */ /* 0x000fea0003800000 */
.L_x_270:
[----:B------:R-:W-:-:S03]  /*8560*/  UMOV UR4, 0xffffffff ;  /* 0xffffffff00047882 */ /* 0x000fc60000000000 */
[----:B------:R-:W-:Y:S05]  /*8570*/  BRA.DIV UR4, `(.L_x_323) ;  /* 0x000002be044c7947 */ /* 0x000fea000b800000 */
[----:B------:R-:W-:Y:S01]  /*8580*/  NOP ;  /* 0x0000000000007918 */ /* 0x000fe20000000000 */
.L_x_1886:
[----:B------:R-:W0:Y:S01]  /*8590*/  LDS R8, [R24+0xb500] ;  /* 0x00b5000018087984 */ /* 0x000e220000000800 */
[----:B------:R-:W-:Y:S01]  /*85a0*/  BSSY.RECONVERGENT B5, `(.L_x_324) ;  /* 0x0000034000057945 */ /* 0x000fe20003800200 */
[----:B------:R-:W-:Y:S01]  /*85b0*/  HFMA2 R3, -RZ, RZ, 0, 0 ;  /* 0x00000000ff037431 */ /* 0x000fe200000001ff */
[----:B0-----:R-:W-:-:S13]  /*85c0*/  ISETP.GE.AND P0, PT, R27, R8, PT ;  /* 0x000000081b00720c */ /* 0x001fda0003f06270 */
[----:B------:R-:W-:Y:S05]  /*85d0*/  @P0 BRA `(.L_x_325) ;  /* 0x0000000000c00947 */ /* 0x000fea0003800000 */
[----:B-1-3--:R-:W0:Y:S01]  /*85e0*/  LDC.64 R6, c[0x0][0x440] ;  /* 0x00011000ff067b82 */ /* 0x00ae220000000a00 */
[----:B------:R-:W-:Y:S02]  /*85f0*/  IMAD.MOV.U32 R3, RZ, RZ, RZ ;  /* 0x000000ffff037224 */ /* 0x000fe400078e00ff */
[----:B------:R-:W-:-:S07]  /*8600*/  IMAD.MOV.U32 R29, RZ, RZ, R27 ;  /* 0x000000ffff1d7224 */ /* 0x000fce00078e001b */
.L_x_330:
[----:B0-----:R-:W3:Y:S01]  /*8610*/  LDG.E R33, desc[UR8][R6.64] ;  /* 0x0000000806217981 */ /* 0x001ee2000c1e1900 */
[----:B------:R-:W3:Y:S01]  /*8620*/  LDC.64 R18, c[0x0][0x438] ;  /* 0x00010e00ff127b82 */ /* 0x000ee20000000a00 */
[----:B-1----:R-:W-:-:S05]  /*8630*/  IMAD.WIDE.U32 R20, R29, 0x14, R48 ;  /* 0x000000141d147825 */ /* 0x002fca00078e0030 */
[----:B------:R-:W2:Y:S04]  /*8640*/  LD.E R31, desc[UR8][R20.64+0x8] ;  /* 0x00000808141f7980 */ /* 0x000ea8000c101900 */
[----:B------:R-:W2:Y:S01]  /*8650*/  LD.E R28, desc[UR8][R20.64+0xc] ;  /* 0x00000c08141c7980 */ /* 0x000ea2000c101900 */
[----:B---3--:R-:W-:-:S06]  /*8660*/  IMAD.WIDE R22, R33, 0x4, R18 ;  /* 0x0000000421167825 */ /* 0x008fcc00078e0212 */
[----:B------:R-:W3:Y:S01]  /*8670*/  LDG.E R22, desc[UR8][R22.64] ;  /* 0x0000000816167981 */ /* 0x000ee2000c1e1900 */
[----:B--2---:R-:W-:Y:S02]  /*8680*/  IMAD.IADD R35, R31, 0x1, R28 ;  /* 0x000000011f237824 */ /* 0x004fe400078e021c */
[----:B------:R-:W-:Y:S01]  /*8690*/  VIADD R29, R29, 0x20 ;  /* 0x000000201d1d7836 */ /* 0x000fe20000000000 */
[----:B------:R-:W-:Y:S04]  /*86a0*/  BSSY.RECONVERGENT B6, `(.L_x_326) ;  /* 0x0000022000067945 */ /* 0x000fe80003800200 */
[----:B------:R-:W-:Y:S02]  /*86b0*/  ISETP.GE.AND P1, PT, R29, R8, PT ;  /* 0x000000081d00720c */ /* 0x000fe40003f26270 */
[----:B---3--:R-:W-:-:S13]  /*86c0*/  ISETP.GE.AND P0, PT, R35, R22, PT ;  /* 0x000000162300720c */ /* 0x008fda0003f06270 */
[----:B------:R-:W-:Y:S05]  /*86d0*/  @!P0 BRA `(.L_x_327) ;  /* 0x0000000000788947 */ /* 0x000fea0003800000 */
[----:B-----5:R-:W0:Y:S01]  /*86e0*/  LDS R16, [R24+0x400] ;  /* 0x0004000018107984 */ /* 0x020e220000000800 */
[----:B------:R-:W-:Y:S01]  /*86f0*/  BSSY.RECONVERGENT B7, `(.L_x_328) ;  /* 0x0000007000077945 */ /* 0x000fe20003800200 */
[----:B------:R-:W-:Y:S02]  /*8700*/  MOV R20, R22 ;  /* 0x0000001600147202 */ /* 0x000fe40000000f00 */
[----:B0-----:R-:W-:-:S04]  /*8710*/  IADD3 R21, PT, PT, R28, 0x1, R16 ;  /* 0x000000011c157810 */ /* 0x001fc80007ffe010 */
[----:B------:R-:W-:-:S13]  /*8720*/  ISETP.GE.AND P0, PT, R21, R33, PT ;  /* 0x000000211500720c */ /* 0x000fda0003f06270 */
[----:B------:R-:W-:Y:S05]  /*8730*/  @!P0 BRA `(.L_x_329) ;  /* 0x0000000000088947 */ /* 0x000fea0003800000 */
[----:B------:R-:W-:-:S06]  /*8740*/  IMAD.WIDE R20, R21, 0x4, R18 ;  /* 0x0000000415147825 */ /* 0x000fcc00078e0212 */
[----:B------:R0:W5:Y:S02]  /*8750*/  LDG.E R20, desc[UR8][R20.64] ;  /* 0x0000000814147981 */ /* 0x000164000c1e1900 */
.L_x_329:
[----:B------:R-:W-:Y:S05]  /*8760*/  BSYNC.RECONVERGENT B7 ;  /* 0x0000000000077941 */ /* 0x000fea0003800200 */
.L_x_328:
[----:B-----5:R-:W-:-:S13]  /*8770*/  ISETP.GE.AND P0, PT, R35, R20, PT ;  /* 0x000000142300720c */ /* 0x020fda0003f06270 */
[----:B------:R-:W-:Y:S05]  /*8780*/  @!P0 BRA `(.L_x_327) ;  /* 0x00000000004c8947 */ /* 0x000fea0003800000 */
[----:B------:R-:W1:Y:S02]  /*8790*/  LDS R20, [R24+0xb680] ;  /* 0x00b6800018147984 */ /* 0x000e640000000800 */
[----:B-1----:R-:W-:-:S13]  /*87a0*/  ISETP.GE.AND P0, PT, R35, R20, PT ;  /* 0x000000142300720c */ /* 0x002fda0003f06270 */
[----:B------:R-:W-:Y:S05]  /*87b0*/  @!P0 BRA `(.L_x_327) ;  /* 0x0000000000408947 */ /* 0x000fea0003800000 */
[----:B0-----:R-:W0:Y:S02]  /*87c0*/  LDS R21, [R24+0xb700] ;  /* 0x00b7000018157984 */ /* 0x001e240000000800 */
[----:B0-----:R-:W-:Y:S02]  /*87d0*/  IMAD.IADD R21, R16, 0x1, R21 ;  /* 0x0000000110157824 */ /* 0x001fe400078e0215 */
[----:B------:R-:W0:Y:S02]  /*87e0*/  LDS R16, [R24+0xb780] ;  /* 0x00b7800018107984 */ /* 0x000e240000000800 */
[----:B------:R-:W-:-:S06]  /*87f0*/  IMAD.WIDE R18, R21, 0x4, R18 ;  /* 0x0000000415127825 */ /* 0x000fcc00078e0212 */
[----:B------:R-:W2:Y:S01]  /*8800*/  LDG.E R19, desc[UR8][R18.64] ;  /* 0x0000000812137981 */ /* 0x000ea2000c1e1900 */
[----:B------:R-:W-:Y:S01]  /*8810*/  ISETP.GE.AND P0, PT, R21, R33, PT ;  /* 0x000000211500720c */ /* 0x000fe20003f06270 */
[----:B0-----:R-:W-:-:S03]  /*8820*/  IMAD.IADD R16, R31, 0x1, R16 ;  /* 0x000000011f107824 */ /* 0x001fc600078e0210 */
[----:B--2---:R-:W-:-:S04]  /*8830*/  SEL R22, R22, R19, !P0 ;  /* 0x0000001316167207 */ /* 0x004fc80004000000 */
[----:B------:R-:W-:-:S04]  /*8840*/  ISETP.GE.AND P0, PT, R35, R22, PT ;  /* 0x000000162300720c */ /* 0x000fc80003f06270 */
[----:B------:R-:W-:-:S13]  /*8850*/  ISETP.LE.OR P0, PT, R16, R19, !P0 ;  /* 0x000000131000720c */ /* 0x000fda0004703670 */
[----:B------:R-:W0:Y:S01]  /*8860*/  @!P0 LDC.64 R20, c[0x0][0x418] ;  /* 0x00010600ff148b82 */ /* 0x000e220000000a00 */
[----:B------:R-:W-:Y:S02]  /*8870*/  @!P0 IMAD.IADD R23, R11, 0x1, R3 ;  /* 0x000000010b178824 */ /* 0x000fe400078e0203 */
[----:B------:R-:W-:-:S05]  /*8880*/  @!P0 VIADD R16, R3, 0x1 ;  /* 0x0000000103108836 */ /* 0x000fca0000000000 */
[----:B------:R-:W-:Y:S01]  /*8890*/  @!P0 MOV R3, R16 ;  /* 0x0000001000038202 */ /* 0x000fe20000000f00 */
[----:B0-----:R-:W-:-:S05]  /*88a0*/  @!P0 IMAD.WIDE R20, R23, 0x4, R20 ;  /* 0x0000000417148825 */ /* 0x001fca00078e0214 */
[----:B------:R1:W-:Y:S02]  /*88b0*/  @!P0 STG.E desc[UR8][R20.64], R31 ;  /* 0x0000001f14008986 */ /* 0x0003e4000c101908 */
.L_x_327:
[----:B------:R-:W-:Y:S05]  /*88c0*/  BSYNC.RECONVERGENT B6 ;  /* 0x0000000000067941 */ /* 0x000fea0003800200 */
.L_x_326:
[----:B------:R-:W-:Y:S05]  /*88d0*/  @!P1 BRA `(.L_x_330) ;  /* 0xfffffffc004c9947 */ /* 0x000fea000383ffff */
.L_x_325:
[----:B------:R-:W-:Y:S05]  /*88e0*/  BSYNC.RECONVERGENT B5 ;  /* 0x0000000000057941 */ /* 0x000fea0003800200 */
.L_x_324:
        /* <DEDUP_REMOVED lines=8> */
[----:B-1----:R-:W1:Y:S01]  /*8970*/  SHFL.UP PT, R20, R3, 0x1, RZ ;  /* 0x0420000003147989 */ /* 0x002e6200000e00ff */
[----:B------:R-:W-:Y:S01]  /*8980*/  NOP ;  /* 0x0000000000007918 */ /* 0x000fe20000000000 */
[----:B------:R-:W-:Y:S01]  /*8990*/  NOP ;  /* 0x0000000000007918 */ /* 0x000fe20000000000 */
[----:B------:R-:W-:Y:S01]  /*89a0*/  NOP ;  /* 0x0000000000007918 */ /* 0x000fe20000000000 */
[----:B------:R-:W-:Y:S01]  /*89b0*/  NOP ;  /* 0x0000000000007918 */ /* 0x000fe20000000000 */
[----:B-1----:R-:W-:Y:S01]  /*89c0*/  SEL R20, R20, RZ, P6 ;  /* 0x000000ff14147207 */ /* 0x002fe20003000000 */
[----:B------:R-:W-:-:S04]  /*89d0*/  NOP ;  /* 0x0000000000007918 */ /* 0x000fc80000000000 */
[----:B---3--:R-:W-:Y:S01]  /*89e0*/  IMAD.IADD R6, R20, 0x1, R3 ;  /* 0x0000000114067824 */ /* 0x008fe200078e0203 */
[----:B------:R-:W-:-:S04]  /*89f0*/  NOP ;  /* 0x0000000000007918 */ /* 0x000fc80000000000 */
[----:B------:R-:W1:Y:S02]  /*8a00*/  SHFL.UP PT, R20, R6, 0x2, RZ ;  /* 0x0440000006147989 */ /* 0x000e6400000e00ff */
[----:B-1----:R-:W-:-:S05]  /*8a10*/  SEL R7, R20, RZ, P4 ;  /* 0x000000ff14077207 */ /* 0x002fca0002000000 */
[----:B------:R-:W-:-:S05]  /*8a20*/  IMAD.IADD R7, R6, 0x1, R7 ;  /* 0x0000000106077824 */ /* 0x000fca00078e0207 */
[----:B------:R-:W1:Y:S02]  /*8a30*/  SHFL.UP PT, R20, R7, 0x4, RZ ;  /* 0x0480000007147989 */ /* 0x000e6400000e00ff */
[----:B-1----:R-:W-:-:S05]  /*8a40*/  SEL R20, R20, RZ, P3 ;  /* 0x000000ff14147207 */ /* 0x002fca0001800000 */
[----:B------:R-:W-:-:S05]  /*8a50*/  IMAD.IADD R8, R7, 0x1, R20 ;  /* 0x0000000107087824 */ /* 0x000fca00078e0214 */
[----:B------:R-:W1:Y:S02]  /*8a60*/  SHFL.UP PT, R20, R8, 0x8, RZ ;  /* 0x0500000008147989 */ /* 0x000e6400000e00ff */
[----:B-1----:R-:W-:-:S05]  /*8a70*/  SEL R19, R20, RZ, P2 ;  /* 0x000000ff14137207 */ /* 0x002fca0001000000 */
[----:B------:R-:W-:-:S05]  /*8a80*/  IMAD.IADD R22, R8, 0x1, R19 ;  /* 0x0000000108167824 */ /* 0x000fca00078e0213 */
[----:B------:R-:W1:Y:S02]  /*8a90*/  SHFL.UP PT, R20, R22, 0x10, RZ ;  /* 0x0600000016147989 */ /* 0x000e6400000e00ff */
[----:B-1----:R-:W-:-:S04]  /*8aa0*/  SEL R19, R20, RZ, P1 ;  /* 0x000000ff14137207 */ /* 0x002fc80000800000 */
[----:B------:R-:W-:-:S07]  /*8ab0*/  IADD3 R7, PT, PT, R22, R19, RZ ;  /* 0x0000001316077210 */ /* 0x000fce0007ffe0ff */
.L_x_1899:
[----:B------:R1:W-:Y:S01]  /*8ac0*/  @!P5 STS [R24+0xb580], R7 ;  /* 0x00b580071800d388 */ /* 0x0003e20000000800 */
[----:B------:R-:W-:Y:S01]  /*8ad0*/  ISETP.GE.AND P0, PT, R3, 0x1, PT ;  /* 0x000000010300780c */ /* 0x000fe20003f06270 */
[----:B------:R-:W-:-:S12]  /*8ae0*/  BSSY.RECONVERGENT B5, `(.L_x_332) ;  /* 0x0000038000057945 */ /* 0x000fd80003800200 */
[----:B-1----:R-:W-:Y:S05]  /*8af0*/  @!P0 BRA `(.L_x_333) ;  /* 0x0000000000d88947 */ /* 0x002fea0003800000 */
[C---:B------:R-:W-:Y:S01]  /*8b00*/  ISETP.GE.U32.AND P0, PT, R3.reuse, 0x4, PT ;  /* 0x000000040300780c */ /* 0x040fe20003f06070 */
[----:B------:R-:W-:Y:S01]  /*8b10*/  BSSY.RECONVERGENT B6, `(.L_x_334) ;  /* 0x000001f000067945 */ /* 0x000fe20003800200 */
[----:B------:R-:W-:Y:S01]  /*8b20*/  LOP3.LUT R30, R3, 0x3, RZ, 0xc0, !PT ;  /* 0x00000003031e7812 */ /* 0x000fe200078ec0ff */
[----:B-----5:R-:W-:Y:S01]  /*8b30*/  IMAD.MOV.U32 R16, RZ, RZ, RZ ;  /* 0x000000ffff107224 */ /* 0x020fe200078e00ff */
[----:B------:R-:W-:Y:S02]  /*8b40*/  IADD3 R8, PT, PT, R7, R12, -R3 ;  /* 0x0000000c07087210 */ /* 0x000fe40007ffe803 */
[----:B------:R-:W-:-:S07]  /*8b50*/  ISETP.NE.AND P1, PT, R30, RZ, PT ;  /* 0x000000ff1e00720c */ /* 0x000fce0003f25270 */
[----:B------:R-:W-:Y:S06]  /*8b60*/  @!P0 BRA `(.L_x_335) ;  /* 0x0000000000648947 */ /* 0x000fec0003800000 */
[----:B------:R-:W-:Y:S01]  /*8b70*/  LOP3.LUT R16, R3, 0x7ffffffc, RZ, 0xc0, !PT ;  /* 0x7ffffffc03107812 */ /* 0x000fe200078ec0ff */
[----:B------:R-:W-:-:S07]  /*8b80*/  IMAD.MOV.U32 R3, RZ, RZ, RZ ;  /* 0x000000ffff037224 */ /* 0x000fce00078e00ff */
.L_x_336:
[----:B-1----:R-:W1:Y:S01]  /*8b90*/  LDC.64 R6, c[0x0][0x418] ;  /* 0x00010600ff067b82 */ /* 0x002e620000000a00 */
[----:B------:R-:W-:-:S04]  /*8ba0*/  IMAD.IADD R19, R11, 0x1, R3 ;  /* 0x000000010b137824 */ /* 0x000fc800078e0203 */
[----:B-1----:R-:W-:-:S03]  /*8bb0*/  IMAD.WIDE R6, R19, 0x4, R6 ;  /* 0x0000000413067825 */ /* 0x002fc600078e0206 */
[----:B------:R-:W0:Y:S02]  /*8bc0*/  LDC.64 R18, c[0x0][0x410] ;  /* 0x00010400ff127b82 */ /* 0x000e240000000a00 */
[----:B------:R-:W3:Y:S01]  /*8bd0*/  LDG.E R31, desc[UR8][R6.64] ;  /* 0x00000008061f7981 */ /* 0x000ee2000c1e1900 */
[----:B------:R-:W-:-:S04]  /*8be0*/  IMAD.IADD R33, R8, 0x1, R3 ;  /* 0x0000000108217824 */ /* 0x000fc800078e0203 */
[----:B0-----:R-:W-:-:S05]  /*8bf0*/  IMAD.WIDE.U32 R20, R33, 0x4, R18 ;  /* 0x0000000421147825 */ /* 0x001fca00078e0012 */
[----:B---3--:R1:W-:Y:S04]  /*8c00*/  STG.E desc[UR8][R20.64], R31 ;  /* 0x0000001f14007986 */ /* 0x0083e8000c101908 */
[----:B------:R-:W3:Y:S01]  /*8c10*/  LDG.E R35, desc[UR8][R6.64+0x4] ;  /* 0x0000040806237981 */ /* 0x000ee2000c1e1900 */
[----:B------:R-:W-:-:S05]  /*8c20*/  IADD3 R23, PT, PT, R33, 0x1, RZ ;  /* 0x0000000121177810 */ /* 0x000fca0007ffe0ff */
        /* <DEDUP_REMOVED lines=13> */
.L_x_335:
[----:B------:R-:W-:Y:S05]  /*8d00*/  BSYNC.RECONVERGENT B6 ;  /* 0x0000000000067941 */ /* 0x000fea0003800200 */
.L_x_334:
[----:B------:R-:W-:Y:S05]  /*8d10*/  @!P1 BRA `(.L_x_333) ;  /* 0x0000000000509947 */ /* 0x000fea0003800000 */
[----:B------:R-:W3:Y:S01]  /*8d20*/  LDC.64 R6, c[0x0][0x418] ;  /* 0x00010600ff067b82 */ /* 0x000ee20000000a00 */
[----:B------:R-:W-:-:S07]  /*8d30*/  IMAD.IADD R3, R11, 0x1, R16 ;  /* 0x000000010b037824 */ /* 0x000fce00078e0210 */
[----:B-1----:R-:W0:Y:S01]  /*8d40*/  LDC.64 R18, c[0x0][0x410] ;  /* 0x00010400ff127b82 */ /* 0x002e220000000a00 */
[----:B---3--:R-:W-:-:S05]  /*8d50*/  IMAD.WIDE R6, R3, 0x4, R6 ;  /* 0x0000000403067825 */ /* 0x008fca00078e0206 */
[----:B------:R-:W3:Y:S01]  /*8d60*/  LDG.E R3, desc[UR8][R6.64] ;  /* 0x0000000806037981 */ /* 0x000ee2000c1e1900 */
[----:B------:R-:W-:Y:S02]  /*8d70*/  IADD3 R23, PT, PT, R8, R16, RZ ;  /* 0x0000001008177210 */ /* 0x000fe40007ffe0ff */
[----:B------:R-:W-:-:S03]  /*8d80*/  ISETP.NE.AND P0, PT, R30, 0x1, PT ;  /* 0x000000011e00780c */ /* 0x000fc60003f05270 */
[----:B0-----:R-:W-:-:S05]  /*8d90*/  IMAD.WIDE.U32 R20, R23, 0x4, R18 ;  /* 0x0000000417147825 */ /* 0x001fca00078e0012 */
[----:B---3--:R3:W-:Y:S05]  /*8da0*/  STG.E desc[UR8][R20.64], R3 ;  /* 0x0000000314007986 */ /* 0x0087ea000c101908 */
[----:B------:R-:W-:Y:S05]  /*8db0*/  @!P0 BRA `(.L_x_333) ;  /* 0x0000000000288947 */ /* 0x000fea0003800000 */
[----:B---3--:R-:W3:Y:S01]  /*8dc0*/  LDG.E R3, desc[UR8][R6.64+0x4] ;  /* 0x0000040806037981 */ /* 0x008ee2000c1e1900 */
[----:B------:R-:W-:Y:S01]  /*8dd0*/  VIADD R21, R23, 0x1 ;  /* 0x0000000117157836 */ /* 0x000fe20000000000 */
[----:B------:R-:W-:-:S03]  /*8de0*/  ISETP.NE.AND P0, PT, R30, 0x2, PT ;  /* 0x000000021e00780c */ /* 0x000fc60003f05270 */
[----:B------:R-:W-:-:S05]  /*8df0*/  IMAD.WIDE.U32 R20, R21, 0x4, R18 ;  /* 0x0000000415147825 */ /* 0x000fca00078e0012 */
[----:B---3--:R0:W-:Y:S05]  /*8e00*/  STG.E desc[UR8][R20.64], R3 ;  /* 0x0000000314007986 */ /* 0x0081ea000c101908 */
[----:B------:R-:W-:Y:S05]  /*8e10*/  @!P0 BRA `(.L_x_333) ;  /* 0x0000000000108947 */ /* 0x000fea0003800000 */
[----:B------:R-:W3:Y:S01]  /*8e20*/  LDG.E R7, desc[UR8][R6.64+0x8] ;  /* 0x0000080806077981 */ /* 0x000ee2000c1e1900 */
[----:B0-----:R-:W-:-:S04]  /*8e30*/  VIADD R3, R23, 0x2 ;  /* 0x0000000217037836 */ /* 0x001fc80000000000 */
[----:B------:R-:W-:-:S05]  /*8e40*/  IMAD.WIDE.U32 R18, R3, 0x4, R18 ;  /* 0x0000000403127825 */ /* 0x000fca00078e0012 */
[----:B---3--:R0:W-:Y:S02]  /*8e50*/  STG.E desc[UR8][R18.64], R7 ;  /* 0x0000000712007986 */ /* 0x0081e4000c101908 */
.L_x_333:
[----:B------:R-:W-:Y:S05]  /*8e60*/  BSYNC.RECONVERGENT B5 ;  /* 0x0000000000057941 */ /* 0x000fea0003800200 */
.L_x_332:
[----:B------:R-:W-:-:S03]  /*8e70*/  UMOV UR4, 0xffffffff ;  /* 0xffffffff00047882 */ /* 0x000fc60000000000 */
[----:B------:R-:W-:Y:S05]  /*8e80*/  BRA.DIV UR4, `(.L_x_337) ;  /* 0x000002ba04107947 */ /* 0x000fea000b800000 */
[----:B------:R-:W-:Y:S01]  /*8e90*/  NOP ;  /* 0x0000000000007918 */ /* 0x000fe20000000000 */
.L_x_1902:
[----:B0--3--:R-:W0:Y:S01]  /*8ea0*/  LDS R3, [R24+0xb580] ;  /* 0x00b5800018037984 */ /* 0x009e220000000800 */
[----:B------:R-:W-:Y:S01]  /*8eb0*/  BSSY B5, `(.L_x_338) ;  /* 0x000001e000057945 */ /* 0x000fe20003800000 */
[----:B0-----:R-:W-:-:S13]  /*8ec0*/  ISETP.GE.AND P0, PT, R3, 0x1, PT ;  /* 0x000000010300780c */ /* 0x001fda0003f06270 */
[----:B------:R-:W-:Y:S05]  /*8ed0*/  @!P0 BRA `(.L_x_339) ;  /* 0x00000000006c8947 */ /* 0x000fea0003800000 */
[----:B------:R-:W-:Y:S01]  /*8ee0*/  BSSY B6, `(.L_x_340) ;  /* 0x0000019000067945 */ /* 0x000fe20003800000 */
[----:B-----5:R-:W-:Y:S02]  /*8ef0*/  VIADD R16, R3, 0xffffffff ;  /* 0xffffffff03107836 */ /* 0x020fe40000000000 */
[----:B------:R-:W-:-:S07]  /*8f00*/  IMAD.MOV.U32 R8, RZ, RZ, RZ ;  /* 0x000000ffff087224 */ /* 0x000fce00078e00ff */
.L_x_345:
[C---:B------:R-:W-:Y:S01]  /*8f10*/  LOP3.LUT R6, R8.reuse, 0x1, RZ, 0xc0, !PT ;  /* 0x0000000108067812 */ /* 0x040fe200078ec0ff */
[----:B------:R-:W-:Y:S01]  /*8f20*/  VIADD R8, R8, 0x1 ;  /* 0x0000000108087836 */ /* 0x000fe20000000000 */
[----:B------:R-:W-:Y:S02]  /*8f30*/  BSSY.RECONVERGENT B7, `(.L_x_341) ;  /* 0x000000f000077945 */ /* 0x000fe40003800200 */
[----:B------:R-:W-:Y:S02]  /*8f40*/  LEA R6, R27, R6, 0x1 ;  /* 0x000000061b067211 */ /* 0x000fe400078e08ff */
[----:B------:R-:W-:Y:S02]  /*8f50*/  ISETP.NE.AND P1, PT, R8, R3, PT ;  /* 0x000000030800720c */ /* 0x000fe40003f25270 */
[----:B------:R-:W-:-:S13]  /*8f60*/  ISETP.GE.AND P0, PT, R6, R16, PT ;  /* 0x000000100600720c */ /* 0x000fda0003f06270 */
[----:B------:R-:W-:Y:S05]  /*8f70*/  @P0 BRA `(.L_x_342) ;  /* 0x0000000000280947 */ /* 0x000fea0003800000 */
[----:B-1----:R-:W-:-:S07]  /*8f80*/  IMAD.MOV.U32 R19, RZ, RZ, R6 ;  /* 0x000000ffff137224 */ /* 0x002fce00078e0006 */
.L_x_343:
[----:B------:R-:W-:-:S05]  /*8f90*/  IMAD.WIDE.U32 R6, R19, 0x4, R40 ;  /* 0x0000000413067825 */ /* 0x000fca00078e0028 */
[----:B------:R-:W3:Y:S04]  /*8fa0*/  LDG.E R21, desc[UR8][R6.64] ;  /* 0x0000000806157981 */ /* 0x000ee8000c1e1900 */
[----:B------:R-:W3:Y:S01]  /*8fb0*/  LDG.E R18, desc[UR8][R6.64+0x4] ;  /* 0x0000040806127981 */ /* 0x000ee2000c1e1900 */
[----:B------:R-:W-:Y:S01]  /*8fc0*/  VIADD R19, R19, 0x40 ;  /* 0x0000004013137836 */ /* 0x000fe20000000000 */
[----:B---3--:R-:W-:-:S13]  /*8fd0*/  ISETP.GT.AND P0, PT, R18, R21, PT ;  /* 0x000000151200720c */ /* 0x008fda0003f04270 */
[----:B------:R0:W-:Y:S04]  /*8fe0*/  @P0 STG.E desc[UR8][R6.64], R18 ;  /* 0x0000001206000986 */ /* 0x0001e8000c101908 */
[----:B------:R0:W-:Y:S01]  /*8ff0*/  @P0 STG.E desc[UR8][R6.64+0x4], R21 ;  /* 0x0000041506000986 */ /* 0x0001e2000c101908 */
[----:B------:R-:W-:-:S13]  /*9000*/  ISETP.GE.AND P0, PT, R19, R16, PT ;  /* 0x000000101300720c */ /* 0x000fda0003f06270 */
[----:B0-----:R-:W-:Y:S05]  /*9010*/  @!P0 BRA `(.L_x_343) ;  /* 0xfffffffc00dc8947 */ /* 0x001fea000383ffff */
.L_x_342:
[----:B------:R-:W-:Y:S05]  /*9020*/  BSYNC.RECONVERGENT B7 ;  /* 0x0000000000077941 */ /* 0x000fea0003800200 */
.L_x_341:
[----:B------:R-:W-:-:S03]  /*9030*/  UMOV UR4, 0xffffffff ;  /* 0xffffffff00047882 */ /* 0x000fc60000000000 */
[----:B------:R-:W-:Y:S05]  /*9040*/  BRA.DIV UR4, `(.L_x_344) ;  /* 0x000002b604bc7947 */ /* 0x000fea000b800000 */
[----:B------:R-:W-:Y:S01]  /*9050*/  NOP ;  /* 0x0000000000007918 */ /* 0x000fe20000000000 */
.L_x_1905:
[----:B------:R-:W-:Y:S05]  /*9060*/  @P1 BRA `(.L_x_345) ;  /* 0xfffffffc00a81947 */ /* 0x000fea000383ffff */
[----:B------:R-:W-:Y:S05]  /*9070*/  BSYNC B6 ;  /* 0x0000000000067941 */ /* 0x000fea0003800000 */
.L_x_340:
[----:B------:R0:W3:Y:S02]  /*9080*/  LDS R3, [R24+0xb580] ;  /* 0x00b5800018037984 */ /* 0x0000e40000000800 */
.L_x_339:
[----:B------:R-:W-:Y:S05]  /*9090*/  BSYNC B5 ;  /* 0x0000000000057941 */ /* 0x000fea0003800000 */
.L_x_338:
[----:B-1----:R1:W5:Y:S04]  /*90a0*/  LD.E R29, desc[UR8][R42.64+0x8] ;  /* 0x000008082a1d7980 */ /* 0x002368000c101900 */
[----:B------:R1:W5:Y:S01]  /*90b0*/  LD.E R23, desc[UR8][R42.64+0xc] ;  /* 0x00000c082a177980 */ /* 0x000362000c101900 */
[----:B------:R-:W-:Y:S01]  /*90c0*/  ISETP.NE.AND P2, PT, R27, RZ, PT ;  /* 0x000000ff1b00720c */ /* 0x000fe20003f45270 */
[----:B------:R-:W-:-:S12]  /*90d0*/  BSSY.RECONVERGENT B5, `(.L_x_346) ;  /* 0x0000019000057945 */ /* 0x000fd80003800200 */
[----:B-1----:R-:W-:Y:S05]  /*90e0*/  @P2 BRA `(.L_x_347) ;  /* 0x00000000005c2947 */ /* 0x002fea0003800000 */
[----:B------:R-:W-:Y:S01]  /*90f0*/  STS.U8 [R17+0xbb00], RZ ;  /* 0x00bb00ff11007388 */ /* 0x000fe20000000000 */
[----:B------:R-:W1:Y:S03]  /*9100*/  LDC.64 R20, c[0x0][0x440] ;  /* 0x00011000ff147b82 */ /* 0x000e660000000a00 */
[----:B------:R-:W-:Y:S04]  /*9110*/  STS [R24+0xba80], RZ ;  /* 0x00ba80ff18007388 */ /* 0x000fe80000000800 */
[----:B------:R-:W-:Y:S01]  /*9120*/  STS [R24+0xb800], RZ ;  /* 0x00b800ff18007388 */ /* 0x000fe20000000800 */
[----:B------:R-:W0:Y:S03]  /*9130*/  LDC.64 R6, c[0x0][0x438] ;  /* 0x00010e00ff067b82 */ /* 0x000e260000000a00 */
[----:B------:R-:W2:Y:S04]  /*9140*/  LD.E R31, desc[UR8][R42.64+0x8] ;  /* 0x000008082a1f7980 */ /* 0x000ea8000c101900 */
[----:B------:R-:W4:Y:S04]  /*9150*/  LDS R35, [R24+0x400] ;  /* 0x0004000018237984 */ /* 0x000f280000000800 */
[----:B-1----:R-:W3:Y:S04]  /*9160*/  LDG.E R21, desc[UR8][R20.64] ;  /* 0x0000000814157981 */ /* 0x002ee8000c1e1900 */
[----:B--2---:R1:W-:Y:S04]  /*9170*/  STS [R24+0xb880], R31 ;  /* 0x00b8801f18007388 */ /* 0x0043e80000000800 */
[----:B------:R-:W2:Y:S01]  /*9180*/  LD.E R33, desc[UR8][R42.64+0xc] ;  /* 0x00000c082a217980 */ /* 0x000ea2000c101900 */
[----:B----4-:R-:W-:-:S05]  /*9190*/  VIADD R8, R35, 0x1 ;  /* 0x0000000123087836 */ /* 0x010fca0000000000 */
[----:B---3--:R-:W-:-:S13]  /*91a0*/  ISETP.GE.AND P0, PT, R8, R21, PT ;  /* 0x000000150800720c */ /* 0x008fda0003f06270 */
[----:B0-----:R-:W-:-:S05]  /*91b0*/  @!P0 IMAD.WIDE R18, R21, 0x4, R6 ;  /* 0x0000000415128825 */ /* 0x001fca00078e0206 */
[----:B------:R-:W3:Y:S04]  /*91c0*/  @!P0 LDG.E R37, desc[UR8][R18.64] ;  /* 0x0000000812258981 */ /* 0x000ee8000c1e1900 */
[----:B--2---:R0:W-:Y:S04]  /*91d0*/  STS [R24+0xb900], R33 ;  /* 0x00b9002118007388 */ /* 0x0041e80000000800 */
[----:B------:R-:W2:Y:S01]  /*91e0*/  LD.E R8, desc[UR8][R42.64+0x8] ;  /* 0x000008082a087980 */ /* 0x000ea2000c101900 */
[----:B------:R-:W-:-:S05]  /*91f0*/  @P0 IMAD.WIDE R6, R35, 0x4, R6 ;  /* 0x0000000423060825 */ /* 0x000fca00078e0206 */
[----:B------:R-:W3:Y:S01]  /*9200*/  @P0 LDG.E R37, desc[UR8][R6.64+0x4] ;  /* 0x0000040806250981 */ /* 0x000ee2000c1e1900 */
[----:B--2---:R-:W-:-:S05]  /*9210*/  IADD3 R21, PT, PT, R33, R8, RZ ;  /* 0x0000000821157210 */ /* 0x004fca0007ffe0ff */
[----:B------:R0:W-:Y:S04]  /*9220*/  STS [R24+0xb980], R21 ;  /* 0x00b9801518007388 */ /* 0x0001e80000000800 */
[----:B-1----:R-:W2:Y:S04]  /*9230*/  LD.E R31, desc[UR8][R42.64+0x8] ;  /* 0x000008082a1f7980 */ /* 0x002ea8000c101900 */
[----:B---3--:R0:W-:Y:S04]  /*9240*/  STS [R24+0xb680], R37 ;  /* 0x00b6802518007388 */ /* 0x0081e80000000800 */
[----:B--2---:R0:W-:Y:S02]  /*9250*/  STS [R24+0xba00], R31 ;  /* 0x00ba001f18007388 */ /* 0x0041e40000000800 */
.L_x_347:
[----:B------:R-:W-:Y:S05]  /*9260*/  BSYNC.RECONVERGENT B5 ;  /* 0x0000000000057941 */ /* 0x000fea0003800200 */
.L_x_346:
[----:B------:R-:W-:Y:S01]  /*9270*/  UMOV UR4, 0xffffffff ;  /* 0xffffffff00047882 */ /* 0x000fe20000000000 */
[----:B0----5:R-:W-:Y:S02]  /*9280*/  IMAD.IADD R31, R29, 0x1, R23 ;  /* 0x000000011d1f7824 */ /* 0x021fe400078e0217 */
[----:B------:R-:W-:Y:S05]  /*9290*/  BRA.DIV UR4, `(.L_x_348) ;  /* 0x000002b604447947 */ /* 0x000fea000b800000 */
[----:B------:R-:W-:Y:S01]  /*92a0*/  NOP ;  /* 0x0000000000007918 */ /* 0x000fe20000000000 */
.L_x_1908:
[----:B------:R-:W0:Y:S01]  /*92b0*/  LDS R19, [R24+0x400] ;  /* 0x0004000018137984 */ /* 0x000e220000000800 */
[----:B------:R-:W-:Y:S01]  /*92c0*/  BSSY.RECONVERGENT B5, `(.L_x_349) ;  /* 0x0000017000057945 */ /* 0x000fe20003800200 */
[----:B------:R-:W-:Y:S01]  /*92d0*/  IMAD.MOV.U32 R18, RZ, RZ, RZ ;  /* 0x000000ffff127224 */ /* 0x000fe200078e00ff */
[----:B0-----:R-:W-:-:S13]  /*92e0*/  ISETP.GE.AND P0, PT, R10, R19, PT ;  /* 0x000000130a00720c */ /* 0x001fda0003f06270 */
[----:B------:R-:W-:Y:S05]  /*92f0*/  @P0 BRA `(.L_x_350) ;  /* 0x00000000004c0947 */ /* 0x000fea0003800000 */
[----:B------:R-:W-:Y:S02]  /*9300*/  IMAD.MOV.U32 R18, RZ, RZ, RZ ;  /* 0x000000ffff127224 */ /* 0x000fe400078e00ff */
[----:B------:R-:W-:-:S07]  /*9310*/  IMAD.MOV.U32 R8, RZ, RZ, R10 ;  /* 0x000000ffff087224 */ /* 0x000fce00078e000a */
.L_x_353:
[----:B------:R-:W-:-:S05]  /*9320*/  IMAD.WIDE.U32 R6, R8, 0x14, R42 ;  /* 0x0000001408067825 */ /* 0x000fca00078e002a */
[----:B------:R-:W5:Y:S02]  /*9330*/  LD.E R20, desc[UR8][R6.64+0x8] ;  /* 0x0000080806147980 */ /* 0x000f64000c101900 */
[----:B-----5:R-:W-:-:S13]  /*9340*/  ISETP.GE.AND P0, PT, R20, R29, PT ;  /* 0x0000001d1400720c */ /* 0x020fda0003f06270 */
[----:B------:R-:W5:Y:S01]  /*9350*/  @!P0 LD.E R16, desc[UR8][R6.64+0xc] ;  /* 0x00000c0806108980 */ /* 0x000f62000c101900 */
[----:B------:R-:W-:Y:S01]  /*9360*/  IADD3 R8, PT, PT, R8, 0x20, RZ ;  /* 0x0000002008087810 */ /* 0x000fe20007ffe0ff */
[----:B------:R-:W-:Y:S01]  /*9370*/  BSSY.RECONVERGENT B6, `(.L_x_351) ;  /* 0x0000008000067945 */ /* 0x000fe20003800200 */
[----:B------:R-:W-:Y:S02]  /*9380*/  @!P0 IMAD.MOV.U32 R29, RZ, RZ, R20 ;  /* 0x000000ffff1d8224 */ /* 0x000fe400078e0014 */
[----:B------:R-:W-:Y:S01]  /*9390*/  ISETP.GE.AND P1, PT, R8, R19, PT ;  /* 0x000000130800720c */ /* 0x000fe20003f26270 */
[----:B-----5:R-:W-:Y:S01]  /*93a0*/  @!P0 IMAD.MOV.U32 R23, RZ, RZ, R16 ;  /* 0x000000ffff178224 */ /* 0x020fe200078e0010 */
[----:B------:R-:W-:Y:S11]  /*93b0*/  @!P0 BRA `(.L_x_352) ;  /* 0x00000000000c8947 */ /* 0x000ff60003800000 */
[----:B------:R-:W5:Y:S01]  /*93c0*/  LD.E R16, desc[UR8][R6.64+0xc] ;  /* 0x00000c0806107980 */ /* 0x000f62000c101900 */
[----:B------:R-:W-:-:S13]  /*93d0*/  ISETP.NE.AND P0, PT, R20, R29, PT ;  /* 0x0000001d1400720c */ /* 0x000fda0003f05270 */
[----:B-----5:R-:W-:-:S07]  /*93e0*/  @!P0 VIMNMX R23, PT, PT, R23, R16, PT ;  /* 0x0000001017178248 */ /* 0x020fce0003fe0100 */
.L_x_352:
[----:B------:R-:W-:Y:S05]  /*93f0*/  BSYNC.RECONVERGENT B6 ;  /* 0x0000000000067941 */ /* 0x000fea0003800200 */
.L_x_351:
[----:B------:R-:W-:Y:S01]  /*9400*/  IMAD.IADD R18, R20, 0x1, R18 ;  /* 0x0000000114127824 */ /* 0x000fe200078e0212 */
[----:B------:R-:W-:Y:S01]  /*9410*/  VIADDMNMX R31, R16, R20, R31, PT ;  /* 0x00000014101f7246 */ /* 0x000fe2000380011f */
[----:B------:R-:W-:Y:S06]  /*9420*/  @!P1 BRA `(.L_x_353) ;  /* 0xfffffffc00bc9947 */ /* 0x000fec000383ffff */
.L_x_350:
[----:B------:R-:W-:Y:S05]  /*9430*/  BSYNC.RECONVERGENT B5 ;  /* 0x0000000000057941 */ /* 0x000fea0003800200 */
.L_x_349:
[----:B------:R-:W-:-:S03]  /*9440*/  UMOV UR4, 0xffffffff ;  /* 0xffffffff00047882 */ /* 0x000fc60000000000 */
[----:B------:R-:W-:Y:S05]  /*9450*/  BRA.DIV UR4, `(.L_x_354) ;  /* 0x000002b204f07947 */ /* 0x000fea000b800000 */
[----:B------:R-:W0:Y:S04]  /*9460*/  SHFL.BFLY PT, R20, R18, 0x1, 0x1f ;  /* 0x0c201f0012147f89 */ /* 0x000e2800000e0000 */
[----:B------:R-:W-:Y:S01]  /*9470*/  @!P2 LDS R33, [R24+0xba00] ;  /* 0x00ba00001821a984 */ /* 0x000fe20000000800 */
[----:B0-----:R-:W-:-:S05]  /*9480*/  IMAD.IADD R18, R20, 0x1, R18 ;  /* 0x0000000114127824 */ /* 0x001fca00078e0212 */
[----:B------:R-:W0:Y:S02]  /*9490*/  SHFL.BFLY PT, R20, R18, 0x2, 0x1f ;  /* 0x0c401f0012147f89 */ /* 0x000e2400000e0000 */
[----:B0-----:R-:W-:-:S05]  /*94a0*/  IADD3 R6, PT, PT, R18, R20, RZ ;  /* 0x0000001412067210 */ /* 0x001fca0007ffe0ff */
        /* <DEDUP_REMOVED lines=8> */
.L_x_1916:
[----:B------:R-:W-:Y:S01]  /*9530*/  BSSY B5, `(.L_x_355) ;  /* 0x00000ca000057945 */ /* 0x000fe20003800000 */
[----:B------:R-:W-:-:S07]  /*9540*/  IMAD.MOV.U32 R6, RZ, RZ, RZ ;  /* 0x000000ffff067224 */ /* 0x000fce00078e00ff */
.L_x_402:
[----:B------:R-:W-:Y:S01]  /*9550*/  ISETP.NE.AND P0, PT, R27, R6, PT ;  /* 0x000000061b00720c */ /* 0x000fe20003f05270 */
[----:B------:R-:W-:-:S12]  /*9560*/  BSSY.RECONVERGENT B6, `(.L_x_356) ;  /* 0x0000011000067945 */ /* 0x000fd80003800200 */
[----:B01----:R-:W-:Y:S05]  /*9570*/  @P0 BRA `(.L_x_357) ;  /* 0x00000000003c0947 */ /* 0x003fea0003800000 */
[----:B------:R-:W1:Y:S01]  /*9580*/  LDS R8, [R24+0xb880] ;  /* 0x00b8800018087984 */ /* 0x000e620000000800 */
[----:B------:R-:W-:Y:S03]  /*9590*/  BSSY.RECONVERGENT B7, `(.L_x_357) ;  /* 0x000000d000077945 */ /* 0x000fe60003800200 */
[----:B------:R-:W5:Y:S01]  /*95a0*/  LDS R16, [R24+0xb980] ;  /* 0x00b9800018107984 */ /* 0x000f620000000800 */
[----:B-1----:R-:W-:Y:S02]  /*95b0*/  ISETP.GE.AND P0, PT, R29, R8, PT ;  /* 0x000000081d00720c */ /* 0x002fe40003f06270 */
        /* <DEDUP_REMOVED lines=10> */
.L_x_358:
[----:B------:R-:W-:Y:S05]  /*9660*/  BSYNC.RECONVERGENT B7 ;  /* 0x0000000000077941 */ /* 0x000fea0003800200 */
.L_x_357:
[----:B------:R-:W-:Y:S05]  /*9670*/  BSYNC.RECONVERGENT B6 ;  /* 0x0000000000067941 */ /* 0x000fea0003800200 */
.L_x_356:
[----:B------:R-:W-:-:S03]  /*9680*/  UMOV UR4, 0xffffffff ;  /* 0xffffffff00047882 */ /* 0x000fc60000000000 */
[----:B------:R-:W-:Y:S05]  /*9690*/  BRA.DIV UR4, `(.L_x_359) ;  /* 0x000002b604007947 */ /* 0x000fea000b800000 */
[----:B------:R-:W-:Y:S01]  /*96a0*/  NOP ;  /* 0x0000000000007918 */ /* 0x000fe20000000000 */
.L_x_1919:
        /* <DEDUP_REMOVED lines=15> */
.L_x_363:
[----:B------:R0:W-:Y:S04]  /*97a0*/  STS [R24+0xb880], R29 ;  /* 0x00b8801d18007388 */ /* 0x0001e80000000800 */
[----:B------:R0:W-:Y:S02]  /*97b0*/  STS [R24+0xb900], R23 ;  /* 0x00b9001718007388 */ /* 0x0001e40000000800 */
.L_x_364:
[----:B------:R-:W-:Y:S05]  /*97c0*/  BSYNC.RECONVERGENT B7 ;  /* 0x0000000000077941 */ /* 0x000fea0003800200 */
.L_x_362:
[----:B------:R-:W5:Y:S02]  /*97d0*/  LDS R8, [R24+0xb980] ;  /* 0x00b9800018087984 */ /* 0x000f640000000800 */
[----:B-----5:R-:W-:-:S13]  /*97e0*/  ISETP.GE.AND P0, PT, R31, R8, PT ;  /* 0x000000081f00720c */ /* 0x020fda0003f06270 */
[----:B------:R0:W-:Y:S02]  /*97f0*/  @!P0 STS [R24+0xb980], R31 ;  /* 0x00b9801f18008388 */ /* 0x0001e40000000800 */
.L_x_361:
[----:B------:R-:W-:Y:S05]  /*9800*/  BSYNC.RECONVERGENT B6 ;  /* 0x0000000000067941 */ /* 0x000fea0003800200 */
.L_x_360:
[----:B------:R-:W-:-:S03]  /*9810*/  UMOV UR4, 0xffffffff ;  /* 0xffffffff00047882 */ /* 0x000fc60000000000 */
[----:B------:R-:W-:Y:S05]  /*9820*/  BRA.DIV UR4, `(.L_x_365) ;  /* 0x000002b204b87947 */ /* 0x000fea000b800000 */
[----:B------:R-:W-:Y:S01]  /*9830*/  NOP ;  /* 0x0000000000007918 */ /* 0x000fe20000000000 */
.L_x_1922:
        /* <DEDUP_REMOVED lines=15> */
.L_x_369:
[----:B------:R0:W-:Y:S04]  /*9930*/  STS [R24+0xb880], R29 ;  /* 0x00b8801d18007388 */ /* 0x0001e80000000800 */
[----:B------:R0:W-:Y:S02]  /*9940*/  STS [R24+0xb900], R23 ;  /* 0x00b9001718007388 */ /* 0x0001e40000000800 */
.L_x_370:
[----:B------:R-:W-:Y:S05]  /*9950*/  BSYNC.RECONVERGENT B7 ;  /* 0x0000000000077941 */ /* 0x000fea0003800200 */
.L_x_368:
[----:B------:R-:W5:Y:S02]  /*9960*/  LDS R8, [R24+0xb980] ;  /* 0x00b9800018087984 */ /* 0x000f640000000800 */
[----:B-----5:R-:W-:-:S13]  /*9970*/  ISETP.GE.AND P0, PT, R31, R8, PT ;  /* 0x000000081f00720c */ /* 0x020fda0003f06270 */
[----:B------:R0:W-:Y:S02]  /*9980*/  @!P0 STS [R24+0xb980], R31 ;  /* 0x00b9801f18008388 */ /* 0x0001e40000000800 */
.L_x_367:
[----:B------:R-:W-:Y:S05]  /*9990*/  BSYNC.RECONVERGENT B6 ;  /* 0x0000000000067941 */ /* 0x000fea0003800200 */
.L_x_366:
[----:B------:R-:W-:-:S03]  /*99a0*/  UMOV UR4, 0xffffffff ;  /* 0xffffffff00047882 */ /* 0x000fc60000000000 */
[----:B------:R-:W-:Y:S05]  /*99b0*/  BRA.DIV UR4, `(.L_x_371) ;  /* 0x000002b204707947 */ /* 0x000fea000b800000 */
[----:B------:R-:W-:Y:S01]  /*99c0*/  NOP ;  /* 0x0000000000007918 */ /* 0x000fe20000000000 */
.L_x_1925:
        /* <DEDUP_REMOVED lines=15> */
.L_x_375:
[----:B------:R0:W-:Y:S04]  /*9ac0*/  STS [R24+0xb880], R29 ;  /* 0x00b8801d18007388 */ /* 0x0001e80000000800 */
[----:B------:R0:W-:Y:S02]  /*9ad0*/  STS [R24+0xb900], R23 ;  /* 0x00b9001718007388 */ /* 0x0001e40000000800 */
.L_x_376:
[----:B------:R-:W-:Y:S05]  /*9ae0*/  BSYNC.RECONVERGENT B7 ;  /* 0x0000000000077941 */ /* 0x000fea0003800200 */
.L_x_374:
[----:B------:R-:W5:Y:S02]  /*9af0*/  LDS R8, [R24+0xb980] ;  /* 0x00b9800018087984 */ /* 0x000f640000000800 */
[----:B-----5:R-:W-:-:S13]  /*9b00*/  ISETP.GE.AND P0, PT, R31, R8, PT ;  /* 0x000000081f00720c */ /* 0x020fda0003f06270 */
[----:B------:R0:W-:Y:S02]  /*9b10*/  @!P0 STS [R24+0xb980], R31 ;  /* 0x00b9801f18008388 */ /* 0x0001e40000000800 */
.L_x_373:
[----:B------:R-:W-:Y:S05]  /*9b20*/  BSYNC.RECONVERGENT B6 ;  /* 0x0000000000067941 */ /* 0x000fea0003800200 */
.L_x_372:
[----:B------:R-:W-:-:S03]  /*9b30*/  UMOV UR4, 0xffffffff ;  /* 0xffffffff00047882 */ /* 0x000fc60000000000 */
[----:B------:R-:W-:Y:S05]  /*9b40*/  BRA.DIV UR4, `(.L_x_377) ;  /* 0x000002b204287947 */ /* 0x000fea000b800000 */
[----:B------:R-:W-:Y:S01]  /*9b50*/  NOP ;  /* 0x0000000000007918 */ /* 0x000fe20000000000 */
.L_x_1928:
        /* <DEDUP_REMOVED lines=15> */
.L_x_381:
[----:B------:R0:W-:Y:S04]  /*9c50*/  STS [R24+0xb880], R29 ;  /* 0x00b8801d18007388 */ /* 0x0001e80000000800 */
[----:B------:R0:W-:Y:S02]  /*9c60*/  STS [R24+0xb900], R23 ;  /* 0x00b9001718007388 */ /* 0x0001e40000000800 */
.L_x_382:
[----:B------:R-:W-:Y:S05]  /*9c70*/  BSYNC.RECONVERGENT B7 ;  /* 0x0000000000077941 */ /* 0x000fea0003800200 */
.L_x_380:
[----:B------:R-:W5:Y:S02]  /*9c80*/  LDS R8, [R24+0xb980] ;  /* 0x00b9800018087984 */ /* 0x000f640000000800 */
[----:B-----5:R-:W-:-:S13]  /*9c90*/  ISETP.GE.AND P0, PT, R31, R8, PT ;  /* 0x000000081f00720c */ /* 0x020fda0003f06270 */
[----:B------:R0:W-:Y:S02]  /*9ca0*/  @!P0 STS [R24+0xb980], R31 ;  /* 0x00b9801f18008388 */ /* 0x0001e40000000800 */
.L_x_379:
[----:B------:R-:W-:Y:S05]  /*9cb0*/  BSYNC.RECONVERGENT B6 ;  /* 0x0000000000067941 */ /* 0x000fea0003800200 */
.L_x_378:
[----:B------:R-:W-:-:S03]  /*9cc0*/  UMOV UR4, 0xffffffff ;  /* 0xffffffff00047882 */ /* 0x000fc60000000000 */
[----:B------:R-:W-:Y:S05]  /*9cd0*/  BRA.DIV UR4, `(.L_x_383) ;  /* 0x000002ae04e07947 */ /* 0x000fea000b800000 */
[----:B------:R-:W-:Y:S01]  /*9ce0*/  NOP ;  /* 0x0000000000007918 */ /* 0x000fe20000000000 */
.L_x_1931:
        /* <DEDUP_REMOVED lines=15> */
.L_x_387:
[----:B------:R0:W-:Y:S04]  /*9de0*/  STS [R24+0xb880], R29 ;  /* 0x00b8801d18007388 */ /* 0x0001e80000000800 */
[----:B------:R0:W-:Y:S02]  /*9df0*/  STS [R24+0xb900], R23 ;  /* 0x00b9001718007388 */ /* 0x0001e40000000800 */
.L_x_388:
[----:B------:R-:W-:Y:S05]  /*9e00*/  BSYNC.RECONVERGENT B7 ;  /* 0x0000000000077941 */ /* 0x000fea0003800200 */
.L_x_386:
[----:B------:R-:W5:Y:S02]  /*9e10*/  LDS R8, [R24+0xb980] ;  /* 0x00b9800018087984 */ /* 0x000f640000000800 */
[----:B-----5:R-:W-:-:S13]  /*9e20*/  ISETP.GE.AND P0, PT, R31, R8, PT ;  /* 0x000000081f00720c */ /* 0x020fda0003f06270 */
[----:B------:R0:W-:Y:S02]  /*9e30*/  @!P0 STS [R24+0xb980], R31 ;  /* 0x00b9801f18008388 */ /* 0x0001e40000000800 */
.L_x_385:
[----:B------:R-:W-:Y:S05]  /*9e40*/  BSYNC.RECONVERGENT B6 ;  /* 0x0000000000067941 */ /* 0x000fea0003800200 */
.L_x_384:
[----:B------:R-:W-:-:S03]  /*9e50*/  UMOV UR4, 0xffffffff ;  /* 0xffffffff00047882 */ /* 0x000fc60000000000 */
[----:B------:R-:W-:Y:S05]  /*9e60*/  BRA.DIV UR4, `(.L_x_389) ;  /* 0x000002ae04987947 */ /* 0x000fea000b800000 */
[----:B------:R-:W-:Y:S01]  /*9e70*/  NOP ;  /* 0x0000000000007918 */ /* 0x000fe20000000000 */
.L_x_1934:
        /* <DEDUP_REMOVED lines=15> */
.L_x_393:
[----:B------:R0:W-:Y:S04]  /*9f70*/  STS [R24+0xb880], R29 ;  /* 0x00b8801d18007388 */ /* 0x0001e80000000800 */
[----:B------:R0:W-:Y:S02]  /*9f80*/  STS [R24+0xb900], R23 ;  /* 0x00b9001718007388 */ /* 0x0001e40000000800 */
.L_x_394:
[----:B------:R-:W-:Y:S05]  /*9f90*/  BSYNC.RECONVERGENT B7 ;  /* 0x0000000000077941 */ /* 0x000fea0003800200 */
.L_x_392:
[----:B------:R-:W5:Y:S02]  /*9fa0*/  LDS R8, [R24+0xb980] ;  /* 0x00b9800018087984 */ /* 0x000f640000000800 */
[----:B-----5:R-:W-:-:S13]  /*9fb0*/  ISETP.GE.AND P0, PT, R31, R8, PT ;  /* 0x000000081f00720c */ /* 0x020fda0003f06270 */
[----:B------:R0:W-:Y:S02]  /*9fc0*/  @!P0 STS [R24+0xb980], R31 ;  /* 0x00b9801f18008388 */ /* 0x0001e40000000800 */
.L_x_391:
[----:B------:R-:W-:Y:S05]  /*9fd0*/  BSYNC.RECONVERGENT B6 ;  /* 0x0000000000067941 */ /* 0x000fea0003800200 */
.L_x_390:
[----:B------:R-:W-:-:S03]  /*9fe0*/  UMOV UR4, 0xffffffff ;  /* 0xffffffff00047882 */ /* 0x000fc60000000000 */
[----:B------:R-:W-:Y:S05]  /*9ff0*/  BRA.DIV UR4, `(.L_x_395) ;  /* 0x000002ae04507947 */ /* 0x000fea000b800000 */
[----:B------:R-:W-:Y:S01]  /*a000*/  NOP ;  /* 0x0000000000007918 */ /* 0x000fe20000000000 */
.L_x_1937:
        /* <DEDUP_REMOVED lines=15> */
.L_x_399:
[----:B------:R0:W-:Y:S04]  /*a100*/  STS [R24+0xb880], R29 ;  /* 0x00b8801d18007388 */ /* 0x0001e80000000800 */
[----:B------:R0:W-:Y:S02]  /*a110*/  STS [R24+0xb900], R23 ;  /* 0x00b9001718007388 */ /* 0x0001e40000000800 */
.L_x_400:
[----:B------:R-:W-:Y:S05]  /*a120*/  BSYNC.RECONVERGENT B7 ;  /* 0x0000000000077941 */ /* 0x000fea0003800200 */
.L_x_398:
[----:B------:R-:W5:Y:S02]  /*a130*/  LDS R8, [R24+0xb980] ;  /* 0x00b9800018087984 */ /* 0x000f640000000800 */
[----:B-----5:R-:W-:-:S13]  /*a140*/  ISETP.GE.AND P0, PT, R31, R8, PT ;  /* 0x000000081f00720c */ /* 0x020fda0003f06270 */
[----:B------:R0:W-:Y:S02]  /*a150*/  @!P0 STS [R24+0xb980], R31 ;  /* 0x00b9801f18008388 */ /* 0x0001e40000000800 */
.L_x_397:
[----:B------:R-:W-:Y:S05]  /*a160*/  BSYNC.RECONVERGENT B6 ;  /* 0x0000000000067941 */ /* 0x000fea0003800200 */
.L_x_396:
[----:B------:R-:W-:-:S03]  /*a170*/  UMOV UR4, 0xffffffff ;  /* 0xffffffff00047882 */ /* 0x000fc60000000000 */
[----:B------:R-:W-:Y:S05]  /*a180*/  BRA.DIV UR4, `(.L_x_401) ;  /* 0x000002ae04087947 */ /* 0x000fea000b800000 */
[----:B------:R-:W-:Y:S01]  /*a190*/  NOP ;  /* 0x0000000000007918 */ /* 0x000fe20000000000 */
.L_x_1940:
[----:B------:R-:W-:-:S05]  /*a1a0*/  VIADD R6, R6, 0x8 ;  /* 0x0000000806067836 */ /* 0x000fca0000000000 */
[----:B------:R-:W-:-:S13]  /*a1b0*/  ISETP.NE.AND P0, PT, R6, 0x20, PT ;  /* 0x000000200600780c */ /* 0x000fda0003f05270 */
[----:B------:R-:W-:Y:S05]  /*a1c0*/  @P0 BRA `(.L_x_402) ;  /* 0xfffffff000e00947 */ /* 0x000fea000383ffff */
[----:B------:R-:W-:Y:S05]  /*a1d0*/  BSYNC B5 ;  /* 0x0000000000057941 */ /* 0x000fea0003800000 */
.L_x_355:
[----:B------:R-:W-:Y:S01]  /*a1e0*/  ISETP.NE.AND P0, PT, R27, RZ, PT ;  /* 0x000000ff1b00720c */ /* 0x000fe20003f05270 */
[----:B------:R-:W-:-:S12]  /*a1f0*/  BSSY.RECONVERGENT B7, `(.L_x_403) ;  /* 0x00000e2000077945 */ /* 0x000fd80003800200 */
[----:B------:R-:W-:Y:S05]  /*a200*/  @P0 BRA `(.L_x_404) ;  /* 0x0000000c00800947 */ /* 0x000fea0003800000 */
[----:B------:R-:W5:Y:S01]  /*a210*/  LDS R6, [R24+0x400] ;  /* 0x0004000018067984 */ /* 0x000f620000000800 */
[----:B------:R-:W5:Y:S03]  /*a220*/  LDC.64 R20, c[0x0][0x438] ;  /* 0x00010e00ff147b82 */ /* 0x000f660000000a00 */
[----:B01----:R-:W0:Y:S01]  /*a230*/  LDS R31, [R24+0xb880] ;  /* 0x00b88000181f7984 */ /* 0x003e220000000800 */
[----:B-----5:R-:W-:-:S05]  /*a240*/  IMAD.WIDE R46, R6, 0x4, R20 ;  /* 0x00000004062e7825 */ /* 0x020fca00078e0214 */
[----:B------:R-:W0:Y:S01]  /*a250*/  LDG.E R8, desc[UR8][R46.64] ;  /* 0x000000082e087981 */ /* 0x000e22000c1e1900 */
[----:B------:R-:W-:Y:S01]  /*a260*/  BSSY.RECONVERGENT B6, `(.L_x_405) ;  /* 0x00000d4000067945 */ /* 0x000fe20003800200 */
[----:B0-----:R-:W-:-:S13]  /*a270*/  ISETP.GE.AND P0, PT, R31, R8, PT ;  /* 0x000000081f00720c */ /* 0x001fda0003f06270 */
[----:B------:R-:W-:Y:S05]  /*a280*/  @P0 BRA `(.L_x_406) ;  /* 0x0000000c000c0947 */ /* 0x000fea0003800000 */
[----:B------:R-:W0:Y:S01]  /*a290*/  LDC.64 R22, c[0x0][0x440] ;  /* 0x00011000ff167b82 */ /* 0x000e220000000a00 */
[----:B------:R1:W0:Y:S04]  /*a2a0*/  LDS R33, [R24+0xb900] ;  /* 0x00b9000018217984 */ /* 0x0002280000000800 */
[----:B0-----:R-:W5:Y:S03]  /*a2b0*/  LDG.E R7, desc[UR8][R22.64] ;  /* 0x0000000816077981 */ /* 0x001f66000c1e1900 */
[----:B------:R-:W0:Y:S01]  /*a2c0*/  LDC.64 R18, c[0x0][0x430] ;  /* 0x00010c00ff127b82 */ /* 0x000e220000000a00 */
[----:B------:R-:W-:Y:S01]  /*a2d0*/  BSSY.RECONVERGENT B5, `(.L_x_407) ;  /* 0x0000005000057945 */ /* 0x000fe20003800200 */
[----:B-----5:R-:W-:-:S13]  /*a2e0*/  ISETP.GE.AND P0, PT, R6, R7, PT ;  /* 0x000000070600720c */ /* 0x020fda0003f06270 */
[----:B01----:R-:W-:Y:S05]  /*a2f0*/  @P0 BRA `(.L_x_408) ;  /* 0x0000000000080947 */ /* 0x003fea0003800000 */
[----:B------:R-:W-:-:S05]  /*a300*/  IMAD.WIDE R20, R7, 0x4, R20 ;  /* 0x0000000407147825 */ /* 0x000fca00078e0214 */
[----:B------:R0:W5:Y:S02]  /*a310*/  LDG.E R8, desc[UR8][R20.64] ;  /* 0x0000000814087981 */ /* 0x000164000c1e1900 */
.L_x_408:
[----:B------:R-:W-:Y:S05]  /*a320*/  BSYNC.RECONVERGENT B5 ;  /* 0x0000000000057941 */ /* 0x000fea0003800200 */
.L_x_407:
[----:B-----5:R-:W-:Y:S01]  /*a330*/  IMAD.IADD R8, R8, 0x1, -R29 ;  /* 0x0000000108087824 */ /* 0x020fe200078e0a1d */
[----:B------:R-:W-:Y:S04]  /*a340*/  BSSY.RECONVERGENT B5, `(.L_x_409) ;  /* 0x000000e000057945 */ /* 0x000fe80003800200 */
[----:B------:R1:W-:Y:S01]  /*a350*/  STS [R24+0xb700], R8 ;  /* 0x00b7000818007388 */ /* 0x0003e20000000800 */
[----:B------:R-:W-:-:S13]  /*a360*/  ISETP.GT.AND P0, PT, R8, R33, PT ;  /* 0x000000210800720c */ /* 0x000fda0003f04270 */
[----:B-1----:R-:W-:Y:S05]  /*a370*/  @P0 BRA `(.L_x_410) ;  /* 0x0000000000280947 */ /* 0x002fea0003800000 */
.L_x_411:
[----:B01----:R-:W-:-:S06]  /*a380*/  IMAD.WIDE R20, R8, 0x4, R46 ;  /* 0x0000000408147825 */ /* 0x003fcc00078e022e */
[----:B------:R-:W5:Y:S01]  /*a390*/  LDG.E R21, desc[UR8][R20.64] ;  /* 0x0000000814157981 */ /* 0x000f62000c1e1900 */
[----:B------:R-:W-:-:S05]  /*a3a0*/  IMAD.IADD R16, R31, 0x1, R8 ;  /* 0x000000011f107824 */ /* 0x000fca00078e0208 */
[----:B-----5:R-:W-:-:S13]  /*a3b0*/  ISETP.GE.AND P0, PT, R16, R21, PT ;  /* 0x000000151000720c */ /* 0x020fda0003f06270 */
[----:B------:R-:W-:Y:S05]  /*a3c0*/  @P0 BRA `(.L_x_410) ;  /* 0x0000000000140947 */ /* 0x000fea0003800000 */
[C---:B------:R-:W-:Y:S01]  /*a3d0*/  VIADD R21, R8.reuse, 0x1 ;  /* 0x0000000108157836 */ /* 0x040fe20000000000 */
[----:B------:R-:W-:-:S04]  /*a3e0*/  ISETP.GE.AND P0, PT, R8, R33, PT ;  /* 0x000000210800720c */ /* 0x000fc80003f06270 */
[----:B------:R1:W-:Y:S01]  /*a3f0*/  STS [R24+0xb700], R21 ;  /* 0x00b7001518007388 */ /* 0x0003e20000000800 */
[----:B------:R-:W-:-:S08]  /*a400*/  MOV R8, R21 ;  /* 0x0000001500087202 */ /* 0x000fd00000000f00 */
[----:B------:R-:W-:Y:S05]  /*a410*/  @!P0 BRA `(.L_x_411) ;  /* 0xfffffffc00d88947 */ /* 0x000fea000383ffff */
.L_x_410:
[----:B------:R-:W-:Y:S05]  /*a420*/  BSYNC.RECONVERGENT B5 ;  /* 0x0000000000057941 */ /* 0x000fea0003800200 */
.L_x_409:
[----:B------:R-:W-:Y:S01]  /*a430*/  IMAD.WIDE R28, R8, 0x4, R46 ;  /* 0x00000004081c7825 */ /* 0x000fe200078e022e */
[----:B------:R-:W5:Y:S05]  /*a440*/  LDG.E.64 R18, desc[UR8][R18.64] ;  /* 0x0000000812127981 */ /* 0x000f6a000c1e1b00 */
[----:B------:R-:W2:Y:S01]  /*a450*/  LDG.E R28, desc[UR8][R28.64] ;  /* 0x000000081c1c7981 */ /* 0x000ea2000c1e1900 */
[----:B------:R-:W-:Y:S02]  /*a460*/  IMAD.IADD R31, R31, 0x1, R8 ;  /* 0x000000011f1f7824 */ /* 0x000fe400078e0208 */
[----:B01----:R-:W-:Y:S02]  /*a470*/  IMAD.MOV.U32 R21, RZ, RZ, 0x1 ;  /* 0x00000001ff157424 */ /* 0x003fe400078e00ff */
[----:B------:R-:W-:Y:S01]  /*a480*/  IMAD.MOV.U32 R22, RZ, RZ, 0x1 ;  /* 0x00000001ff167424 */ /* 0x000fe200078e00ff */
[----:B------:R-:W-:Y:S01]  /*a490*/  BSSY.RECONVERGENT B8, `(.L_x_412) ;  /* 0x0000014000087945 */ /* 0x000fe20003800200 */
[----:B--2---:R-:W-:Y:S01]  /*a4a0*/  ISETP.GE.AND P0, PT, R31, R28, PT ;  /* 0x0000001c1f00720c */ /* 0x004fe20003f06270 */
[----:B-----5:R-:W0:-:S12]  /*a4b0*/  MUFU.RCP64H R23, R19 ;  /* 0x0000001300177308 */ /* 0x020e180000001800 */
        /* <DEDUP_REMOVED lines=16> */
[----:B---34-:R-:W-:Y:S05]  /*a5c0*/  CALL.REL.NOINC `($__internal_0_$__cuda_sm20_div_rn_f64_full) ;  /* 0x00000334002c7944 */ /* 0x018fea0003c00000 */
.L_x_413:
[----:B------:R-:W-:Y:S05]  /*a5d0*/  BSYNC.RECONVERGENT B8 ;  /* 0x0000000000087941 */ /* 0x000fea0003800200 */
.L_x_412:
[----:B------:R-:W0:Y:S08]  /*a5e0*/  FRND.F64.FLOOR R20, R32 ;  /* 0x0000002000147313 */ /* 0x000e300000305800 */
[----:B------:R-:W1:Y:S01]  /*a5f0*/  I2F.F64 R18, R6 ;  /* 0x0000000600127312 */ /* 0x000e620000201c00 */
[----:B0-----:R-:W-:-:S08]  /*a600*/  DADD R20, R20, 1 ;  /* 0x3ff0000014147429 */ /* 0x001fd00000000000 */
[----:B-1----:R-:W-:-:S10]  /*a610*/  DADD R18, R20, -R18 ;  /* 0x0000000014127229 */ /* 0x002fd40000000812 */
[----:B------:R-:W3:Y:S02]  /*a620*/  F2I.F64.TRUNC R18, R18 ;  /* 0x0000001200127311 */ /* 0x000ee4000030d100 */
[----:B---3--:R-:W-:-:S04]  /*a630*/  VIMNMX R3, PT, PT, R3, R18, PT ;  /* 0x0000001203037248 */ /* 0x008fc80003fe0100 */
[----:B------:R-:W-:Y:S01]  /*a640*/  ISETP.GE.AND P0, PT, R8, R3, PT ;  /* 0x000000030800720c */ /* 0x000fe20003f06270 */
[----:B------:R0:W-:-:S12]  /*a650*/  STS [R24+0xb780], R3 ;  /* 0x00b7800318007388 */ /* 0x0001d80000000800 */
[----:B0-----:R-:W-:Y:S05]  /*a660*/  @P0 BRA `(.L_x_414) ;  /* 0x00000008004c0947 */ /* 0x001fea0003800000 */
[----:B------:R0:W1:Y:S01]  /*a670*/  LDS R33, [R24+0xba80] ;  /* 0x00ba800018217984 */ /* 0x0000620000000800 */
[----:B------:R-:W-:Y:S01]  /*a680*/  ISETP.GE.AND P0, PT, R8, 0x1, PT ;  /* 0x000000010800780c */ /* 0x000fe20003f06270 */
[----:B------:R-:W-:Y:S01]  /*a690*/  BSSY.RECONVERGENT B5, `(.L_x_415) ;  /* 0x000003a000057945 */ /* 0x000fe20003800200 */
[----:B------:R-:W-:-:S11]  /*a6a0*/  IMAD.MOV.U32 R31, RZ, RZ, RZ ;  /* 0x000000ffff1f7224 */ /* 0x000fd600078e00ff */
[----:B0-----:R-:W-:Y:S05]  /*a6b0*/  @!P0 BRA `(.L_x_416) ;  /* 0x0000000000dc8947 */ /* 0x001fea0003800000 */
[----:B------:R-:W-:Y:S01]  /*a6c0*/  ISETP.GT.AND P1, PT, R8, 0x3, PT ;  /* 0x000000030800780c */ /* 0x000fe20003f24270 */
[----:B------:R-:W-:Y:S01]  /*a6d0*/  BSSY.RECONVERGENT B8, `(.L_x_417) ;  /* 0x000001b000087945 */ /* 0x000fe20003800200 */
[----:B------:R-:W-:Y:S01]  /*a6e0*/  HFMA2 R31, -RZ, RZ, 0, 0 ;  /* 0x00000000ff1f7431 */ /* 0x000fe200000001ff */
[----:B------:R-:W-:-:S10]  /*a6f0*/  PLOP3.LUT P0, PT, PT, PT, PT, 0x80, 0x8 ;  /* 0x000000000008781c */ /* 0x000fd40003f0f070 */
[----:B------:R-:W-:Y:S05]  /*a700*/  @!P1 BRA `(.L_x_418) ;  /* 0x00000000005c9947 */ /* 0x000fea0003800000 */
[----:B------:R-:W-:Y:S01]  /*a710*/  PLOP3.LUT P0, PT, PT, PT, PT, 0x8, 0x80 ;  /* 0x000000000080781c */ /* 0x000fe20003f0e170 */
[----:B------:R-:W-:-:S12]  /*a720*/  VIADD R16, R8, 0xfffffffd ;  /* 0xfffffffd08107836 */ /* 0x000fd80000000000 */
.L_x_419:
        /* <DEDUP_REMOVED lines=9> */
[----:B------:R-:W2:Y:S02]  /*a7c0*/  LDG.E R22, desc[UR8][R22.64] ;  /* 0x0000000816167981 */ /* 0x000ea4000c1e1900 */
[----:B------:R-:W-:Y:S02]  /*a7d0*/  IMAD.WIDE.U32 R18, R35, 0x4, R18 ;  /* 0x0000000423127825 */ /* 0x000fe400078e0012 */
[----:B------:R-:W3:Y:S04]  /*a7e0*/  LDG.E R20, desc[UR8][R20.64] ;  /* 0x0000000814147981 */ /* 0x000ee8000c1e1900 */
[----:B------:R-:W5:Y:S01]  /*a7f0*/  LDG.E R18, desc[UR8][R18.64] ;  /* 0x0000000812127981 */ /* 0x000f62000c1e1900 */
[----:B------:R-:W-:-:S05]  /*a800*/  VIADD R31, R31, 0x4 ;  /* 0x000000041f1f7836 */ /* 0x000fca0000000000 */
[----:B------:R-:W-:Y:S01]  /*a810*/  ISETP.GE.AND P1, PT, R31, R16, PT ;  /* 0x000000101f00720c */ /* 0x000fe20003f26270 */
[----:B-1----:R-:W-:-:S04]  /*a820*/  IMAD.IADD R33, R28, 0x1, R33 ;  /* 0x000000011c217824 */ /* 0x002fc800078e0221 */
[----:B--2---:R-:W-:-:S05]  /*a830*/  IMAD.IADD R33, R33, 0x1, R22 ;  /* 0x0000000121217824 */ /* 0x004fca00078e0216 */
[----:B---3--:R-:W-:-:S05]  /*a840*/  IADD3 R33, PT, PT, R33, R20, RZ ;  /* 0x0000001421217210 */ /* 0x008fca0007ffe0ff */
[----:B-----5:R-:W-:-:S05]  /*a850*/  IMAD.IADD R33, R33, 0x1, R18 ;  /* 0x0000000121217824 */ /* 0x020fca00078e0212 */
[----:B------:R0:W-:Y:S01]  /*a860*/  STS [R24+0xba80], R33 ;  /* 0x00ba802118007388 */ /* 0x0001e20000000800 */
[----:B------:R-:W-:Y:S05]  /*a870*/  @!P1 BRA `(.L_x_419) ;  /* 0xfffffffc00ac9947 */ /* 0x000fea000383ffff */
.L_x_418:
[----:B------:R-:W-:Y:S05]  /*a880*/  BSYNC.RECONVERGENT B8 ;  /* 0x0000000000087941 */ /* 0x000fea0003800200 */
.L_x_417:
[----:B------:R-:W-:Y:S01]  /*a890*/  IMAD.IADD R16, R8, 0x1, -R31 ;  /* 0x0000000108107824 */ /* 0x000fe200078e0a1f */
[----:B------:R-:W-:Y:S04]  /*a8a0*/  BSSY.RECONVERGENT B8, `(.L_x_420) ;  /* 0x000000f000087945 */ /* 0x000fe80003800200 */
[----:B------:R-:W-:-:S13]  /*a8b0*/  ISETP.GT.AND P1, PT, R16, 0x1, PT ;  /* 0x000000011000780c */ /* 0x000fda0003f24270 */
[----:B------:R-:W-:Y:S05]  /*a8c0*/  @!P1 BRA `(.L_x_421) ;  /* 0x0000000000309947 */ /* 0x000fea0003800000 */
[----:B------:R-:W2:Y:S01]  /*a8d0*/  LDC.64 R18, c[0x0][0x410] ;  /* 0x00010400ff127b82 */ /* 0x000ea20000000a00 */
[C-C-:B------:R-:W-:Y:S01]  /*a8e0*/  IMAD.IADD R21, R12.reuse, 0x1, R31.reuse ;  /* 0x000000010c157824 */ /* 0x140fe200078e021f */
[----:B------:R-:W-:-:S03]  /*a8f0*/  IADD3 R23, PT, PT, R12, 0x1, R31 ;  /* 0x000000010c177810 */ /* 0x000fc60007ffe01f */
[----:B--2---:R-:W-:-:S04]  /*a900*/  IMAD.WIDE.U32 R20, R21, 0x4, R18 ;  /* 0x0000000415147825 */ /* 0x004fc800078e0012 */
[----:B------:R-:W-:Y:S02]  /*a910*/  IMAD.WIDE.U32 R18, R23, 0x4, R18 ;  /* 0x0000000417127825 */ /* 0x000fe400078e0012 */
[----:B------:R-:W0:Y:S04]  /*a920*/  LDG.E R20, desc[UR8][R20.64] ;  /* 0x0000000814147981 */ /* 0x000e28000c1e1900 */
[----:B------:R-:W2:Y:S01]  /*a930*/  LDG.E R18, desc[UR8][R18.64] ;  /* 0x0000000812127981 */ /* 0x000ea2000c1e1900 */
[----:B------:R-:W-:Y:S01]  /*a940*/  PLOP3.LUT P0, PT, PT, PT, PT, 0x8, 0x80 ;  /* 0x000000000080781c */ /* 0x000fe20003f0e170 */
[----:B------:R-:W-:Y:S01]  /*a950*/  VIADD R31, R31, 0x2 ;  /* 0x000000021f1f7836 */ /* 0x000fe20000000000 */
[----:B01----:R-:W-:-:S05]  /*a960*/  IADD3 R33, PT, PT, R33, R20, RZ ;  /* 0x0000001421217210 */ /* 0x003fca0007ffe0ff */
[----:B--2---:R-:W-:-:S05]  /*a970*/  IMAD.IADD R33, R33, 0x1, R18 ;  /* 0x0000000121217824 */ /* 0x004fca00078e0212 */
[----:B------:R2:W-:Y:S02]  /*a980*/  STS [R24+0xba80], R33 ;  /* 0x00ba802118007388 */ /* 0x0005e40000000800 */
.L_x_421:
[----:B------:R-:W-:Y:S05]  /*a990*/  BSYNC.RECONVERGENT B8 ;  /* 0x0000000000087941 */ /* 0x000fea0003800200 */
.L_x_420:
[----:B------:R-:W-:-:S13]  /*a9a0*/  ISETP.LT.OR P0, PT, R31, R8, P0 ;  /* 0x000000081f00720c */ /* 0x000fda0000701670 */
[----:B------:R-:W-:Y:S05]  /*a9b0*/  @!P0 BRA `(.L_x_416) ;  /* 0x00000000001c8947 */ /* 0x000fea0003800000 */
[----:B------:R-:W3:Y:S01]  /*a9c0*/  LDC.64 R18, c[0x0][0x410] ;  /* 0x00010400ff127b82 */ /* 0x000ee20000000a00 */
[----:B------:R-:W-:-:S04]  /*a9d0*/  IMAD.IADD R21, R12, 0x1, R31 ;  /* 0x000000010c157824 */ /* 0x000fc800078e021f */
[----:B---3--:R-:W-:-:S06]  /*a9e0*/  IMAD.WIDE.U32 R18, R21, 0x4, R18 ;  /* 0x0000000415127825 */ /* 0x008fcc00078e0012 */
[----:B------:R-:W0:Y:S01]  /*a9f0*/  LDG.E R18, desc[UR8][R18.64] ;  /* 0x0000000812127981 */ /* 0x000e22000c1e1900 */
[----:B------:R-:W-:Y:S01]  /*aa00*/  IADD3 R31, PT, PT, R31, 0x1, RZ ;  /* 0x000000011f1f7810 */ /* 0x000fe20007ffe0ff */
[----:B012---:R-:W-:-:S05]  /*aa10*/  IMAD.IADD R33, R33, 0x1, R18 ;  /* 0x0000000121217824 */ /* 0x007fca00078e0212 */
[----:B------:R3:W-:Y:S02]  /*aa20*/  STS [R24+0xba80], R33 ;  /* 0x00ba802118007388 */ /* 0x0007e40000000800 */
.L_x_416:
[----:B------:R-:W-:Y:S05]  /*aa30*/  BSYNC.RECONVERGENT B5 ;  /* 0x0000000000057941 */ /* 0x000fea0003800200 */
.L_x_415:
[----:B------:R0:W0:Y:S01]  /*aa40*/  LDS R16, [R24+0xba00] ;  /* 0x00ba000018107984 */ /* 0x0000220000000800 */
[----:B------:R-:W-:Y:S01]  /*aa50*/  ISETP.GE.AND P0, PT, R31, R3, PT ;  /* 0x000000031f00720c */ /* 0x000fe20003f06270 */
[----:B------:R-:W-:-:S12]  /*aa60*/  BSSY.RECONVERGENT B5, `(.L_x_422) ;  /* 0x0000011000057945 */ /* 0x000fd80003800200 */
[----:B------:R-:W-:Y:S05]  /*aa70*/  @P0 BRA `(.L_x_423) ;  /* 0x00000000003c0947 */ /* 0x000fea0003800000 */
.L_x_424:
        /* <DEDUP_REMOVED lines=9> */
[----:B------:R-:W2:Y:S01]  /*ab10*/  LDG.E R18, desc[UR8][R18.64] ;  /* 0x0000000812127981 */ /* 0x000ea2000c1e1900 */
[----:B------:R-:W-:-:S05]  /*ab20*/  VIADD R31, R31, 0x1 ;  /* 0x000000011f1f7836 */ /* 0x000fca0000000000 */
[----:B------:R-:W-:Y:S01]  /*ab30*/  ISETP.GE.AND P0, PT, R31, R3, PT ;  /* 0x000000031f00720c */ /* 0x000fe20003f06270 */
[----:B--23--:R-:W-:-:S05]  /*ab40*/  IMAD.IADD R33, R33, 0x1, R18 ;  /* 0x0000000121217824 */ /* 0x00cfca00078e0212 */
[----:B------:R0:W-:Y:S07]  /*ab50*/  STS [R24+0xba80], R33 ;  /* 0x00ba802118007388 */ /* 0x0001ee0000000800 */
[----:B------:R-:W-:Y:S05]  /*ab60*/  @!P0 BRA `(.L_x_424) ;  /* 0xfffffffc00c48947 */ /* 0x000fea000383ffff */
.L_x_423:
[----:B------:R-:W-:Y:S05]  /*ab70*/  BSYNC.RECONVERGENT B5 ;  /* 0x0000000000057941 */ /* 0x000fea0003800200 */
.L_x_422:
[----:B------:R-:W-:-:S05]  /*ab80*/  IMAD.WIDE R18, R31, 0x4, R46 ;  /* 0x000000041f127825 */ /* 0x000fca00078e022e */
[----:B------:R-:W5:Y:S01]  /*ab90*/  LDG.E R23, desc[UR8][R18.64] ;  /* 0x0000000812177981 */ /* 0x000f62000c1e1900 */
[----:B01----:R-:W-:Y:S01]  /*aba0*/  IADD3 R21, PT, PT, R33, R16, RZ ;  /* 0x0000001021157210 */ /* 0x003fe20007ffe0ff */
        /* <DEDUP_REMOVED lines=10> */
[----:B-1----:R-:W-:Y:S05]  /*ac50*/  @P0 BRA `(.L_x_426) ;  /* 0x00000000004c0947 */ /* 0x002fea0003800000 */
[--C-:B------:R-:W-:Y:S02]  /*ac60*/  IMAD.MOV.U32 R22, RZ, RZ, R31.reuse ;  /* 0x000000ffff167224 */ /* 0x100fe400078e001f */
[----:B------:R-:W-:-:S07]  /*ac70*/  IMAD.MOV.U32 R29, RZ, RZ, R31 ;  /* 0x000000ffff1d7224 */ /* 0x000fce00078e001f */
.L_x_427:
[----:B-1----:R-:W1:Y:S01]  /*ac80*/  LDC.64 R20, c[0x0][0x410] ;  /* 0x00010400ff147b82 */ /* 0x002e620000000a00 */
[----:B0-----:R-:W-:-:S05]  /*ac90*/  IADD3 R19, PT, PT, R12, R29, RZ ;  /* 0x0000001d0c137210 */ /* 0x001fca0007ffe0ff */
[----:B-1----:R-:W-:-:S04]  /*aca0*/  IMAD.WIDE.U32 R20, R19, 0x4, R20 ;  /* 0x0000000413147825 */ /* 0x002fc800078e0014 */
[----:B------:R-:W-:Y:S02]  /*acb0*/  IMAD.WIDE R18, R29, 0x4, R46 ;  /* 0x000000041d127825 */ /* 0x000fe400078e022e */
[----:B------:R-:W2:Y:S04]  /*acc0*/  LDG.E R20, desc[UR8][R20.64] ;  /* 0x0000000814147981 */ /* 0x000ea8000c1e1900 */
[----:B------:R-:W5:Y:S01]  /*acd0*/  LDG.E R19, desc[UR8][R18.64+0x4] ;  /* 0x0000040812137981 */ /* 0x000f62000c1e1900 */
[----:B--23--:R-:W-:Y:S02]  /*ace0*/  IMAD.IADD R33, R20, 0x1, R33 ;  /* 0x0000000114217824 */ /* 0x00cfe400078e0221 */
[----:B-----5:R-:W-:-:S03]  /*acf0*/  IMAD R35, R6, R19, RZ ;  /* 0x0000001306237224 */ /* 0x020fc600078e02ff */
[----:B------:R1:W-:Y:S01]  /*ad00*/  STS [R24+0xba80], R33 ;  /* 0x00ba802118007388 */ /* 0x0003e20000000800 */
[----:B------:R-:W-:-:S05]  /*ad10*/  IMAD.IADD R8, R16, 0x1, R33 ;  /* 0x0000000110087824 */ /* 0x000fca00078e0221 */
[----:B------:R-:W-:Y:S01]  /*ad20*/  ISETP.GE.AND P0, PT, R8, R35, PT ;  /* 0x000000230800720c */ /* 0x000fe20003f06270 */
[----:B------:R-:W-:-:S05]  /*ad30*/  VIADD R8, R29, 0x1 ;  /* 0x000000011d087836 */ /* 0x000fca0000000000 */
[----:B------:R-:W-:Y:S02]  /*ad40*/  ISETP.GE.AND P1, PT, R8, R3, PT ;  /* 0x000000030800720c */ /* 0x000fe40003f26270 */
[----:B------:R-:W-:-:S05]  /*ad50*/  MOV R29, R8 ;  /* 0x00000008001d7202 */ /* 0x000fca0000000f00 */
[----:B------:R1:W-:Y:S01]  /*ad60*/  @P0 STS [R24+0xb800], R8 ;  /* 0x00b8000818000388 */ /* 0x0003e20000000800 */
[----:B------:R-:W-:-:S05]  /*ad70*/  @P0 IMAD.MOV.U32 R22, RZ, RZ, R8 ;  /* 0x000000ffff160224 */ /* 0x000fca00078e0008 */
[----:B------:R-:W-:Y:S05]  /*ad80*/  @!P1 BRA `(.L_x_427) ;  /* 0xfffffffc00bc9947 */ /* 0x000fea000383ffff */
.L_x_426:
[----:B------:R-:W-:Y:S05]  /*ad90*/  BSYNC.RECONVERGENT B5 ;  /* 0x0000000000057941 */ /* 0x000fea0003800200 */
.L_x_425:
[----:B------:R-:W-:Y:S01]  /*ada0*/  ISETP.GT.AND P0, PT, R3, R22, PT ;  /* 0x000000160300720c */ /* 0x000fe20003f04270 */
[----:B------:R0:W-:Y:S01]  /*adb0*/  STS [R24+0xb700], R31 ;  /* 0x00b7001f18007388 */ /* 0x0001e20000000800 */
[----:B------:R-:W-:Y:S01]  /*adc0*/  ISETP.GE.AND P1, PT, R31, 0x2, PT ;  /* 0x000000021f00780c */ /* 0x000fe20003f26270 */
[----:B-1----:R-:W-:-:S10]  /*add0*/  IMAD.MOV.U32 R8, RZ, RZ, R31 ;  /* 0x000000ffff087224 */ /* 0x002fd400078e001f */
[----:B------:R0:W-:Y:S01]  /*ade0*/  @P0 STS [R24+0xb780], R22 ;  /* 0x00b7801618000388 */ /* 0x0001e20000000800 */
[----:B------:R-:W-:Y:S01]  /*adf0*/  @P0 IMAD.MOV.U32 R3, RZ, RZ, R22 ;  /* 0x000000ffff030224 */ /* 0x000fe200078e0016 */
[----:B------:R-:W-:Y:S06]  /*ae00*/  @!P1 BRA `(.L_x_414) ;  /* 0x0000000000649947 */ /* 0x000fec0003800000 */
[----:B------:R-:W-:Y:S01]  /*ae10*/  IMAD.IADD R8, R6, 0x1, R31 ;  /* 0x0000000106087824 */ /* 0x000fe200078e021f */
[----:B------:R-:W-:Y:S04]  /*ae20*/  BSSY.RECONVERGENT B5, `(.L_x_428) ;  /* 0x0000006000057945 */ /* 0x000fe80003800200 */
[----:B------:R-:W-:-:S13]  /*ae30*/  ISETP.GE.AND P0, PT, R8, R7, PT ;  /* 0x000000070800720c */ /* 0x000fda0003f06270 */
[----:B------:R-:W-:Y:S05]  /*ae40*/  @P0 BRA `(.L_x_429) ;  /* 0x00000000000c0947 */ /* 0x000fea0003800000 */
[----:B0-----:R-:W0:Y:S02]  /*ae50*/  LDC.64 R18, c[0x0][0x438] ;  /* 0x00010e00ff127b82 */ /* 0x001e240000000a00 */
[----:B0-----:R-:W-:-:S05]  /*ae60*/  IMAD.WIDE R18, R7, 0x4, R18 ;  /* 0x0000000407127825 */ /* 0x001fca00078e0212 */
[----:B------:R1:W5:Y:S02]  /*ae70*/  LDG.E R23, desc[UR8][R18.64] ;  /* 0x0000000812177981 */ /* 0x000364000c1e1900 */
.L_x_429:
[----:B------:R-:W-:Y:S05]  /*ae80*/  BSYNC.RECONVERGENT B5 ;  /* 0x0000000000057941 */ /* 0x000fea0003800200 */
.L_x_428:
[----:B-----5:R0:W-:Y:S01]  /*ae90*/  STS [R24+0xb680], R23 ;  /* 0x00b6801718007388 */ /* 0x0201e20000000800 */
[----:B------:R-:W-:Y:S01]  /*aea0*/  IMAD.MOV.U32 R8, RZ, RZ, R31 ;  /* 0x000000ffff087224 */ /* 0x000fe200078e001f */
[----:B------:R-:W-:Y:S06]  /*aeb0*/  BRA `(.L_x_414) ;  /* 0x0000000000387947 */ /* 0x000fec0003800000 */
.L_x_406:
[----:B------:R-:W0:Y:S02]  /*aec0*/  LDC.64 R18, c[0x0][0x440] ;  /* 0x00011000ff127b82 */ /* 0x000e240000000a00 */
[----:B0-----:R-:W5:Y:S01]  /*aed0*/  LDG.E R7, desc[UR8][R18.64] ;  /* 0x0000000812077981 */ /* 0x001f62000c1e1900 */
[----:B------:R-:W-:-:S04]  /*aee0*/  IADD3 R8, PT, PT, R6, 0x1, RZ ;  /* 0x0000000106087810 */ /* 0x000fc80007ffe0ff */
[----:B-----5:R-:W-:-:S13]  /*aef0*/  ISETP.GE.AND P0, PT, R8, R7, PT ;  /* 0x000000070800720c */ /* 0x020fda0003f06270 */
[----:B------:R-:W-:-:S05]  /*af00*/  @!P0 IMAD.WIDE R20, R7, 0x4, R20 ;  /* 0x0000000407148825 */ /* 0x000fca00078e0214 */
[----:B------:R-:W5:Y:S04]  /*af10*/  @!P0 LDG.E R23, desc[UR8][R20.64] ;  /* 0x0000000814178981 */ /* 0x000f68000c1e1900 */
[----:B------:R-:W5:Y:S01]  /*af20*/  @P0 LDG.E R23, desc[UR8][R46.64+0x4] ;  /* 0x000004082e170981 */ /* 0x000f62000c1e1900 */
[----:B------:R-:W-:-:S03]  /*af30*/  ISETP.GT.AND P0, PT, R7, R6, PT ;  /* 0x000000060700720c */ /* 0x000fc60003f04270 */
[----:B---3--:R0:W-:Y:S10]  /*af40*/  STS [R24+0xb780], R3 ;  /* 0x00b7800318007388 */ /* 0x0081f40000000800 */
[----:B------:R-:W-:-:S05]  /*af50*/  @P0 IMAD.IADD R8, R7, 0x1, -R6 ;  /* 0x0000000107080824 */ /* 0x000fca00078e0a06 */
[----:B------:R0:W-:Y:S04]  /*af60*/  @P0 STS [R24+0xb700], R8 ;  /* 0x00b7000818000388 */ /* 0x0001e80000000800 */
[----:B------:R0:W-:Y:S01]  /*af70*/  @!P0 STS [R24+0xb700], RZ ;  /* 0x00b700ff18008388 */ /* 0x0001e20000000800 */
[----:B------:R-:W-:-:S03]  /*af80*/  @!P0 IMAD.MOV.U32 R8, RZ, RZ, RZ ;  /* 0x000000ffff088224 */ /* 0x000fc600078e00ff */
[----:B-----5:R0:W-:Y:S04]  /*af90*/  STS [R24+0xb680], R23 ;  /* 0x00b6801718007388 */ /* 0x0201e80000000800 */
.L_x_414:
[----:B------:R-:W-:Y:S05]  /*afa0*/  BSYNC.RECONVERGENT B6 ;  /* 0x0000000000067941 */ /* 0x000fea0003800200 */
.L_x_405:
[----:B0-----:R-:W-:Y:S01]  /*afb0*/  VIMNMX R8, PT, PT, RZ, R8, !PT ;  /* 0x00000008ff087248 */ /* 0x001fe20007fe0100 */
[----:B------:R-:W-:-:S03]  /*afc0*/  IMAD.IADD R6, R6, 0x1, R3 ;  /* 0x0000000106067824 */ /* 0x000fc600078e0203 */
[----:B------:R-:W-:Y:S01]  /*afd0*/  ISETP.GT.AND P0, PT, R8, R3, PT ;  /* 0x000000030800720c */ /* 0x000fe20003f04270 */
[----:B------:R-:W-:-:S03]  /*afe0*/  IMAD.MOV.U32 R3, RZ, RZ, 0x1 ;  /* 0x00000001ff037424 */ /* 0x000fc600078e00ff */
[----:B------:R-:W-:-:S13]  /*aff0*/  ISETP.GE.AND P0, PT, R6, R7, !P0 ;  /* 0x000000070600720c */ /* 0x000fda0004706270 */
[----:B------:R0:W-:Y:S02]  /*b000*/  @!P0 STS.U8 [R17+0xbb00], R3 ;  /* 0x00bb000311008388 */ /* 0x0001e40000000000 */
.L_x_404:
[----:B------:R-:W-:Y:S05]  /*b010*/  BSYNC.RECONVERGENT B7 ;  /* 0x0000000000077941 */ /* 0x000fea0003800200 */
.L_x_403:
[----:B------:R-:W-:-:S03]  /*b020*/  UMOV UR4, 0xffffffff ;  /* 0xffffffff00047882 */ /* 0x000fc60000000000 */
[----:B------:R-:W-:Y:S05]  /*b030*/  BRA.DIV UR4, `(.L_x_430) ;  /* 0x0000029e04787947 */ /* 0x000fea000b800000 */
[----:B------:R-:W-:Y:S01]  /*b040*/  NOP ;  /* 0x0000000000007918 */ /* 0x000fe20000000000 */
.L_x_1943:
[----:B0--3--:R-:W0:Y:S02]  /*b050*/  LDS.U8 R3, [R17+0xbb00] ;  /* 0x00bb000011037984 */ /* 0x009e240000000000 */
[----:B0-----:R-:W-:-:S13]  /*b060*/  ISETP.NE.AND P0, PT, R3, RZ, PT ;  /* 0x000000ff0300720c */ /* 0x001fda0003f05270 */
[----:B------:R-:W-:Y:S05]  /*b070*/  @P0 BRA `(.L_x_233) ;  /* 0x000000dc00480947 */ /* 0x000fea0003800000 */
[----:B------:R-:W0:Y:S01]  /*b080*/  LDS R8, [R24+0x400] ;  /* 0x0004000018087984 */ /* 0x000e220000000800 */
[----:B------:R-:W-:Y:S01]  /*b090*/  BSSY.RECONVERGENT B5, `(.L_x_431) ;  /* 0x0000049000057945 */ /* 0x000fe20003800200 */
[----:B0-----:R-:W-:-:S13]  /*b0a0*/  ISETP.GE.AND P0, PT, R27, R8, PT ;  /* 0x000000081b00720c */ /* 0x001fda0003f06270 */
[----:B------:R-:W-:Y:S05]  /*b0b0*/  @P0 BRA `(.L_x_432) ;  /* 0x0000000400180947 */ /* 0x000fea0003800000 */
[----:B------:R-:W0:Y:S02]  /*b0c0*/  LDS.U8 R3, [R17+0xbb20] ;  /* 0x00bb200011037984 */ /* 0x000e240000000000 */
[----:B0-----:R-:W-:-:S13]  /*b0d0*/  ISETP.NE.AND P0, PT, R3, RZ, PT ;  /* 0x000000ff0300720c */ /* 0x001fda0003f05270 */
[----:B------:R-:W-:Y:S05]  /*b0e0*/  @P0 BRA `(.L_x_432) ;  /* 0x00000004000c0947 */ /* 0x000fea0003800000 */
[----:B------:R-:W0:Y:S08]  /*b0f0*/  LDC.64 R20, c[0x0][0x440] ;  /* 0x00011000ff147b82 */ /* 0x000e300000000a00 */
[----:B-1----:R-:W1:Y:S01]  /*b100*/  LDC.64 R18, c[0x0][0x438] ;  /* 0x00010e00ff127b82 */ /* 0x002e620000000a00 */
[----:B0-----:R-:W1:Y:S01]  /*b110*/  LDG.E R3, desc[UR8][R20.64] ;  /* 0x0000000814037981 */ /* 0x001e62000c1e1900 */
[----:B------:R-:W-:-:S05]  /*b120*/  IMAD.WIDE.U32 R6, R27, 0x14, R42 ;  /* 0x000000141b067825 */ /* 0x000fca00078e002a */
[----:B------:R-:W3:Y:S04]  /*b130*/  LD.E R22, desc[UR8][R6.64+0x8] ;  /* 0x0000080806167980 */ /* 0x000ee8000c101900 */
[----:B------:R-:W3:Y:S01]  /*b140*/  LD.E R23, desc[UR8][R6.64+0xc] ;  /* 0x00000c0806177980 */ /* 0x000ee2000c101900 */
[----:B-1----:R-:W-:-:S05]  /*b150*/  IMAD.WIDE R18, R3, 0x4, R18 ;  /* 0x0000000403127825 */ /* 0x002fca00078e0212 */
[----:B------:R-:W5:Y:S01]  /*b160*/  LDG.E R16, desc[UR8][R18.64] ;  /* 0x0000000812107981 */ /* 0x000f62000c1e1900 */
[----:B---3--:R-:W-:-:S04]  /*b170*/  IADD3 R29, PT, PT, R22, R23, RZ ;  /* 0x00000017161d7210 */ /* 0x008fc80007ffe0ff */
[----:B-----5:R-:W-:-:S13]  /*b180*/  ISETP.GE.AND P0, PT, R29, R16, PT ;  /* 0x000000101d00720c */ /* 0x020fda0003f06270 */
[----:B------:R-:W-:Y:S05]  /*b190*/  @!P0 BRA `(.L_x_433) ;  /* 0x0000000000d88947 */ /* 0x000fea0003800000 */
[----:B------:R-:W-:-:S07]  /*b1a0*/  IMAD.MOV.U32 R21, RZ, RZ, R27 ;  /* 0x000000ffff157224 */ /* 0x000fce00078e001b */
.L_x_442:
[----:B------:R-:W0:Y:S01]  /*b1b0*/  LDC.64 R6, c[0x0][0x438] ;  /* 0x00010e00ff067b82 */ /* 0x000e220000000a00 */
[----:B------:R-:W-:Y:S01]  /*b1c0*/  IMAD.IADD R18, R8, 0x1, R23 ;  /* 0x0000000108127824 */ /* 0x000fe200078e0217 */
[----:B------:R-:W-:Y:S01]  /*b1d0*/  BSSY.RECONVERGENT B6, `(.L_x_434) ;  /* 0x0000006000067945 */ /* 0x000fe20003800200 */
[----:B------:R-:W-:-:S03]  /*b1e0*/  IMAD.MOV.U32 R20, RZ, RZ, R16 ;  /* 0x000000ffff147224 */ /* 0x000fc600078e0010 */
[C---:B------:R-:W-:Y:S01]  /*b1f0*/  ISETP.GE.AND P1, PT, R18.reuse, R3, PT ;  /* 0x000000031200720c */ /* 0x040fe20003f26270 */
[----:B0-----:R-:W-:-:S12]  /*b200*/  IMAD.WIDE R18, R18, 0x4, R6 ;  /* 0x0000000412127825 */ /* 0x001fd800078e0206 */
[----:B------:R-:W-:Y:S05]  /*b210*/  @!P1 BRA `(.L_x_435) ;  /* 0x0000000000049947 */ /* 0x000fea0003800000 */
[----:B------:R0:W5:Y:S02]  /*b220*/  LDG.E R20, desc[UR8][R18.64] ;  /* 0x0000000812147981 */ /* 0x000164000c1e1900 */
.L_x_435:
[----:B------:R-:W-:Y:S05]  /*b230*/  BSYNC.RECONVERGENT B6 ;  /* 0x0000000000067941 */ /* 0x000fea0003800200 */
.L_x_434:
[----:B-----5:R-:W-:-:S13]  /*b240*/  ISETP.GE.AND P0, PT, R29, R20, PT ;  /* 0x000000141d00720c */ /* 0x020fda0003f06270 */
[----:B------:R-:W-:Y:S05]  /*b250*/  @!P0 BRA `(.L_x_433) ;  /* 0x0000000000a88947 */ /* 0x000fea0003800000 */
[----:B------:R-:W1:Y:S02]  /*b260*/  LDS R20, [R24+0xb680] ;  /* 0x00b6800018147984 */ /* 0x000e640000000800 */
[----:B-1----:R-:W-:-:S13]  /*b270*/  ISETP.GE.AND P0, PT, R29, R20, PT ;  /* 0x000000141d00720c */ /* 0x002fda0003f06270 */
[----:B------:R-:W-:Y:S05]  /*b280*/  @!P0 BRA `(.L_x_433) ;  /* 0x00000000009c8947 */ /* 0x000fea0003800000 */
[----:B------:R-:W-:Y:S01]  /*b290*/  ISETP.NE.AND P0, PT, R23, RZ, PT ;  /* 0x000000ff1700720c */ /* 0x000fe20003f05270 */
[----:B------:R-:W-:-:S12]  /*b2a0*/  BSSY.RELIABLE B6, `(.L_x_436) ;  /* 0x000000a000067945 */ /* 0x000fd80003800100 */
[----:B------:R-:W-:Y:S05]  /*b2b0*/  @P0 BRA `(.L_x_437) ;  /* 0x0000000000200947 */ /* 0x000fea0003800000 */
[----:B------:R-:W-:Y:S01]  /*b2c0*/  BSSY.RECONVERGENT B7, `(.L_x_438) ;  /* 0x0000004000077945 */ /* 0x000fe20003800200 */
[----:B------:R-:W-:-:S03]  /*b2d0*/  IMAD.MOV.U32 R23, RZ, RZ, R16 ;  /* 0x000000ffff177224 */ /* 0x000fc600078e0010 */
[----:B------:R-:W-:Y:S05]  /*b2e0*/  @!P1 BRA `(.L_x_439) ;  /* 0x0000000000049947 */ /* 0x000fea0003800000 */
[----:B------:R1:W5:Y:S02]  /*b2f0*/  LDG.E R23, desc[UR8][R18.64] ;  /* 0x0000000812177981 */ /* 0x000364000c1e1900 */
.L_x_439:
[----:B------:R-:W-:Y:S05]  /*b300*/  BSYNC.RECONVERGENT B7 ;  /* 0x0000000000077941 */ /* 0x000fea0003800200 */
.L_x_438:
[----:B-----5:R-:W-:-:S13]  /*b310*/  ISETP.GE.AND P0, PT, R22, R23, PT ;  /* 0x000000171600720c */ /* 0x020fda0003f06270 */
[----:B------:R-:W-:Y:S05]  /*b320*/  @!P0 BREAK.RELIABLE B6 ;  /* 0x0000000000068942 */ /* 0x000fea0003800100 */
[----:B------:R-:W-:Y:S05]  /*b330*/  @!P0 BRA `(.L_x_433) ;  /* 0x0000000000708947 */ /* 0x000fea0003800000 */
.L_x_437:
[----:B------:R-:W-:Y:S05]  /*b340*/  BSYNC.RELIABLE B6 ;  /* 0x0000000000067941 */ /* 0x000fea0003800100 */
.L_x_436:
[----:B------:R-:W0:Y:S02]  /*b350*/  LDS R23, [R24+0xb780] ;  /* 0x00b7800018177984 */ /* 0x000e240000000800 */
[----:B01----:R-:W-:-:S05]  /*b360*/  IADD3 R19, PT, PT, R8, R23, RZ ;  /* 0x0000001708137210 */ /* 0x003fca0007ffe0ff */
[----:B------:R-:W-:-:S06]  /*b370*/  IMAD.WIDE R18, R19, 0x4, R6 ;  /* 0x0000000413127825 */ /* 0x000fcc00078e0206 */
[----:B------:R-:W3:Y:S01]  /*b380*/  LDG.E R19, desc[UR8][R18.64] ;  /* 0x0000000812137981 */ /* 0x000ee2000c1e1900 */
[----:B------:R-:W-:-:S05]  /*b390*/  IMAD.IADD R22, R23, 0x1, R22 ;  /* 0x0000000117167824 */ /* 0x000fca00078e0216 */
[----:B---3--:R-:W-:-:S13]  /*b3a0*/  ISETP.GE.AND P0, PT, R22, R19, PT ;  /* 0x000000131600720c */ /* 0x008fda0003f06270 */
[----:B------:R-:W-:Y:S05]  /*b3b0*/  @!P0 BRA `(.L_x_433) ;  /* 0x0000000000508947 */ /* 0x000fea0003800000 */
[----:B------:R-:W0:Y:S01]  /*b3c0*/  LDS R19, [R24+0xb700] ;  /* 0x00b7000018137984 */ /* 0x000e220000000800 */
[----:B------:R-:W-:Y:S01]  /*b3d0*/  BSSY.RECONVERGENT B6, `(.L_x_440) ;  /* 0x0000007000067945 */ /* 0x000fe20003800200 */
[----:B------:R-:W-:Y:S02]  /*b3e0*/  IMAD.MOV.U32 R18, RZ, RZ, R16 ;  /* 0x000000ffff127224 */ /* 0x000fe400078e0010 */
[----:B0-----:R-:W-:-:S05]  /*b3f0*/  IMAD.IADD R19, R8, 0x1, R19 ;  /* 0x0000000108137824 */ /* 0x001fca00078e0213 */
[----:B------:R-:W-:-:S13]  /*b400*/  ISETP.GE.AND P0, PT, R19, R3, PT ;  /* 0x000000031300720c */ /* 0x000fda0003f06270 */
[----:B------:R-:W-:Y:S05]  /*b410*/  @!P0 BRA `(.L_x_441) ;  /* 0x0000000000088947 */ /* 0x000fea0003800000 */
[----:B------:R-:W-:-:S05]  /*b420*/  IMAD.WIDE R6, R19, 0x4, R6 ;  /* 0x0000000413067825 */ /* 0x000fca00078e0206 */
[----:B------:R0:W5:Y:S02]  /*b430*/  LDG.E R18, desc[UR8][R6.64] ;  /* 0x0000000806127981 */ /* 0x000164000c1e1900 */
.L_x_441:
[----:B------:R-:W-:Y:S05]  /*b440*/  BSYNC.RECONVERGENT B6 ;  /* 0x0000000000067941 */ /* 0x000fea0003800200 */
.L_x_440:
[----:B-----5:R-:W-:-:S13]  /*b450*/  ISETP.GE.AND P0, PT, R29, R18, PT ;  /* 0x000000121d00720c */ /* 0x020fda0003f06270 */
[----:B------:R-:W-:Y:S05]  /*b460*/  @!P0 BRA `(.L_x_433) ;  /* 0x0000000000248947 */ /* 0x000fea0003800000 */
[----:B------:R-:W-:-:S05]  /*b470*/  VIADD R21, R21, 0x20 ;  /* 0x0000002015157836 */ /* 0x000fca0000000000 */
[----:B------:R-:W-:-:S13]  /*b480*/  ISETP.GE.AND P0, PT, R21, R8, PT ;  /* 0x000000081500720c */ /* 0x000fda0003f06270 */
[----:B------:R-:W-:Y:S05]  /*b490*/  @P0 BRA `(.L_x_432) ;  /* 0x0000000000200947 */ /* 0x000fea0003800000 */
[----:B0-----:R-:W-:-:S05]  /*b4a0*/  IMAD.WIDE.U32 R6, R21, 0x14, R42 ;  /* 0x0000001415067825 */ /* 0x001fca00078e002a */
[----:B------:R-:W3:Y:S04]  /*b4b0*/  LD.E R22, desc[UR8][R6.64+0x8] ;  /* 0x0000080806167980 */ /* 0x000ee8000c101900 */
[----:B------:R-:W3:Y:S02]  /*b4c0*/  LD.E R23, desc[UR8][R6.64+0xc] ;  /* 0x00000c0806177980 */ /* 0x000ee4000c101900 */
[----:B---3--:R-:W-:-:S04]  /*b4d0*/  IADD3 R29, PT, PT, R22, R23, RZ ;  /* 0x00000017161d7210 */ /* 0x008fc80007ffe0ff */
[----:B------:R-:W-:-:S13]  /*b4e0*/  ISETP.GE.AND P0, PT, R29, R16, PT ;  /* 0x000000101d00720c */ /* 0x000fda0003f06270 */
[----:B------:R-:W-:Y:S05]  /*b4f0*/  @P0 BRA `(.L_x_442) ;  /* 0xfffffffc002c0947 */ /* 0x000fea000383ffff */
.L_x_433:
[----:B------:R-:W-:-:S05]  /*b500*/  IMAD.MOV.U32 R3, RZ, RZ, 0x1 ;  /* 0x00000001ff037424 */ /* 0x000fca00078e00ff */
[----:B------:R3:W-:Y:S02]  /*b510*/  STS.U8 [R17+0xbb20], R3 ;  /* 0x00bb200311007388 */ /* 0x0007e40000000000 */
.L_x_432:
[----:B------:R-:W-:Y:S05]  /*b520*/  BSYNC.RECONVERGENT B5 ;  /* 0x0000000000057941 */ /* 0x000fea0003800200 */
.L_x_431:
[----:B------:R-:W-:-:S03]  /*b530*/  UMOV UR4, 0xffffffff ;  /* 0xffffffff00047882 */ /* 0x000fc60000000000 */
[----:B------:R-:W-:Y:S05]  /*b540*/  BRA.DIV UR4, `(.L_x_443) ;  /* 0x0000029a04507947 */ /* 0x000fea000b800000 */
[----:B------:R-:W-:Y:S01]  /*b550*/  NOP ;  /* 0x0000000000007918 */ /* 0x000fe20000000000 */
.L_x_1946:
[----:B---3--:R-:W3:Y:S02]  /*b560*/  LDS.U8 R3, [R17+0xbb20] ;  /* 0x00bb200011037984 */ /* 0x008ee40000000000 */
[----:B---3--:R-:W-:-:S13]  /*b570*/  ISETP.NE.AND P0, PT, R3, RZ, PT ;  /* 0x000000ff0300720c */ /* 0x008fda0003f05270 */
[----:B------:R-:W-:Y:S05]  /*b580*/  @P0 BRA `(.L_x_233) ;  /* 0x000000d800040947 */ /* 0x000fea0003800000 */
[----:B------:R-:W3:Y:S01]  /*b590*/  LDS R16, [R24+0xb500] ;  /* 0x00b5000018107984 */ /* 0x000ee20000000800 */
[----:B------:R-:W-:Y:S01]  /*b5a0*/  BSSY.RECONVERGENT B5, `(.L_x_444) ;  /* 0x0000041000057945 */ /* 0x000fe20003800200 */
[----:B-1----:R-:W-:Y:S02]  /*b5b0*/  IMAD.MOV.U32 R23, RZ, RZ, RZ ;  /* 0x000000ffff177224 */ /* 0x002fe400078e00ff */
[----:B------:R-:W-:Y:S01]  /*b5c0*/  IMAD.MOV.U32 R8, RZ, RZ, RZ ;  /* 0x000000ffff087224 */ /* 0x000fe200078e00ff */
[----:B---3--:R-:W-:-:S13]  /*b5d0*/  ISETP.GE.AND P0, PT, R27, R16, PT ;  /* 0x000000101b00720c */ /* 0x008fda0003f06270 */
[----:B------:R-:W-:Y:S05]  /*b5e0*/  @P0 BRA `(.L_x_445) ;  /* 0x0000000000f00947 */ /* 0x000fea0003800000 */
[----:B0-----:R-:W0:Y:S01]  /*b5f0*/  LDC.64 R6, c[0x0][0x440] ;  /* 0x00011000ff067b82 */ /* 0x001e220000000a00 */
[----:B------:R-:W-:Y:S01]  /*b600*/  IMAD.MOV.U32 R8, RZ, RZ, RZ ;  /* 0x000000ffff087224 */ /* 0x000fe200078e00ff */
[----:B------:R-:W-:Y:S01]  /*b610*/  MOV R3, R27 ;  /* 0x0000001b00037202 */ /* 0x000fe20000000f00 */
[----:B------:R-:W-:-:S07]  /*b620*/  IMAD.MOV.U32 R28, RZ, RZ, RZ ;  /* 0x000000ffff1c7224 */ /* 0x000fce00078e00ff */
.L_x_452:
[----:B0-----:R-:W3:Y:S01]  /*b630*/  LDG.E R31, desc[UR8][R6.64] ;  /* 0x00000008061f7981 */ /* 0x001ee2000c1e1900 */
[----:B------:R-:W3:Y:S01]  /*b640*/  LDC.64 R18, c[0x0][0x438] ;  /* 0x00010e00ff127b82 */ /* 0x000ee20000000a00 */
[----:B------:R-:W-:-:S05]  /*b650*/  IMAD.WIDE.U32 R20, R3, 0x14, R48 ;  /* 0x0000001403147825 */ /* 0x000fca00078e0030 */
[----:B------:R-:W2:Y:S04]  /*b660*/  LD.E R29, desc[UR8][R20.64+0x8] ;  /* 0x00000808141d7980 */ /* 0x000ea8000c101900 */
[----:B------:R-:W2:Y:S01]  /*b670*/  LD.E R30, desc[UR8][R20.64+0xc] ;  /* 0x00000c08141e7980 */ /* 0x000ea2000c101900 */
[----:B---3--:R-:W-:-:S06]  /*b680*/  IMAD.WIDE R22, R31, 0x4, R18 ;  /* 0x000000041f167825 */ /* 0x008fcc00078e0212 */
[----:B------:R-:W3:Y:S01]  /*b690*/  LDG.E R22, desc[UR8][R22.64] ;  /* 0x0000000816167981 */ /* 0x000ee2000c1e1900 */
[----:B--2---:R-:W-:Y:S01]  /*b6a0*/  IMAD.IADD R33, R29, 0x1, R30 ;  /* 0x000000011d217824 */ /* 0x004fe200078e021e */
[----:B------:R-:W-:Y:S04]  /*b6b0*/  BSSY.RECONVERGENT B6, `(.L_x_446) ;  /* 0x000002c000067945 */ /* 0x000fe80003800200 */
[----:B------:R-:W-:Y:S01]  /*b6c0*/  BSSY.RELIABLE B7, `(.L_x_447) ;  /* 0x0000024000077945 */ /* 0x000fe20003800100 */
[----:B---3--:R-:W-:-:S13]  /*b6d0*/  ISETP.GE.AND P0, PT, R33, R22, PT ;  /* 0x000000162100720c */ /* 0x008fda0003f06270 */
[----:B------:R-:W-:Y:S05]  /*b6e0*/  @!P0 BRA `(.L_x_448) ;  /* 0x0000000000848947 */ /* 0x000fea0003800000 */
[----:B------:R-:W0:Y:S01]  /*b6f0*/  LDS R23, [R24+0x400] ;  /* 0x0004000018177984 */ /* 0x000e220000000800 */
[----:B------:R-:W-:Y:S01]  /*b700*/  BSSY.RECONVERGENT B8, `(.L_x_449) ;  /* 0x0000007000087945 */ /* 0x000fe20003800200 */
[----:B------:R-:W-:Y:S01]  /*b710*/  IMAD.MOV.U32 R20, RZ, RZ, R22 ;  /* 0x000000ffff147224 */ /* 0x000fe200078e0016 */
[----:B0-----:R-:W-:-:S04]  /*b720*/  IADD3 R21, PT, PT, R30, 0x1, R23 ;  /* 0x000000011e157810 */ /* 0x001fc80007ffe017 */
[----:B------:R-:W-:-:S13]  /*b730*/  ISETP.GE.AND P0, PT, R21, R31, PT ;  /* 0x0000001f1500720c */ /* 0x000fda0003f06270 */
[----:B------:R-:W-:Y:S05]  /*b740*/  @!P0 BRA `(.L_x_450) ;  /* 0x0000000000088947 */ /* 0x000fea0003800000 */
[----:B------:R-:W-:-:S06]  /*b750*/  IMAD.WIDE R20, R21, 0x4, R18 ;  /* 0x0000000415147825 */ /* 0x000fcc00078e0212 */
[----:B------:R0:W5:Y:S02]  /*b760*/  LDG.E R20, desc[UR8][R20.64] ;  /* 0x0000000814147981 */ /* 0x000164000c1e1900 */
.L_x_450:
[----:B------:R-:W-:Y:S05]  /*b770*/  BSYNC.RECONVERGENT B8 ;  /* 0x0000000000087941 */ /* 0x000fea0003800200 */
.L_x_449:
[----:B-----5:R-:W-:-:S13]  /*b780*/  ISETP.GE.AND P0, PT, R33, R20, PT ;  /* 0x000000142100720c */ /* 0x020fda0003f06270 */
[----:B------:R-:W-:Y:S05]  /*b790*/  @!P0 BRA `(.L_x_448) ;  /* 0x0000000000588947 */ /* 0x000fea0003800000 */
[----:B------:R-:W1:Y:S02]  /*b7a0*/  LDS R20, [R24+0xb680] ;  /* 0x00b6800018147984 */ /* 0x000e640000000800 */
[----:B-1----:R-:W-:-:S13]  /*b7b0*/  ISETP.GE.AND P0, PT, R33, R20, PT ;  /* 0x000000142100720c */ /* 0x002fda0003f06270 */
[----:B------:R-:W-:Y:S05]  /*b7c0*/  @!P0 BRA `(.L_x_448) ;  /* 0x00000000004c8947 */ /* 0x000fea0003800000 */
[----:B------:R-:W1:Y:S02]  /*b7d0*/  LDS R20, [R24+0xb700] ;  /* 0x00b7000018147984 */ /* 0x000e640000000800 */
[----:B-1----:R-:W-:Y:S02]  /*b7e0*/  IMAD.IADD R23, R23, 0x1, R20 ;  /* 0x0000000117177824 */ /* 0x002fe400078e0214 */
[----:B------:R-:W1:Y:S02]  /*b7f0*/  LDS R20, [R24+0xb780] ;  /* 0x00b7800018147984 */ /* 0x000e640000000800 */
[----:B------:R-:W-:-:S06]  /*b800*/  IMAD.WIDE R18, R23, 0x4, R18 ;  /* 0x0000000417127825 */ /* 0x000fcc00078e0212 */
[----:B------:R-:W2:Y:S01]  /*b810*/  LDG.E R19, desc[UR8][R18.64] ;  /* 0x0000000812137981 */ /* 0x000ea2000c1e1900 */
[----:B------:R-:W-:Y:S02]  /*b820*/  ISETP.GE.AND P0, PT, R23, R31, PT ;  /* 0x0000001f1700720c */ /* 0x000fe40003f06270 */
[----:B-1----:R-:W-:Y:S02]  /*b830*/  IADD3 R20, PT, PT, R29, R20, RZ ;  /* 0x000000141d147210 */ /* 0x002fe40007ffe0ff */
[----:B--2---:R-:W-:-:S04]  /*b840*/  SEL R22, R22, R19, !P0 ;  /* 0x0000001316167207 */ /* 0x004fc80004000000 */
[----:B------:R-:W-:-:S04]  /*b850*/  ISETP.GE.AND P0, PT, R33, R22, PT ;  /* 0x000000162100720c */ /* 0x000fc80003f06270 */
[----:B------:R-:W-:-:S13]  /*b860*/  ISETP.LE.OR P0, PT, R20, R19, !P0 ;  /* 0x000000131400720c */ /* 0x000fda0004703670 */
[----:B0-----:R-:W0:Y:S01]  /*b870*/  @!P0 LDC.64 R20, c[0x0][0x408] ;  /* 0x00010200ff148b82 */ /* 0x001e220000000a00 */
[----:B------:R-:W-:Y:S01]  /*b880*/  @!P0 IMAD.IADD R23, R11, 0x1, R8 ;  /* 0x000000010b178824 */ /* 0x000fe200078e0208 */
[----:B------:R-:W-:Y:S05]  /*b890*/  @!P0 BREAK.RELIABLE B7 ;  /* 0x0000000000078942 */ /* 0x000fea0003800100 */
[----:B------:R-:W-:-:S04]  /*b8a0*/  @!P0 VIADD R18, R8, 0x1 ;  /* 0x0000000108128836 */ /* 0x000fc80000000000 */
[----:B------:R-:W-:Y:S02]  /*b8b0*/  @!P0 IMAD.MOV.U32 R8, RZ, RZ, R18 ;  /* 0x000000ffff088224 */ /* 0x000fe400078e0012 */
[----:B0-----:R-:W-:-:S04]  /*b8c0*/  @!P0 IMAD.WIDE R20, R23, 0x4, R20 ;  /* 0x0000000417148825 */ /* 0x001fc800078e0214 */
[----:B------:R-:W-:Y:S01]  /*b8d0*/  @!P0 IMAD.MOV.U32 R23, RZ, RZ, R28 ;  /* 0x000000ffff178224 */ /* 0x000fe200078e001c */
[----:B------:R1:W-:Y:S01]  /*b8e0*/  @!P0 STG.E desc[UR8][R20.64], R3 ;  /* 0x0000000314008986 */ /* 0x0003e2000c101908 */
[----:B------:R-:W-:Y:S05]  /*b8f0*/  @!P0 BRA `(.L_x_451) ;  /* 0x00000000001c8947 */ /* 0x000fea0003800000 */
.L_x_448:
[----:B------:R-:W-:Y:S05]  /*b900*/  BSYNC.RELIABLE B7 ;  /* 0x0000000000077941 */ /* 0x000fea0003800100 */
.L_x_447:
[----:B------:R-:W2:Y:S01]  /*b910*/  LDC.64 R18, c[0x0][0x3f8] ;  /* 0x0000fe00ff127b82 */ /* 0x000ea20000000a00 */
[----:B01----:R-:W-:Y:S01]  /*b920*/  IADD3 R21, PT, PT, R11, R28, RZ ;  /* 0x0000001c0b157210 */ /* 0x003fe20007ffe0ff */
[----:B------:R-:W-:-:S04]  /*b930*/  VIADD R23, R28, 0x1 ;  /* 0x000000011c177836 */ /* 0x000fc80000000000 */
[----:B------:R-:W-:Y:S02]  /*b940*/  IMAD.MOV.U32 R28, RZ, RZ, R23 ;  /* 0x000000ffff1c7224 */ /* 0x000fe400078e0017 */
[----:B--2---:R-:W-:-:S05]  /*b950*/  IMAD.WIDE R18, R21, 0x4, R18 ;  /* 0x0000000415127825 */ /* 0x004fca00078e0212 */
[----:B------:R0:W-:Y:S02]  /*b960*/  STG.E desc[UR8][R18.64], R3 ;  /* 0x0000000312007986 */ /* 0x0001e4000c101908 */
.L_x_451:
[----:B------:R-:W-:Y:S05]  /*b970*/  BSYNC.RECONVERGENT B6 ;  /* 0x0000000000067941 */ /* 0x000fea0003800200 */
.L_x_446:
[----:B01----:R-:W-:-:S05]  /*b980*/  VIADD R3, R3, 0x20 ;  /* 0x0000002003037836 */ /* 0x003fca0000000000 */
[----:B------:R-:W-:-:S13]  /*b990*/  ISETP.GE.AND P0, PT, R3, R16, PT ;  /* 0x000000100300720c */ /* 0x000fda0003f06270 */
[----:B------:R-:W-:Y:S05]  /*b9a0*/  @!P0 BRA `(.L_x_452) ;  /* 0xfffffffc00208947 */ /* 0x000fea000383ffff */
.L_x_445:
[----:B------:R-:W-:Y:S05]  /*b9b0*/  BSYNC.RECONVERGENT B5 ;  /* 0x0000000000057941 */ /* 0x000fea0003800200 */
.L_x_444:
        /* <DEDUP_REMOVED lines=8> */
[----:B------:R-:W1:Y:S01]  /*ba40*/  SHFL.UP PT, R3, R8, 0x1, RZ ;  /* 0x0420000008037989 */ /* 0x000e6200000e00ff */
[----:B------:R-:W-:-:S03]  /*ba50*/  NOP ;  /* 0x0000000000007918 */ /* 0x000fc60000000000 */
[----:B------:R-:W3:Y:S01]  /*ba60*/  SHFL.UP PT, R20, R23, 0x1, RZ ;  /* 0x0420000017147989 */ /* 0x000ee200000e00ff */
[----:B------:R-:W-:Y:S01]  /*ba70*/  NOP ;  /* 0x0000000000007918 */ /* 0x000fe20000000000 */
[----:B------:R-:W-:Y:S01]  /*ba80*/  NOP ;  /* 0x0000000000007918 */ /* 0x000fe20000000000 */
[----:B------:R-:W-:Y:S01]  /*ba90*/  NOP ;  /* 0x0000000000007918 */ /* 0x000fe20000000000 */
[----:B-1----:R-:W-:Y:S01]  /*baa0*/  SEL R3, R3, RZ, P1 ;  /* 0x000000ff03037207 */ /* 0x002fe20000800000 */
[----:B------:R-:W-:Y:S01]  /*bab0*/  NOP ;  /* 0x0000000000007918 */ /* 0x000fe20000000000 */
[----:B---3--:R-:W-:-:S03]  /*bac0*/  SEL R20, R20, RZ, P1 ;  /* 0x000000ff14147207 */ /* 0x008fc60000800000 */
[----:B------:R-:W-:Y:S01]  /*bad0*/  IMAD.IADD R3, R3, 0x1, R8 ;  /* 0x0000000103037824 */ /* 0x000fe200078e0208 */
[----:B------:R-:W-:Y:S01]  /*bae0*/  NOP ;  /* 0x0000000000007918 */ /* 0x000fe20000000000 */
[----:B0-----:R-:W-:-:S03]  /*baf0*/  IADD3 R6, PT, PT, R20, R23, RZ ;  /* 0x0000001714067210 */ /* 0x001fc60007ffe0ff */
        /* <DEDUP_REMOVED lines=15> */
[----:B-1----:R-:W-:Y:S02]  /*bbf0*/  SEL R20, R20, RZ, P3 ;  /* 0x000000ff14147207 */ /* 0x002fe40001800000 */
[----:B------:R-:W-:-:S03]  /*bc00*/  IADD3 R6, PT, PT, R28, R19, RZ ;  /* 0x000000131c067210 */ /* 0x000fc60007ffe0ff */
[----:B------:R-:W-:Y:S02]  /*bc10*/  IMAD.IADD R7, R3, 0x1, R20 ;  /* 0x0000000103077824 */ /* 0x000fe400078e0214 */
[----:B------:R-:W0:Y:S04]  /*bc20*/  SHFL.UP PT, R22, R6, 0x10, RZ ;  /* 0x0600000006167989 */ /* 0x000e2800000e00ff */
[----:B------:R-:W1:Y:S01]  /*bc30*/  SHFL.UP PT, R20, R7, 0x10, RZ ;  /* 0x0600000007147989 */ /* 0x000e6200000e00ff */
[----:B0-----:R-:W-:Y:S02]  /*bc40*/  SEL R19, R22, RZ, P2 ;  /* 0x000000ff16137207 */ /* 0x001fe40001000000 */
[----:B-1----:R-:W-:-:S03]  /*bc50*/  SEL R20, R20, RZ, P2 ;  /* 0x000000ff14147207 */ /* 0x002fc60001000000 */
[----:B------:R-:W-:Y:S02]  /*bc60*/  IMAD.IADD R3, R6, 0x1, R19 ;  /* 0x0000000106037824 */ /* 0x000fe400078e0213 */
[----:B------:R-:W-:-:S07]  /*bc70*/  IMAD.IADD R29, R7, 0x1, R20 ;  /* 0x00000001071d7824 */ /* 0x000fce00078e0214 */
.L_x_1964:
        /* <DEDUP_REMOVED lines=8> */
[----:B------:R-:W-:Y:S02]  /*bd00*/  HFMA2 R22, -RZ, RZ, 0, 0 ;  /* 0x00000000ff167431 */ /* 0x000fe400000001ff */
[----:B------:R-:W-:Y:S01]  /*bd10*/  IMAD.IADD R3, R3, 0x1, -R8 ;  /* 0x0000000103037824 */ /* 0x000fe200078e0a08 */
[----:B------:R-:W-:-:S07]  /*bd20*/  ISETP.NE.AND P2, PT, R16, RZ, PT ;  /* 0x000000ff1000720c */ /* 0x000fce0003f45270 */
[----:B------:R-:W-:Y:S06]  /*bd30*/  @!P0 BRA `(.L_x_457) ;  /* 0x0000000000e88947 */ /* 0x000fec0003800000 */
[----:B------:R-:W-:Y:S01]  /*bd40*/  LOP3.LUT R22, R8, 0x7ffffffc, RZ, 0xc0, !PT ;  /* 0x7ffffffc08167812 */ /* 0x000fe200078ec0ff */
[----:B------:R-:W-:-:S07]  /*bd50*/  IMAD.MOV.U32 R8, RZ, RZ, RZ ;  /* 0x000000ffff087224 */ /* 0x000fce00078e00ff */
.L_x_458:
[----:B------:R-:W0:Y:S01]  /*bd60*/  LDC.64 R18, c[0x0][0x408] ;  /* 0x00010200ff127b82 */ /* 0x000e220000000a00 */
[----:B-1----:R-:W-:-:S04]  /*bd70*/  IMAD.IADD R7, R11, 0x1, R8 ;  /* 0x000000010b077824 */ /* 0x002fc800078e0208 */
[----:B0-----:R-:W-:-:S05]  /*bd80*/  IMAD.WIDE R18, R7, 0x4, R18 ;  /* 0x0000000407127825 */ /* 0x001fca00078e0212 */
[----:B------:R-:W3:Y:S01]  /*bd90*/  LDG.E R31, desc[UR8][R18.64] ;  /* 0x00000008121f7981 */ /* 0x000ee2000c1e1900 */
[----:B------:R-:W-:Y:S02]  /*bda0*/  IMAD.IADD R7, R3, 0x1, R8 ;  /* 0x0000000103077824 */ /* 0x000fe400078e0208 */
[----:B---3--:R-:W-:-:S05]  /*bdb0*/  IMAD.WIDE R30, R31, 0x14, R48 ;  /* 0x000000141f1e7825 */ /* 0x008fca00078e0230 */
[----:B--2---:R-:W2:Y:S04]  /*bdc0*/  LD.E R33, desc[UR8][R30.64] ;  /* 0x000000081e217980 */ /* 0x004ea8000c101900 */
[----:B------:R-:W3:Y:S04]  /*bdd0*/  LD.E R35, desc[UR8][R30.64+0x4] ;  /* 0x000004081e237980 */ /* 0x000ee8000c101900 */
[----:B------:R-:W5:Y:S04]  /*bde0*/  LD.E R37, desc[UR8][R30.64+0x8] ;  /* 0x000008081e257980 */ /* 0x000f68000c101900 */
[----:B------:R-:W4:Y:S04]  /*bdf0*/  LD.E R39, desc[UR8][R30.64+0xc] ;  /* 0x00000c081e277980 */ /* 0x000f28000c101900 */
[----:B------:R-:W4:Y:S01]  /*be00*/  LD.E R47, desc[UR8][R30.64+0x10] ;  /* 0x000010081e2f7980 */ /* 0x000f22000c101900 */
[----:B------:R-:W-:-:S05]  /*be10*/  IMAD.WIDE R6, R7, 0x14, R50 ;  /* 0x0000001407067825 */ /* 0x000fca00078e0232 */
[----:B--2---:R0:W-:Y:S04]  /*be20*/  ST.E desc[UR8][R6.64], R33 ;  /* 0x0000002106007985 */ /* 0x0041e8000c101908 */
[----:B---3--:R1:W-:Y:S04]  /*be30*/  ST.E desc[UR8][R6.64+0x4], R35 ;  /* 0x0000042306007985 */ /* 0x0083e8000c101908 */
[----:B-----5:R2:W-:Y:S04]  /*be40*/  ST.E desc[UR8][R6.64+0x8], R37 ;  /* 0x0000082506007985 */ /* 0x0205e8000c101908 */
[----:B----4-:R3:W-:Y:S04]  /*be50*/  ST.E desc[UR8][R6.64+0xc], R39 ;  /* 0x00000c2706007985 */ /* 0x0107e8000c101908 */
[----:B------:R4:W-:Y:S04]  /*be60*/  ST.E desc[UR8][R6.64+0x10], R47 ;  /* 0x0000102f06007985 */ /* 0x0009e8000c101908 */
[----:B------:R-:W5:Y:S02]  /*be70*/  LDG.E R21, desc[UR8][R18.64+0x4] ;  /* 0x0000040812157981 */ /* 0x000f64000c1e1900 */
[----:B-----5:R-:W-:-:S05]  /*be80*/  IMAD.WIDE R20, R21, 0x14, R48 ;  /* 0x0000001415147825 */ /* 0x020fca00078e0230 */
[----:B------:R-:W5:Y:S04]  /*be90*/  LD.E R53, desc[UR8][R20.64] ;  /* 0x0000000814357980 */ /* 0x000f68000c101900 */
[----:B------:R-:W2:Y:S04]  /*bea0*/  LD.E R28, desc[UR8][R20.64+0x4] ;  /* 0x00000408141c7980 */ /* 0x000ea8000c101900 */
[----:B------:R-:W3:Y:S04]  /*beb0*/  LD.E R32, desc[UR8][R20.64+0x8] ;  /* 0x0000080814207980 */ /* 0x000ee8000c101900 */
[----:B------:R-:W4:Y:S04]  /*bec0*/  LD.E R34, desc[UR8][R20.64+0xc] ;  /* 0x00000c0814227980 */ /* 0x000f28000c101900 */
[----:B0-----:R-:W4:Y:S04]  /*bed0*/  LD.E R33, desc[UR8][R20.64+0x10] ;  /* 0x0000100814217980 */ /* 0x001f28000c101900 */
[----:B-----5:R0:W-:Y:S04]  /*bee0*/  ST.E desc[UR8][R6.64+0x14], R53 ;  /* 0x0000143506007985 */ /* 0x0201e8000c101908 */
[----:B--2---:R-:W-:Y:S04]  /*bef0*/  ST.E desc[UR8][R6.64+0x18], R28 ;  /* 0x0000181c06007985 */ /* 0x004fe8000c101908 */
[----:B---3--:R-:W-:Y:S04]  /*bf00*/  ST.E desc[UR8][R6.64+0x1c], R32 ;  /* 0x00001c2006007985 */ /* 0x008fe8000c101908 */
[----:B----4-:R-:W-:Y:S04]  /*bf10*/  ST.E desc[UR8][R6.64+0x20], R34 ;  /* 0x0000202206007985 */ /* 0x010fe8000c101908 */
[----:B------:R2:W-:Y:S04]  /*bf20*/  ST.E desc[UR8][R6.64+0x24], R33 ;  /* 0x0000242106007985 */ /* 0x0005e8000c101908 */
[----:B------:R-:W3:Y:S02]  /*bf30*/  LDG.E R31, desc[UR8][R18.64+0x8] ;  /* 0x00000808121f7981 */ /* 0x000ee4000c1e1900 */
[----:B---3--:R-:W-:-:S05]  /*bf40*/  IMAD.WIDE R30, R31, 0x14, R48 ;  /* 0x000000141f1e7825 */ /* 0x008fca00078e0230 */
[----:B-1----:R-:W3:Y:S04]  /*bf50*/  LD.E R35, desc[UR8][R30.64] ;  /* 0x000000081e237980 */ /* 0x002ee8000c101900 */
[----:B------:R-:W4:Y:S04]  /*bf60*/  LD.E R37, desc[UR8][R30.64+0x4] ;  /* 0x000004081e257980 */ /* 0x000f28000c101900 */
[----:B------:R-:W5:Y:S04]  /*bf70*/  LD.E R39, desc[UR8][R30.64+0x8] ;  /* 0x000008081e277980 */ /* 0x000f68000c101900 */
[----:B------:R-:W2:Y:S04]  /*bf80*/  LD.E R47, desc[UR8][R30.64+0xc] ;  /* 0x00000c081e2f7980 */ /* 0x000ea8000c101900 */
[----:B0-----:R-:W2:Y:S04]  /*bf90*/  LD.E R53, desc[UR8][R30.64+0x10] ;  /* 0x000010081e357980 */ /* 0x001ea8000c101900 */
[----:B---3--:R0:W-:Y:S04]  /*bfa0*/  ST.E desc[UR8][R6.64+0x28], R35 ;  /* 0x0000282306007985 */ /* 0x0081e8000c101908 */
[----:B----4-:R1:W-:Y:S04]  /*bfb0*/  ST.E desc[UR8][R6.64+0x2c], R37 ;  /* 0x00002c2506007985 */ /* 0x0103e8000c101908 */
[----:B-----5:R1:W-:Y:S04]  /*bfc0*/  ST.E desc[UR8][R6.64+0x30], R39 ;  /* 0x0000302706007985 */ /* 0x0203e8000c101908 */
[----:B--2---:R1:W-:Y:S04]  /*bfd0*/  ST.E desc[UR8][R6.64+0x34], R47 ;  /* 0x0000342f06007985 */ /* 0x0043e8000c101908 */
[----:B------:R1:W-:Y:S04]  /*bfe0*/  ST.E desc[UR8][R6.64+0x38], R53 ;  /* 0x0000383506007985 */ /* 0x0003e8000c101908 */
[----:B------:R-:W2:Y:S02]  /*bff0*/  LDG.E R21, desc[UR8][R18.64+0xc] ;  /* 0x00000c0812157981 */ /* 0x000ea4000c1e1900 */
[----:B--2---:R-:W-:-:S05]  /*c000*/  IMAD.WIDE R20, R21, 0x14, R48 ;  /* 0x0000001415147825 */ /* 0x004fca00078e0230 */
[----:B------:R-:W2:Y:S04]  /*c010*/  LD.E R33, desc[UR8][R20.64] ;  /* 0x0000000814217980 */ /* 0x000ea8000c101900 */
[----:B------:R-:W3:Y:S04]  /*c020*/  LD.E R28, desc[UR8][R20.64+0x4] ;  /* 0x00000408141c7980 */ /* 0x000ee8000c101900 */
[----:B------:R-:W4:Y:S04]  /*c030*/  LD.E R32, desc[UR8][R20.64+0x8] ;  /* 0x0000080814207980 */ /* 0x000f28000c101900 */
[----:B------:R-:W5:Y:S04]  /*c040*/  LD.E R31, desc[UR8][R20.64+0xc] ;  /* 0x00000c08141f7980 */ /* 0x000f68000c101900 */
[----:B0-----:R-:W5:Y:S01]  /*c050*/  LD.E R35, desc[UR8][R20.64+0x10] ;  /* 0x0000100814237980 */ /* 0x001f62000c101900 */
[----:B------:R-:W-:-:S05]  /*c060*/  VIADD R8, R8, 0x4 ;  /* 0x0000000408087836 */ /* 0x000fca0000000000 */
[----:B------:R-:W-:Y:S01]  /*c070*/  ISETP.NE.AND P0, PT, R8, R22, PT ;  /* 0x000000160800720c */ /* 0x000fe20003f05270 */
[----:B--2---:R1:W-:Y:S04]  /*c080*/  ST.E desc[UR8][R6.64+0x3c], R33 ;  /* 0x00003c2106007985 */ /* 0x0043e8000c101908 */
[----:B---3--:R1:W-:Y:S04]  /*c090*/  ST.E desc[UR8][R6.64+0x40], R28 ;  /* 0x0000401c06007985 */ /* 0x0083e8000c101908 */
[----:B----4-:R1:W-:Y:S04]  /*c0a0*/  ST.E desc[UR8][R6.64+0x44], R32 ;  /* 0x0000442006007985 */ /* 0x0103e8000c101908 */
[----:B-----5:R1:W-:Y:S04]  /*c0b0*/  ST.E desc[UR8][R6.64+0x48], R31 ;  /* 0x0000481f06007985 */ /* 0x0203e8000c101908 */
[----:B------:R1:W-:Y:S01]  /*c0c0*/  ST.E desc[UR8][R6.64+0x4c], R35 ;  /* 0x00004c2306007985 */ /* 0x0003e2000c101908 */
[----:B------:R-:W-:Y:S05]  /*c0d0*/  @P0 BRA `(.L_x_458) ;  /* 0xfffffffc00200947 */ /* 0x000fea000383ffff */
.L_x_457:
[----:B------:R-:W-:Y:S05]  /*c0e0*/  BSYNC.RECONVERGENT B6 ;  /* 0x0000000000067941 */ /* 0x000fea0003800200 */
.L_x_456:
[----:B------:R-:W-:Y:S05]  /*c0f0*/  @!P2 BRA `(.L_x_455) ;  /* 0x0000000000b4a947 */ /* 0x000fea0003800000 */
[----:B-1----:R-:W0:Y:S01]  /*c100*/  LDC.64 R6, c[0x0][0x408] ;  /* 0x00010200ff067b82 */ /* 0x002e220000000a00 */
[----:B------:R-:W-:-:S05]  /*c110*/  IADD3 R19, PT, PT, R11, R22, RZ ;  /* 0x000000160b137210 */ /* 0x000fca0007ffe0ff */
[----:B0-----:R-:W-:-:S05]  /*c120*/  IMAD.WIDE R6, R19, 0x4, R6 ;  /* 0x0000000413067825 */ /* 0x001fca00078e0206 */
[----:B------:R-:W3:Y:S01]  /*c130*/  LDG.E R19, desc[UR8][R6.64] ;  /* 0x0000000806137981 */ /* 0x000ee2000c1e1900 */
[----:B------:R-:W-:Y:S02]  /*c140*/  IMAD.IADD R3, R3, 0x1, R22 ;  /* 0x0000000103037824 */ /* 0x000fe400078e0216 */
[----:B---3--:R-:W-:-:S05]  /*c150*/  IMAD.WIDE R18, R19, 0x14, R48 ;  /* 0x0000001413127825 */ /* 0x008fca00078e0230 */
[----:B------:R-:W3:Y:S04]  /*c160*/  LD.E R21, desc[UR8][R18.64] ;  /* 0x0000000812157980 */ /* 0x000ee8000c101900 */
[----:B------:R-:W5:Y:S04]  /*c170*/  LD.E R31, desc[UR8][R18.64+0x4] ;  /* 0x00000408121f7980 */ /* 0x000f68000c101900 */
[----:B--2---:R-:W2:Y:S04]  /*c180*/  LD.E R33, desc[UR8][R18.64+0x8] ;  /* 0x0000080812217980 */ /* 0x004ea8000c101900 */
[----:B------:R-:W4:Y:S04]  /*c190*/  LD.E R35, desc[UR8][R18.64+0xc] ;  /* 0x00000c0812237980 */ /* 0x000f28000c101900 */
[----:B------:R-:W4:Y:S01]  /*c1a0*/  LD.E R37, desc[UR8][R18.64+0x10] ;  /* 0x0000100812257980 */ /* 0x000f22000c101900 */
[----:B------:R-:W-:Y:S01]  /*c1b0*/  IMAD.WIDE R50, R3, 0x14, R50 ;  /* 0x0000001403327825 */ /* 0x000fe200078e0232 */
[----:B------:R-:W-:-:S04]  /*c1c0*/  ISETP.NE.AND P0, PT, R16, 0x1, PT ;  /* 0x000000011000780c */ /* 0x000fc80003f05270 */
[----:B---3--:R0:W-:Y:S04]  /*c1d0*/  ST.E desc[UR8][R50.64], R21 ;  /* 0x0000001532007985 */ /* 0x0081e8000c101908 */
[----:B-----5:R0:W-:Y:S04]  /*c1e0*/  ST.E desc[UR8][R50.64+0x4], R31 ;  /* 0x0000041f32007985 */ /* 0x0201e8000c101908 */
[----:B--2---:R0:W-:Y:S04]  /*c1f0*/  ST.E desc[UR8][R50.64+0x8], R33 ;  /* 0x0000082132007985 */ /* 0x0041e8000c101908 */
[----:B----4-:R0:W-:Y:S04]  /*c200*/  ST.E desc[UR8][R50.64+0xc], R35 ;  /* 0x00000c2332007985 */ /* 0x0101e8000c101908 */
[----:B------:R0:W-:Y:S01]  /*c210*/  ST.E desc[UR8][R50.64+0x10], R37 ;  /* 0x0000102532007985 */ /* 0x0001e2000c101908 */
[----:B------:R-:W-:Y:S05]  /*c220*/  @!P0 BRA `(.L_x_455) ;  /* 0x0000000000688947 */ /* 0x000fea0003800000 */
[----:B------:R-:W2:Y:S02]  /*c230*/  LDG.E R19, desc[UR8][R6.64+0x4] ;  /* 0x0000040806137981 */ /* 0x000ea4000c1e1900 */
[----:B--2---:R-:W-:-:S05]  /*c240*/  IMAD.WIDE R18, R19, 0x14, R48 ;  /* 0x0000001413127825 */ /* 0x004fca00078e0230 */
[----:B------:R-:W2:Y:S04]  /*c250*/  LD.E R3, desc[UR8][R18.64] ;  /* 0x0000000812037980 */ /* 0x000ea8000c101900 */
[----:B0-----:R-:W3:Y:S04]  /*c260*/  LD.E R21, desc[UR8][R18.64+0x4] ;  /* 0x0000040812157980 */ /* 0x001ee8000c101900 */
[----:B------:R-:W4:Y:S04]  /*c270*/  LD.E R31, desc[UR8][R18.64+0x8] ;  /* 0x00000808121f7980 */ /* 0x000f28000c101900 */
[----:B------:R-:W5:Y:S04]  /*c280*/  LD.E R33, desc[UR8][R18.64+0xc] ;  /* 0x00000c0812217980 */ /* 0x000f68000c101900 */
[----:B------:R-:W5:Y:S01]  /*c290*/  LD.E R35, desc[UR8][R18.64+0x10] ;  /* 0x0000100812237980 */ /* 0x000f62000c101900 */
[----:B------:R-:W-:-:S03]  /*c2a0*/  ISETP.NE.AND P0, PT, R16, 0x2, PT ;  /* 0x000000021000780c */ /* 0x000fc60003f05270 */
[----:B--2---:R0:W-:Y:S04]  /*c2b0*/  ST.E desc[UR8][R50.64+0x14], R3 ;  /* 0x0000140332007985 */ /* 0x0041e8000c101908 */
[----:B---3--:R0:W-:Y:S04]  /*c2c0*/  ST.E desc[UR8][R50.64+0x18], R21 ;  /* 0x0000181532007985 */ /* 0x0081e8000c101908 */
[----:B----4-:R0:W-:Y:S04]  /*c2d0*/  ST.E desc[UR8][R50.64+0x1c], R31 ;  /* 0x00001c1f32007985 */ /* 0x0101e8000c101908 */
[----:B-----5:R0:W-:Y:S04]  /*c2e0*/  ST.E desc[UR8][R50.64+0x20], R33 ;  /* 0x0000202132007985 */ /* 0x0201e8000c101908 */
[----:B------:R0:W-:Y:S01]  /*c2f0*/  ST.E desc[UR8][R50.64+0x24], R35 ;  /* 0x0000242332007985 */ /* 0x0001e2000c101908 */
[----:B------:R-:W-:Y:S05]  /*c300*/  @!P0 BRA `(.L_x_455) ;  /* 0x0000000000308947 */ /* 0x000fea0003800000 */
[----:B------:R-:W2:Y:S02]  /*c310*/  LDG.E R19, desc[UR8][R6.64+0x8] ;  /* 0x0000080806137981 */ /* 0x000ea4000c1e1900 */
[----:B--2---:R-:W-:-:S05]  /*c320*/  IMAD.WIDE R18, R19, 0x14, R48 ;  /* 0x0000001413127825 */ /* 0x004fca00078e0230 */
[----:B0-----:R-:W2:Y:S04]  /*c330*/  LD.E R3, desc[UR8][R18.64] ;  /* 0x0000000812037980 */ /* 0x001ea8000c101900 */
[----:B------:R-:W3:Y:S04]  /*c340*/  LD.E R21, desc[UR8][R18.64+0x4] ;  /* 0x0000040812157980 */ /* 0x000ee8000c101900 */
[----:B------:R-:W4:Y:S04]  /*c350*/  LD.E R31, desc[UR8][R18.64+0x8] ;  /* 0x00000808121f7980 */ /* 0x000f28000c101900 */
[----:B------:R-:W5:Y:S04]  /*c360*/  LD.E R33, desc[UR8][R18.64+0xc] ;  /* 0x00000c0812217980 */ /* 0x000f68000c101900 */
[----:B------:R-:W5:Y:S04]  /*c370*/  LD.E R35, desc[UR8][R18.64+0x10] ;  /* 0x0000100812237980 */ /* 0x000f68000c101900 */
[----:B--2---:R0:W-:Y:S04]  /*c380*/  ST.E desc[UR8][R50.64+0x28], R3 ;  /* 0x0000280332007985 */ /* 0x0041e8000c101908 */
[----:B---3--:R0:W-:Y:S04]  /*c390*/  ST.E desc[UR8][R50.64+0x2c], R21 ;  /* 0x00002c1532007985 */ /* 0x0081e8000c101908 */
[----:B----4-:R0:W-:Y:S04]  /*c3a0*/  ST.E desc[UR8][R50.64+0x30], R31 ;  /* 0x0000301f32007985 */ /* 0x0101e8000c101908 */
[----:B-----5:R0:W-:Y:S04]  /*c3b0*/  ST.E desc[UR8][R50.64+0x34], R33 ;  /* 0x0000342132007985 */ /* 0x0201e8000c101908 */
[----:B------:R0:W-:Y:S02]  /*c3c0*/  ST.E desc[UR8][R50.64+0x38], R35 ;  /* 0x0000382332007985 */ /* 0x0001e4000c101908 */
.L_x_455:
[----:B------:R-:W-:Y:S05]  /*c3d0*/  BSYNC.RECONVERGENT B5 ;  /* 0x0000000000057941 */ /* 0x000fea0003800200 */
.L_x_454:
[----:B------:R-:W-:Y:S01]  /*c3e0*/  LDS R8, [R24+0xb580] ;  /* 0x00b5800018087984 */ /* 0x000fe20000000800 */
[----:B------:R-:W-:Y:S01]  /*c3f0*/  ISETP.GE.AND P0, PT, R23, 0x1, PT ;  /* 0x000000011700780c */ /* 0x000fe20003f06270 */
[----:B------:R-:W-:Y:S02]  /*c400*/  BSSY.RECONVERGENT B5, `(.L_x_459) ;  /* 0x0000048000057945 */ /* 0x000fe40003800200 */
[----:B0-----:R-:W0:Y:S02]  /*c410*/  LDS R3, [R24+0xb480] ;  /* 0x00b4800018037984 */ /* 0x001e240000000800 */
[----:B0-----:R-:W-:-:S13]  /*c420*/  ISETP.LT.OR P0, PT, R8, R3, !P0 ;  /* 0x000000030800720c */ /* 0x001fda0004701670 */
[----:B------:R-:W-:Y:S05]  /*c430*/  @P0 BRA `(.L_x_460) ;  /* 0x0000000400100947 */ /* 0x000fea0003800000 */
[C---:B------:R-:W-:Y:S01]  /*c440*/  ISETP.GE.U32.AND P0, PT, R23.reuse, 0x4, PT ;  /* 0x000000041700780c */ /* 0x040fe20003f06070 */
[----:B------:R-:W-:Y:S01]  /*c450*/  BSSY.RECONVERGENT B6, `(.L_x_461) ;  /* 0x0000027000067945 */ /* 0x000fe20003800200 */
[----:B-12---:R-:W-:Y:S01]  /*c460*/  LOP3.LUT R33, R23, 0x3, RZ, 0xc0, !PT ;  /* 0x0000000317217812 */ /* 0x006fe200078ec0ff */
[----:B------:R-:W-:Y:S01]  /*c470*/  IMAD.MOV.U32 R32, RZ, RZ, RZ ;  /* 0x000000ffff207224 */ /* 0x000fe200078e00ff */
[----:B------:R-:W-:Y:S02]  /*c480*/  IADD3 R16, PT, PT, R29, R12, -R23 ;  /* 0x0000000c1d107210 */ /* 0x000fe40007ffe817 */
[----:B------:R-:W-:-:S07]  /*c490*/  ISETP.NE.AND P2, PT, R33, RZ, PT ;  /* 0x000000ff2100720c */ /* 0x000fce0003f45270 */
[----:B------:R-:W-:Y:S06]  /*c4a0*/  @!P0 BRA `(.L_x_462) ;  /* 0x0000000000848947 */ /* 0x000fec0003800000 */
[----:B------:R-:W-:Y:S01]  /*c4b0*/  LOP3.LUT R32, R23, 0x7ffffffc, RZ, 0xc0, !PT ;  /* 0x7ffffffc17207812 */ /* 0x000fe200078ec0ff */
[----:B------:R-:W-:-:S07]  /*c4c0*/  IMAD.MOV.U32 R35, RZ, RZ, RZ ;  /* 0x000000ffff237224 */ /* 0x000fce00078e00ff */
.L_x_463:
[----:B------:R-:W0:Y:S01]  /*c4d0*/  LDC.64 R18, c[0x0][0x3f8] ;  /* 0x0000fe00ff127b82 */ /* 0x000e220000000a00 */
[----:B-1----:R-:W-:-:S04]  /*c4e0*/  IMAD.IADD R7, R11, 0x1, R35 ;  /* 0x000000010b077824 */ /* 0x002fc800078e0223 */
[----:B0-----:R-:W-:-:S03]  /*c4f0*/  IMAD.WIDE R18, R7, 0x4, R18 ;  /* 0x0000000407127825 */ /* 0x001fc600078e0212 */
[----:B------:R-:W0:Y:S02]  /*c500*/  LDC.64 R6, c[0x0][0x3f0] ;  /* 0x0000fc00ff067b82 */ /* 0x000e240000000a00 */
[----:B------:R-:W2:Y:S01]  /*c510*/  LDG.E R31, desc[UR8][R18.64] ;  /* 0x00000008121f7981 */ /* 0x000ea2000c1e1900 */
[----:B------:R-:W-:Y:S01]  /*c520*/  IADD3 R37, PT, PT, R16, R35, RZ ;  /* 0x0000002310257210 */ /* 0x000fe20007ffe0ff */
[----:B--2---:R-:W-:-:S05]  /*c530*/  IMAD.WIDE R30, R31, 0x14, R48 ;  /* 0x000000141f1e7825 */ /* 0x004fca00078e0230 */
[----:B------:R-:W2:Y:S01]  /*c540*/  LD.E R39, desc[UR8][R30.64] ;  /* 0x000000081e277980 */ /* 0x000ea2000c101900 */
[----:B0-----:R-:W-:-:S05]  /*c550*/  IMAD.WIDE.U32 R20, R37, 0x4, R6 ;  /* 0x0000000425147825 */ /* 0x001fca00078e0006 */
[----:B--2---:R0:W-:Y:S04]  /*c560*/  STG.E desc[UR8][R20.64], R39 ;  /* 0x0000002714007986 */ /* 0x0041e8000c101908 */
[----:B------:R-:W2:Y:S01]  /*c570*/  LDG.E R23, desc[UR8][R18.64+0x4] ;  /* 0x0000040812177981 */ /* 0x000ea2000c1e1900 */
[----:B------:R-:W-:Y:S02]  /*c580*/  VIADD R29, R37, 0x1 ;  /* 0x00000001251d7836 */ /* 0x000fe40000000000 */
[----:B--2---:R-:W-:-:S05]  /*c590*/  IMAD.WIDE R22, R23, 0x14, R48 ;  /* 0x0000001417167825 */ /* 0x004fca00078e0230 */
[----:B------:R-:W2:Y:S01]  /*c5a0*/  LD.E R47, desc[UR8][R22.64] ;  /* 0x00000008162f7980 */ /* 0x000ea2000c101900 */
[----:B------:R-:W-:-:S05]  /*c5b0*/  IMAD.WIDE.U32 R28, R29, 0x4, R6 ;  /* 0x000000041d1c7825 */ /* 0x000fca00078e0006 */
[----:B--2---:R1:W-:Y:S04]  /*c5c0*/  STG.E desc[UR8][R28.64], R47 ;  /* 0x0000002f1c007986 */ /* 0x0043e8000c101908 */
[----:B------:R-:W2:Y:S01]  /*c5d0*/  LDG.E R31, desc[UR8][R18.64+0x8] ;  /* 0x00000808121f7981 */ /* 0x000ea2000c1e1900 */
[----:B------:R-:W-:Y:S02]  /*c5e0*/  VIADD R51, R37, 0x2 ;  /* 0x0000000225337836 */ /* 0x000fe40000000000 */
[----:B--2---:R-:W-:-:S06]  /*c5f0*/  IMAD.WIDE R30, R31, 0x14, R48 ;  /* 0x000000141f1e7825 */ /* 0x004fcc00078e0230 */
[----:B------:R-:W2:Y:S01]  /*c600*/  LD.E R31, desc[UR8][R30.64] ;  /* 0x000000081e1f7980 */ /* 0x000ea2000c101900 */
[----:B0-----:R-:W-:-:S05]  /*c610*/  IMAD.WIDE.U32 R20, R51, 0x4, R6 ;  /* 0x0000000433147825 */ /* 0x001fca00078e0006 */
[----:B--2---:R1:W-:Y:S04]  /*c620*/  STG.E desc[UR8][R20.64], R31 ;  /* 0x0000001f14007986 */ /* 0x0043e8000c101908 */
[----:B------:R-:W2:Y:S01]  /*c630*/  LDG.E R39, desc[UR8][R18.64+0xc] ;  /* 0x00000c0812277981 */ /* 0x000ea2000c1e1900 */
[----:B------:R-:W-:Y:S02]  /*c640*/  VIADD R37, R37, 0x3 ;  /* 0x0000000325257836 */ /* 0x000fe40000000000 */
[----:B--2---:R-:W-:-:S06]  /*c650*/  IMAD.WIDE R22, R39, 0x14, R48 ;  /* 0x0000001427167825 */ /* 0x004fcc00078e0230 */
[----:B------:R-:W2:Y:S01]  /*c660*/  LD.E R23, desc[UR8][R22.64] ;  /* 0x0000000816177980 */ /* 0x000ea2000c101900 */
[----:B------:R-:W-:-:S04]  /*c670*/  IMAD.WIDE.U32 R6, R37, 0x4, R6 ;  /* 0x0000000425067825 */ /* 0x000fc800078e0006 */
[----:B------:R-:W-:-:S05]  /*c680*/  VIADD R35, R35, 0x4 ;  /* 0x0000000423237836 */ /* 0x000fca0000000000 */
[----:B------:R-:W-:Y:S01]  /*c690*/  ISETP.NE.AND P0, PT, R35, R32, PT ;  /* 0x000000202300720c */ /* 0x000fe20003f05270 */
[----:B--2---:R1:W-:-:S12]  /*c6a0*/  STG.E desc[UR8][R6.64], R23 ;  /* 0x0000001706007986 */ /* 0x0043d8000c101908 */
[----:B------:R-:W-:Y:S05]  /*c6b0*/  @P0 BRA `(.L_x_463) ;  /* 0xfffffffc00840947 */ /* 0x000fea000383ffff */
.L_x_462:
[----:B------:R-:W-:Y:S05]  /*c6c0*/  BSYNC.RECONVERGENT B6 ;  /* 0x0000000000067941 */ /* 0x000fea0003800200 */
.L_x_461:
[----:B------:R-:W-:Y:S05]  /*c6d0*/  @!P2 BRA `(.L_x_460) ;  /* 0x000000000068a947 */ /* 0x000fea0003800000 */
[----:B-1----:R-:W0:Y:S01]  /*c6e0*/  LDC.64 R6, c[0x0][0x3f8] ;  /* 0x0000fe00ff067b82 */ /* 0x002e220000000a00 */
[----:B------:R-:W-:-:S05]  /*c6f0*/  IADD3 R19, PT, PT, R11, R32, RZ ;  /* 0x000000200b137210 */ /* 0x000fca0007ffe0ff */
[----:B0-----:R-:W-:Y:S02]  /*c700*/  IMAD.WIDE R6, R19, 0x4, R6 ;  /* 0x0000000413067825 */ /* 0x001fe400078e0206 */
[----:B------:R-:W0:Y:S03]  /*c710*/  LDC.64 R18, c[0x0][0x3f0] ;  /* 0x0000fc00ff127b82 */ /* 0x000e260000000a00 */
[----:B------:R-:W2:Y:S01]  /*c720*/  LDG.E R21, desc[UR8][R6.64] ;  /* 0x0000000806157981 */ /* 0x000ea2000c1e1900 */
[----:B------:R-:W-:Y:S02]  /*c730*/  IMAD.IADD R29, R16, 0x1, R32 ;  /* 0x00000001101d7824 */ /* 0x000fe400078e0220 */
[----:B--2---:R-:W-:-:S06]  /*c740*/  IMAD.WIDE R20, R21, 0x14, R48 ;  /* 0x0000001415147825 */ /* 0x004fcc00078e0230 */
[----:B------:R-:W2:Y:S01]  /*c750*/  LD.E R21, desc[UR8][R20.64] ;  /* 0x0000000814157980 */ /* 0x000ea2000c101900 */
[----:B0-----:R-:W-:Y:S01]  /*c760*/  IMAD.WIDE.U32 R22, R29, 0x4, R18 ;  /* 0x000000041d167825 */ /* 0x001fe200078e0012 */
[----:B------:R-:W-:-:S04]  /*c770*/  ISETP.NE.AND P0, PT, R33, 0x1, PT ;  /* 0x000000012100780c */ /* 0x000fc80003f05270 */
[----:B--2---:R0:W-:Y:S09]  /*c780*/  STG.E desc[UR8][R22.64], R21 ;  /* 0x0000001516007986 */ /* 0x0041f2000c101908 */
[----:B------:R-:W-:Y:S05]  /*c790*/  @!P0 BRA `(.L_x_460) ;  /* 0x0000000000388947 */ /* 0x000fea0003800000 */
[----:B0-----:R-:W2:Y:S01]  /*c7a0*/  LDG.E R23, desc[UR8][R6.64+0x4] ;  /* 0x0000040806177981 */ /* 0x001ea2000c1e1900 */
[----:B------:R-:W-:Y:S02]  /*c7b0*/  VIADD R21, R29, 0x1 ;  /* 0x000000011d157836 */ /* 0x000fe40000000000 */
[----:B--2---:R-:W-:-:S06]  /*c7c0*/  IMAD.WIDE R22, R23, 0x14, R48 ;  /* 0x0000001417167825 */ /* 0x004fcc00078e0230 */
[----:B------:R-:W2:Y:S01]  /*c7d0*/  LD.E R23, desc[UR8][R22.64] ;  /* 0x0000000816177980 */ /* 0x000ea2000c101900 */
[----:B------:R-:W-:Y:S01]  /*c7e0*/  IMAD.WIDE.U32 R20, R21, 0x4, R18 ;  /* 0x0000000415147825 */ /* 0x000fe200078e0012 */
[----:B------:R-:W-:-:S04]  /*c7f0*/  ISETP.NE.AND P0, PT, R33, 0x2, PT ;  /* 0x000000022100780c */ /* 0x000fc80003f05270 */
[----:B--2---:R3:W-:Y:S09]  /*c800*/  STG.E desc[UR8][R20.64], R23 ;  /* 0x0000001714007986 */ /* 0x0047f2000c101908 */
[----:B------:R-:W-:Y:S05]  /*c810*/  @!P0 BRA `(.L_x_460) ;  /* 0x0000000000188947 */ /* 0x000fea0003800000 */
[----:B---3--:R-:W2:Y:S01]  /*c820*/  LDG.E R21, desc[UR8][R6.64+0x8] ;  /* 0x0000080806157981 */ /* 0x008ea2000c1e1900 */
[----:B------:R-:W-:Y:S02]  /*c830*/  VIADD R23, R29, 0x2 ;  /* 0x000000021d177836 */ /* 0x000fe40000000000 */
[----:B--2---:R-:W-:-:S06]  /*c840*/  IMAD.WIDE R20, R21, 0x14, R48 ;  /* 0x0000001415147825 */ /* 0x004fcc00078e0230 */
[----:B------:R-:W2:Y:S01]  /*c850*/  LD.E R21, desc[UR8][R20.64] ;  /* 0x0000000814157980 */ /* 0x000ea2000c101900 */
[----:B------:R-:W-:-:S05]  /*c860*/  IMAD.WIDE.U32 R18, R23, 0x4, R18 ;  /* 0x0000000417127825 */ /* 0x000fca00078e0012 */
[----:B--2---:R0:W-:Y:S02]  /*c870*/  STG.E desc[UR8][R18.64], R21 ;  /* 0x0000001512007986 */ /* 0x0041e4000c101908 */
.L_x_460:
[----:B------:R-:W-:Y:S05]  /*c880*/  BSYNC.RECONVERGENT B5 ;  /* 0x0000000000057941 */ /* 0x000fea0003800200 */
.L_x_459:
[----:B-1----:R-:W1:Y:S04]  /*c890*/  @!P1 LDS R6, [R24+0xb600] ;  /* 0x00b6000018069984 */ /* 0x002e680000000800 */
[----:B------:R-:W5:Y:S01]  /*c8a0*/  @P1 LDS R8, [R24+0xb500] ;  /* 0x00b5000018081984 */ /* 0x000f620000000800 */
[----:B-1----:R-:W-:-:S03]  /*c8b0*/  @!P1 VIADD R7, R6, 0x1 ;  /* 0x0000000106079836 */ /* 0x002fc60000000000 */
[----:B------:R1:W-:Y:S01]  /*c8c0*/  @!P1 STS [R24+0xb500], R8 ;  /* 0x00b5000818009388 */ /* 0x0003e20000000800 */
[----:B-----5:R-:W-:-:S03]  /*c8d0*/  ISETP.GT.AND P0, PT, R8, RZ, PT ;  /* 0x000000ff0800720c */ /* 0x020fc60003f04270 */
[----:B------:R1:W-:Y:S10]  /*c8e0*/  @!P1 STS [R24+0xb600], R7 ;  /* 0x00b6000718009388 */ /* 0x0003f40000000800 */
[----:B-1----:R-:W-:Y:S05]  /*c8f0*/  @P0 BRA `(.L_x_464) ;  /* 0xffffffa800580947 */ /* 0x002fea000383ffff */
.L_x_269:
[----:B------:R-:W5:Y:S01]  /*c900*/  LDS R3, [R24+0xb600] ;  /* 0x00b6000018037984 */ /* 0x000f620000000800 */
[----:B------:R-:W-:Y:S01]  /*c910*/  ISETP.GE.AND P0, PT, R27, R8, PT ;  /* 0x000000081b00720c */ /* 0x000fe20003f06270 */
[----:B------:R-:W-:Y:S01]  /*c920*/  BSSY.RECONVERGENT B5, `(.L_x_465) ;  /* 0x000001b000057945 */ /* 0x000fe20003800200 */
[----:B-----5:R-:W-:-:S04]  /*c930*/  LOP3.LUT R3, R3, 0x1, RZ, 0xc0, !PT ;  /* 0x0000000103037812 */ /* 0x020fc800078ec0ff */
[----:B------:R-:W-:-:S13]  /*c940*/  ISETP.EQ.U32.OR P0, PT, R3, 0x1, P0 ;  /* 0x000000010300780c */ /* 0x000fda0000702470 */
[----:B------:R-:W-:Y:S05]  /*c950*/  @P0 BRA `(.L_x_466) ;  /* 0x00000000005c0947 */ /* 0x000fea0003800000 */
[----:B------:R-:W-:Y:S01]  /*c960*/  BSSY.RECONVERGENT B6, `(.L_x_466) ;  /* 0x0000016000067945 */ /* 0x000fe20003800200 */
[----:B------:R-:W-:-:S07]  /*c970*/  MOV R3, R27 ;  /* 0x0000001b00037202 */ /* 0x000fce0000000f00 */
.L_x_467:
[----:B01----:R-:W0:Y:S01]  /*c980*/  LDC.64 R18, c[0x0][0x400] ;  /* 0x00010000ff127b82 */ /* 0x003e220000000a00 */
[----:B------:R-:W-:Y:S01]  /*c990*/  IMAD.IADD R7, R12, 0x1, R3 ;  /* 0x000000010c077824 */ /* 0x000fe200078e0203 */
[----:B------:R-:W1:Y:S03]  /*c9a0*/  LDS R6, [R24+0x400] ;  /* 0x0004000018067984 */ /* 0x000e660000000800 */
[----:B0-----:R-:W-:-:S05]  /*c9b0*/  IMAD.WIDE.U32 R18, R7, 0x14, R18 ;  /* 0x0000001407127825 */ /* 0x001fca00078e0012 */
[----:B---3--:R-:W3:Y:S04]  /*c9c0*/  LDG.E R21, desc[UR8][R18.64] ;  /* 0x0000000812157981 */ /* 0x008ee8000c1e1900 */
[----:B------:R-:W5:Y:S04]  /*c9d0*/  LDG.E R23, desc[UR8][R18.64+0x4] ;  /* 0x0000040812177981 */ /* 0x000f68000c1e1900 */
[----:B------:R-:W4:Y:S04]  /*c9e0*/  LDG.E R29, desc[UR8][R18.64+0x8] ;  /* 0x00000808121d7981 */ /* 0x000f28000c1e1900 */
[----:B------:R-:W4:Y:S04]  /*c9f0*/  LDG.E R31, desc[UR8][R18.64+0xc] ;  /* 0x00000c08121f7981 */ /* 0x000f28000c1e1900 */
[----:B--2---:R-:W2:Y:S01]  /*ca00*/  LDG.E R33, desc[UR8][R18.64+0x10] ;  /* 0x0000100812217981 */ /* 0x004ea2000c1e1900 */
[----:B-1----:R-:W-:-:S02]  /*ca10*/  IMAD.IADD R7, R6, 0x1, R3 ;  /* 0x0000000106077824 */ /* 0x002fc400078e0203 */
[----:B------:R-:W-:Y:S02]  /*ca20*/  VIADD R3, R3, 0x20 ;  /* 0x0000002003037836 */ /* 0x000fe40000000000 */
[----:B------:R-:W-:-:S05]  /*ca30*/  IMAD.WIDE R6, R7, 0x14, R42 ;  /* 0x0000001407067825 */ /* 0x000fca00078e022a */
[----:B---3--:R-:W-:Y:S04]  /*ca40*/  ST.E desc[UR8][R6.64], R21 ;  /* 0x0000001506007985 */ /* 0x008fe8000c101908 */
[----:B-----5:R-:W-:Y:S04]  /*ca50*/  ST.E desc[UR8][R6.64+0x4], R23 ;  /* 0x0000041706007985 */ /* 0x020fe8000c101908 */
[----:B----4-:R-:W-:Y:S04]  /*ca60*/  ST.E desc[UR8][R6.64+0x8], R29 ;  /* 0x0000081d06007985 */ /* 0x010fe8000c101908 */
[----:B------:R-:W-:Y:S04]  /*ca70*/  ST.E desc[UR8][R6.64+0xc], R31 ;  /* 0x00000c1f06007985 */ /* 0x000fe8000c101908 */
[----:B--2---:R-:W-:Y:S04]  /*ca80*/  ST.E desc[UR8][R6.64+0x10], R33 ;  /* 0x0000102106007985 */ /* 0x004fe8000c101908 */
[----:B------:R-:W0:Y:S02]  /*ca90*/  LDS R8, [R24+0xb500] ;  /* 0x00b5000018087984 */ /* 0x000e240000000800 */
[----:B0-----:R-:W-:-:S13]  /*caa0*/  ISETP.GE.AND P0, PT, R3, R8, PT ;  /* 0x000000080300720c */ /* 0x001fda0003f06270 */
[----:B------:R-:W-:Y:S05]  /*cab0*/  @!P0 BRA `(.L_x_467) ;  /* 0xfffffffc00b08947 */ /* 0x000fea000383ffff */
[----:B------:R-:W-:Y:S05]  /*cac0*/  BSYNC.RECONVERGENT B6 ;  /* 0x0000000000067941 */ /* 0x000fea0003800200 */
.L_x_466:
[----:B------:R-:W-:Y:S05]  /*cad0*/  BSYNC.RECONVERGENT B5 ;  /* 0x0000000000057941 */ /* 0x000fea0003800200 */
.L_x_465:
[----:B------:R-:W-:Y:S01]  /*cae0*/  ISETP.NE.AND P1, PT, R27, RZ, PT ;  /* 0x000000ff1b00720c */ /* 0x000fe20003f25270 */
[----:B01-3--:R-:W0:Y:S01]  /*caf0*/  LDS R22, [R24+0x400] ;  /* 0x0004000018167984 */ /* 0x00be220000000800 */
[----:B------:R-:W-:Y:S11]  /*cb00*/  BSSY B5, `(.L_x_468) ;  /* 0x0000052000057945 */ /* 0x000ff60003800000 */
[----:B------:R-:W-:Y:S04]  /*cb10*/  @!P1 LDS R3, [R24+0x500] ;  /* 0x0005000018039984 */ /* 0x000fe80000000800 */
[----:B------:R-:W1:Y:S04]  /*cb20*/  @!P1 LDS R6, [R24+0x480] ;  /* 0x0004800018069984 */ /* 0x000e680000000800 */
[----:B------:R3:W-:Y:S01]  /*cb30*/  @!P1 STS [R24+0x480], R8 ;  /* 0x0004800818009388 */ /* 0x0007e20000000800 */
[----:B0-----:R-:W-:-:S02]  /*cb40*/  ISETP.GE.AND P0, PT, R22, 0x1, PT ;  /* 0x000000011600780c */ /* 0x001fc40003f06270 */
[----:B-1----:R-:W-:-:S05]  /*cb50*/  @!P1 IADD3 R3, PT, PT, R8, R3, -R6 ;  /* 0x0000000308039210 */ /* 0x002fca0007ffe806 */
[----:B------:R3:W-:Y:S06]  /*cb60*/  @!P1 STS [R24+0x500], R3 ;  /* 0x0005000318009388 */ /* 0x0007ec0000000800 */
[----:B------:R-:W-:Y:S05]  /*cb70*/  @!P0 BRA `(.L_x_469) ;  /* 0x0000000400288947 */ /* 0x000fea0003800000 */
[----:B---3--:R-:W-:-:S07]  /*cb80*/  IMAD.MOV.U32 R3, RZ, RZ, RZ ;  /* 0x000000ffff037224 */ /* 0x008fce00078e00ff */
.L_x_478:
[----:B0-----:R-:W0:Y:S01]  /*cb90*/  LDS R21, [R24+0xb700] ;  /* 0x00b7000018157984 */ /* 0x001e220000000800 */
[----:B------:R-:W1:Y:S01]  /*cba0*/  LDC.64 R6, c[0x0][0x438] ;  /* 0x00010e00ff067b82 */ /* 0x000e620000000a00 */
[----:B------:R-:W-:-:S05]  /*cbb0*/  IMAD.WIDE.U32 R18, R3, 0x14, R42 ;  /* 0x0000001403127825 */ /* 0x000fca00078e002a */
[----:B------:R-:W3:Y:S01]  /*cbc0*/  LD.E R8, desc[UR8][R18.64+0x8] ;  /* 0x0000080812087980 */ /* 0x000ee2000c101900 */
[----:B0-----:R-:W-:-:S03]  /*cbd0*/  IADD3 R23, PT, PT, R21, R22, RZ ;  /* 0x0000001615177210 */ /* 0x001fc60007ffe0ff */
[----:B------:R-:W3:Y:S02]  /*cbe0*/  LD.E R21, desc[UR8][R18.64+0xc] ;  /* 0x00000c0812157980 */ /* 0x000ee4000c101900 */
[----:B-1----:R-:W-:-:S06]  /*cbf0*/  IMAD.WIDE R6, R23, 0x4, R6 ;  /* 0x0000000417067825 */ /* 0x002fcc00078e0206 */
[----:B------:R-:W5:Y:S01]  /*cc00*/  LDG.E R7, desc[UR8][R6.64] ;  /* 0x0000000806077981 */ /* 0x000f62000c1e1900 */
[----:B------:R-:W-:Y:S01]  /*cc10*/  BSSY.RECONVERGENT B6, `(.L_x_470) ;  /* 0x0000039000067945 */ /* 0x000fe20003800200 */
[----:B---3--:R-:W-:Y:S01]  /*cc20*/  IMAD.IADD R8, R8, 0x1, R21 ;  /* 0x0000000108087824 */ /* 0x008fe200078e0215 */
[----:B------:R-:W-:-:S04]  /*cc30*/  ISETP.GE.AND P0, PT, R21, 0x1, PT ;  /* 0x000000011500780c */ /* 0x000fc80003f06270 */
[----:B-----5:R-:W-:-:S13]  /*cc40*/  ISETP.NE.OR P0, PT, R8, R7, !P0 ;  /* 0x000000070800720c */ /* 0x020fda0004705670 */
[----:B------:R-:W-:Y:S05]  /*cc50*/  @P0 BRA `(.L_x_471) ;  /* 0x0000000000d00947 */ /* 0x000fea0003800000 */
[----:B------:R-:W0:Y:S01]  /*cc60*/  LDS R8, [R24+0x500] ;  /* 0x0005000018087984 */ /* 0x000e220000000800 */
[----:B------:R-:W-:-:S05]  /*cc70*/  IMAD.IADD R29, R27, 0x1, R22 ;  /* 0x000000011b1d7824 */ /* 0x000fca00078e0216 */
[----:B0-----:R-:W-:-:S13]  /*cc80*/  ISETP.GE.AND P0, PT, R29, R8, PT ;  /* 0x000000081d00720c */ /* 0x001fda0003f06270 */
[----:B------:R-:W-:Y:S05]  /*cc90*/  @P0 BRA `(.L_x_471) ;  /* 0x0000000000c00947 */ /* 0x000fea0003800000 */
[----:B------:R-:W3:Y:S01]  /*cca0*/  LD.E R19, desc[UR8][R18.64] ;  /* 0x0000000812137980 */ /* 0x000ee2000c101900 */
[----:B------:R-:W3:Y:S02]  /*ccb0*/  LDC.64 R6, c[0x0][0x488] ;  /* 0x00012200ff067b82 */ /* 0x000ee40000000a00 */
[----:B---3--:R-:W-:-:S07]  /*ccc0*/  IMAD.WIDE R6, R19, 0x8, R6 ;  /* 0x0000000813067825 */ /* 0x008fce00078e0206 */
.L_x_476:
[----:B0-----:R-:W-:-:S05]  /*ccd0*/  IMAD.WIDE R18, R29, 0x14, R42 ;  /* 0x000000141d127825 */ /* 0x001fca00078e022a */
[----:B------:R-:W3:Y:S01]  /*cce0*/  LD.E R16, desc[UR8][R18.64+0x4] ;  /* 0x0000040812107980 */ /* 0x000ee2000c101900 */
[----:B------:R-:W-:Y:S01]  /*ccf0*/  BSSY.RECONVERGENT B7, `(.L_x_472) ;  /* 0x0000027000077945 */ /* 0x000fe20003800200 */
[----:B---3--:R-:W-:-:S13]  /*cd00*/  ISETP.NE.AND P0, PT, R16, 0x4, PT ;  /* 0x000000041000780c */ /* 0x008fda0003f05270 */
[----:B------:R-:W-:Y:S05]  /*cd10*/  @!P0 BRA `(.L_x_473) ;  /* 0x0000000000908947 */ /* 0x000fea0003800000 */
[----:B------:R-:W3:Y:S04]  /*cd20*/  LDG.E R23, desc[UR8][R6.64+0x8] ;  /* 0x0000080806177981 */ /* 0x000ee8000c1e1900 */
[----:B------:R-:W3:Y:S02]  /*cd30*/  LDG.E.64 R20, desc[UR8][R6.64] ;  /* 0x0000000806147981 */ /* 0x000ee4000c1e1b00 */
[----:B---3--:R-:W-:-:S05]  /*cd40*/  IMAD.IADD R23, R23, 0x1, -R20 ;  /* 0x0000000117177824 */ /* 0x008fca00078e0a14 */
[----:B------:R-:W-:-:S13]  /*cd50*/  ISETP.GE.AND P0, PT, R23, 0x1, PT ;  /* 0x000000011700780c */ /* 0x000fda0003f06270 */
[----:B------:R-:W-:Y:S05]  /*cd60*/  @!P0 BRA `(.L_x_473) ;  /* 0x00000000007c8947 */ /* 0x000fea0003800000 */
[----:B------:R-:W0:Y:S01]  /*cd70*/  LDCU.64 UR4, c[0x0][0x480] ;  /* 0x00009000ff0477ac */ /* 0x000e220008000a00 */
[----:B------:R-:W-:Y:S01]  /*cd80*/  VIADD R16, R23, 0xffffffff ;  /* 0xffffffff17107836 */ /* 0x000fe20000000000 */
[----:B------:R-:W3:Y:S04]  /*cd90*/  LD.E R35, desc[UR8][R18.64] ;  /* 0x0000000812237980 */ /* 0x000ee8000c101900 */
[----:B------:R-:W-:-:S04]  /*cda0*/  SHF.R.U32.HI R31, RZ, 0x1, R16 ;  /* 0x00000001ff1f7819 */ /* 0x000fc80000011610 */
[----:B------:R-:W-:-:S04]  /*cdb0*/  IADD3 R23, P0, PT, R20, R31, RZ ;  /* 0x0000001f14177210 */ /* 0x000fc80007f1e0ff */
[----:B------:R-:W-:Y:S02]  /*cdc0*/  IADD3.X R28, PT, PT, RZ, R21, RZ, P0, !PT ;  /* 0x00000015ff1c7210 */ /* 0x000fe400007fe4ff */
[----:B0-----:R-:W-:-:S04]  /*cdd0*/  LEA R22, P0, R23, UR4, 0x2 ;  /* 0x0000000417167c11 */ /* 0x001fc8000f8010ff */
[----:B------:R-:W-:-:S05]  /*cde0*/  LEA.HI.X R23, R23, UR5, R28, 0x2, P0 ;  /* 0x0000000517177c11 */ /* 0x000fca00080f141c */
[----:B------:R-:W3:Y:S02]  /*cdf0*/  LDG.E R22, desc[UR8][R22.64] ;  /* 0x0000000816167981 */ /* 0x000ee4000c1e1900 */
[----:B---3--:R-:W-:-:S13]  /*ce00*/  ISETP.NE.AND P0, PT, R22, R35, PT ;  /* 0x000000231600720c */ /* 0x008fda0003f05270 */
[----:B------:R-:W-:Y:S05]  /*ce10*/  @!P0 BRA `(.L_x_474) ;  /* 0x0000000000448947 */ /* 0x000fea0003800000 */
[----:B--2---:R-:W-:Y:S02]  /*ce20*/  IMAD.MOV.U32 R33, RZ, RZ, R31 ;  /* 0x000000ffff217224 */ /* 0x004fe400078e001f */
[----:B------:R-:W-:-:S07]  /*ce30*/  IMAD.MOV.U32 R31, RZ, RZ, RZ ;  /* 0x000000ffff1f7224 */ /* 0x000fce00078e00ff */
.L_x_475:
[----:B------:R-:W-:-:S13]  /*ce40*/  ISETP.GT.AND P0, PT, R22, R35, PT ;  /* 0x000000231600720c */ /* 0x000fda0003f04270 */
[C---:B------:R-:W-:Y:S02]  /*ce50*/  @!P0 VIADD R31, R33.reuse, 0x1 ;  /* 0x00000001211f8836 */ /* 0x040fe40000000000 */
[----:B------:R-:W-:-:S05]  /*ce60*/  @P0 VIADD R16, R33, 0xffffffff ;  /* 0xffffffff21100836 */ /* 0x000fca0000000000 */
[----:B------:R-:W-:-:S13]  /*ce70*/  ISETP.GT.AND P0, PT, R31, R16, PT ;  /* 0x000000101f00720c */ /* 0x000fda0003f04270 */
[----:B------:R-:W-:Y:S05]  /*ce80*/  @P0 BRA `(.L_x_473) ;  /* 0x0000000000340947 */ /* 0x000fea0003800000 */
[----:B------:R-:W0:Y:S01]  /*ce90*/  LDCU.64 UR4, c[0x0][0x480] ;  /* 0x00009000ff0477ac */ /* 0x000e220008000a00 */
[----:B------:R-:W-:-:S04]  /*cea0*/  IADD3 R33, PT, PT, R16, R31, RZ ;  /* 0x0000001f10217210 */ /* 0x000fc80007ffe0ff */
[----:B------:R-:W-:-:S04]  /*ceb0*/  SHF.R.U32.HI R33, RZ, 0x1, R33 ;  /* 0x00000001ff217819 */ /* 0x000fc80000011621 */
[----:B------:R-:W-:-:S05]  /*cec0*/  IADD3 R23, P0, PT, R20, R33, RZ ;  /* 0x0000002114177210 */ /* 0x000fca0007f1e0ff */
[----:B------:R-:W-:Y:S01]  /*ced0*/  IMAD.X R28, RZ, RZ, R21, P0 ;  /* 0x000000ffff1c7224 */ /* 0x000fe200000e0615 */
[----:B0-----:R-:W-:-:S04]  /*cee0*/  LEA R22, P0, R23, UR4, 0x2 ;  /* 0x0000000417167c11 */ /* 0x001fc8000f8010ff */
[----:B------:R-:W-:-:S05]  /*cef0*/  LEA.HI.X R23, R23, UR5, R28, 0x2, P0 ;  /* 0x0000000517177c11 */ /* 0x000fca00080f141c */
[----:B------:R-:W2:Y:S02]  /*cf00*/  LDG.E R22, desc[UR8][R22.64] ;  /* 0x0000000816167981 */ /* 0x000ea4000c1e1900 */
[----:B--2---:R-:W-:-:S13]  /*cf10*/  ISETP.NE.AND P0, PT, R22, R35, PT ;  /* 0x000000231600720c */ /* 0x004fda0003f05270 */
[----:B------:R-:W-:Y:S05]  /*cf20*/  @P0 BRA `(.L_x_475) ;  /* 0xfffffffc00c40947 */ /* 0x000fea000383ffff */
.L_x_474:
[----:B------:R-:W-:-:S05]  /*cf30*/  IMAD.MOV.U32 R21, RZ, RZ, 0x4 ;  /* 0x00000004ff157424 */ /* 0x000fca00078e00ff */
[----:B------:R0:W-:Y:S04]  /*cf40*/  ST.E desc[UR8][R18.64+0x4], R21 ;  /* 0x0000041512007985 */ /* 0x0001e8000c101908 */
[----:B------:R0:W1:Y:S02]  /*cf50*/  LDS R8, [R24+0x500] ;  /* 0x0005000018087984 */ /* 0x0000640000000800 */
.L_x_473:
[----:B------:R-:W-:Y:S05]  /*cf60*/  BSYNC.RECONVERGENT B7 ;  /* 0x0000000000077941 */ /* 0x000fea0003800200 */
.L_x_472:
[----:B------:R-:W-:-:S05]  /*cf70*/  VIADD R29, R29, 0x20 ;  /* 0x000000201d1d7836 */ /* 0x000fca0000000000 */
[----:B-1----:R-:W-:-:S13]  /*cf80*/  ISETP.GE.AND P0, PT, R29, R8, PT ;  /* 0x000000081d00720c */ /* 0x002fda0003f06270 */
[----:B------:R-:W-:Y:S05]  /*cf90*/  @!P0 BRA `(.L_x_476) ;  /* 0xfffffffc004c8947 */ /* 0x000fea000383ffff */
.L_x_471:
[----:B------:R-:W-:Y:S05]  /*cfa0*/  BSYNC.RECONVERGENT B6 ;  /* 0x0000000000067941 */ /* 0x000fea0003800200 */
.L_x_470:
[----:B------:R-:W-:-:S03]  /*cfb0*/  UMOV UR4, 0xffffffff ;  /* 0xffffffff00047882 */ /* 0x000fc60000000000 */
[----:B------:R-:W-:Y:S05]  /*cfc0*/  BRA.DIV UR4, `(.L_x_477) ;  /* 0x0000028604447947 */ /* 0x000fea000b800000 */
[----:B------:R-:W-:Y:S01]  /*cfd0*/  NOP ;  /* 0x0000000000007918 */ /* 0x000fe20000000000 */
.L_x_1967:
[----:B------:R-:W1:Y:S01]  /*cfe0*/  LDS R22, [R24+0x400] ;  /* 0x0004000018167984 */ /* 0x000e620000000800 */
[----:B------:R-:W-:-:S05]  /*cff0*/  VIADD R3, R3, 0x1 ;  /* 0x0000000103037836 */ /* 0x000fca0000000000 */
[----:B-1----:R-:W-:-:S13]  /*d000*/  ISETP.GE.AND P0, PT, R3, R22, PT ;  /* 0x000000160300720c */ /* 0x002fda0003f06270 */
[----:B------:R-:W-:Y:S05]  /*d010*/  @!P0 BRA `(.L_x_478) ;  /* 0xfffffff800dc8947 */ /* 0x000fea000383ffff */
.L_x_469:
[----:B------:R-:W-:Y:S05]  /*d020*/  BSYNC B5 ;  /* 0x0000000000057941 */ /* 0x000fea0003800000 */
.L_x_468:
[----:B---3--:R-:W1:Y:S01]  /*d030*/  LDS R3, [R24+0x480] ;  /* 0x0004800018037984 */ /* 0x008e620000000800 */
[----:B------:R-:W-:Y:S01]  /*d040*/  BSSY B5, `(.L_x_479) ;  /* 0x000003a000057945 */ /* 0x000fe20003800000 */
[----:B-1----:R-:W-:-:S13]  /*d050*/  ISETP.GE.AND P0, PT, R3, 0x1, PT ;  /* 0x000000010300780c */ /* 0x002fda0003f06270 */
[----:B------:R-:W-:Y:S05]  /*d060*/  @!P0 BRA `(.L_x_480) ;  /* 0x0000000000dc8947 */ /* 0x000fea0003800000 */
[----:B------:R-:W-:Y:S01]  /*d070*/  BSSY B6, `(.L_x_481) ;  /* 0x0000035000067945 */ /* 0x000fe20003800000 */
[----:B------:R-:W-:Y:S01]  /*d080*/  IADD3 R8, PT, PT, R3, -0x1, RZ ;  /* 0xffffffff03087810 */ /* 0x000fe20007ffe0ff */
[----:B------:R-:W-:Y:S01]  /*d090*/  IMAD.MOV.U32 R16, RZ, RZ, RZ ;  /* 0x000000ffff107224 */ /* 0x000fe200078e00ff */
[----:B------:R-:W-:-:S07]  /*d0a0*/  SHF.R.S32.HI R20, RZ, 0x1f, R22 ;  /* 0x0000001fff147819 */ /* 0x000fce0000011416 */
.L_x_488:
[C---:B0-----:R-:W-:Y:S01]  /*d0b0*/  LOP3.LUT R6, R16.reuse, 0x1, RZ, 0xc0, !PT ;  /* 0x0000000110067812 */ /* 0x041fe200078ec0ff */
[----:B------:R-:W-:Y:S01]  /*d0c0*/  VIADD R16, R16, 0x1 ;  /* 0x0000000110107836 */ /* 0x000fe20000000000 */
[----:B------:R-:W-:Y:S03]  /*d0d0*/  BSSY.RECONVERGENT B7, `(.L_x_482) ;  /* 0x000002a000077945 */ /* 0x000fe60003800200 */
[----:B------:R-:W-:Y:S01]  /*d0e0*/  IMAD R7, R27, 0x2, R6 ;  /* 0x000000021b077824 */ /* 0x000fe200078e0206 */
[----:B------:R-:W-:-:S04]  /*d0f0*/  ISETP.NE.AND P2, PT, R16, R3, PT ;  /* 0x000000031000720c */ /* 0x000fc80003f45270 */
[----:B------:R-:W-:-:S13]  /*d100*/  ISETP.GE.AND P0, PT, R7, R8, PT ;  /* 0x000000080700720c */ /* 0x000fda0003f06270 */
[----:B------:R-:W-:Y:S05]  /*d110*/  @P0 BRA `(.L_x_483) ;  /* 0x0000000000940947 */ /* 0x000fea0003800000 */
[----:B0-----:R-:W-:-:S07]  /*d120*/  IMAD.MOV.U32 R19, RZ, RZ, R7 ;  /* 0x000000ffff137224 */ /* 0x001fce00078e0007 */
.L_x_486:
[----:B0-----:R-:W-:Y:S01]  /*d130*/  IADD3 R7, P0, PT, R19, R22, RZ ;  /* 0x0000001613077210 */ /* 0x001fe20007f1e0ff */
[----:B----4-:R-:W-:Y:S02]  /*d140*/  IMAD.MOV.U32 R42, RZ, RZ, R4 ;  /* 0x000000ffff2a7224 */ /* 0x010fe400078e0004 */
[----:B------:R-:W-:Y:S01]  /*d150*/  IMAD.MOV.U32 R43, RZ, RZ, R5 ;  /* 0x000000ffff2b7224 */ /* 0x000fe200078e0005 */
[----:B------:R-:W-:Y:S01]  /*d160*/  IADD3.X R18, PT, PT, RZ, R20, RZ, P0, !PT ;  /* 0x00000014ff127210 */ /* 0x000fe200007fe4ff */
[----:B------:R-:W-:-:S04]  /*d170*/  IMAD.WIDE.U32 R6, R7, 0x14, R42 ;  /* 0x0000001407067825 */ /* 0x000fc800078e002a */
[----:B------:R-:W-:-:S04]  /*d180*/  IMAD R21, R18, 0x14, RZ ;  /* 0x0000001412157824 */ /* 0x000fc800078e02ff */
[----:B------:R-:W-:-:S05]  /*d190*/  IMAD.IADD R7, R7, 0x1, R21 ;  /* 0x0000000107077824 */ /* 0x000fca00078e0215 */
[----:B------:R-:W3:Y:S04]  /*d1a0*/  LD.E R18, desc[UR8][R6.64+0x18] ;  /* 0x0000180806127980 */ /* 0x000ee8000c101900 */
[----:B------:R-:W4:Y:S01]  /*d1b0*/  LD.E R47, desc[UR8][R6.64+0x4] ;  /* 0x00000408062f7980 */ /* 0x000f22000c101900 */
[----:B------:R-:W-:Y:S01]  /*d1c0*/  VIADD R19, R19, 0x40 ;  /* 0x0000004013137836 */ /* 0x000fe20000000000 */
[----:B------:R-:W-:Y:S04]  /*d1d0*/  BSSY.RECONVERGENT B8, `(.L_x_484) ;  /* 0x0000018000087945 */ /* 0x000fe80003800200 */
[----:B------:R-:W-:-:S02]  /*d1e0*/  ISETP.GE.AND P3, PT, R19, R8, PT ;  /* 0x000000081300720c */ /* 0x000fc40003f66270 */
[----:B---3--:R-:W-:-:S04]  /*d1f0*/  ISETP.NE.AND P0, PT, R18, 0x4, PT ;  /* 0x000000041200780c */ /* 0x008fc80003f05270 */
[----:B----4-:R-:W-:-:S13]  /*d200*/  ISETP.EQ.OR P0, PT, R47, 0x4, P0 ;  /* 0x000000042f00780c */ /* 0x010fda0000702670 */
[----:B------:R-:W-:Y:S05]  /*d210*/  @P0 BRA `(.L_x_485) ;  /* 0x00000000004c0947 */ /* 0x000fea0003800000 */
[----:B------:R-:W3:Y:S04]  /*d220*/  LD.E R31, desc[UR8][R6.64+0x14] ;  /* 0x00001408061f7980 */ /* 0x000ee8000c101900 */
[----:B------:R-:W4:Y:S04]  /*d230*/  LD.E R39, desc[UR8][R6.64] ;  /* 0x0000000806277980 */ /* 0x000f28000c101900 */
[----:B------:R-:W5:Y:S04]  /*d240*/  LD.E R29, desc[UR8][R6.64+0x1c] ;  /* 0x00001c08061d7980 */ /* 0x000f68000c101900 */
[----:B------:R-:W5:Y:S04]  /*d250*/  LD.E R37, desc[UR8][R6.64+0x8] ;  /* 0x0000080806257980 */ /* 0x000f68000c101900 */
[----:B------:R-:W5:Y:S04]  /*d260*/  LD.E R23, desc[UR8][R6.64+0x20] ;  /* 0x0000200806177980 */ /* 0x000f68000c101900 */
[----:B------:R-:W5:Y:S04]  /*d270*/  LD.E R35, desc[UR8][R6.64+0xc] ;  /* 0x00000c0806237980 */ /* 0x000f68000c101900 */
[----:B------:R-:W5:Y:S04]  /*d280*/  LD.E R21, desc[UR8][R6.64+0x24] ;  /* 0x0000240806157980 */ /* 0x000f68000c101900 */
[----:B--2---:R-:W2:Y:S01]  /*d290*/  LD.E R33, desc[UR8][R6.64+0x10] ;  /* 0x0000100806217980 */ /* 0x004ea2000c101900 */
[----:B------:R-:W-:-:S03]  /*d2a0*/  HFMA2 R49, -RZ, RZ, 0, 2.384185791015625e-07 ;  /* 0x00000004ff317431 */ /* 0x000fc600000001ff */
[----:B------:R0:W-:Y:S04]  /*d2b0*/  ST.E desc[UR8][R6.64+0x18], R47 ;  /* 0x0000182f06007985 */ /* 0x0001e8000c101908 */
[----:B------:R0:W-:Y:S04]  /*d2c0*/  ST.E desc[UR8][R6.64+0x4], R49 ;  /* 0x0000043106007985 */ /* 0x0001e8000c101908 */
[----:B---3--:R0:W-:Y:S04]  /*d2d0*/  ST.E desc[UR8][R6.64], R31 ;  /* 0x0000001f06007985 */ /* 0x0081e8000c101908 */
[----:B----4-:R0:W-:Y:S04]  /*d2e0*/  ST.E desc[UR8][R6.64+0x14], R39 ;  /* 0x0000142706007985 */ /* 0x0101e8000c101908 */
[----:B-----5:R0:W-:Y:S04]  /*d2f0*/  ST.E desc[UR8][R6.64+0x8], R29 ;  /* 0x0000081d06007985 */ /* 0x0201e8000c101908 */
[----:B------:R0:W-:Y:S04]  /*d300*/  ST.E desc[UR8][R6.64+0x1c], R37 ;  /* 0x00001c2506007985 */ /* 0x0001e8000c101908 */
[----:B------:R0:W-:Y:S04]  /*d310*/  ST.E desc[UR8][R6.64+0xc], R23 ;  /* 0x00000c1706007985 */ /* 0x0001e8000c101908 */
[----:B------:R0:W-:Y:S04]  /*d320*/  ST.E desc[UR8][R6.64+0x20], R35 ;  /* 0x0000202306007985 */ /* 0x0001e8000c101908 */
[----:B------:R0:W-:Y:S04]  /*d330*/  ST.E desc[UR8][R6.64+0x10], R21 ;  /* 0x0000101506007985 */ /* 0x0001e8000c101908 */
[----:B--2---:R0:W-:Y:S02]  /*d340*/  ST.E desc[UR8][R6.64+0x24], R33 ;  /* 0x0000242106007985 */ /* 0x0041e4000c101908 */
.L_x_485:
[----:B------:R-:W-:Y:S05]  /*d350*/  BSYNC.RECONVERGENT B8 ;  /* 0x0000000000087941 */ /* 0x000fea0003800200 */
.L_x_484:
[----:B------:R-:W-:Y:S05]  /*d360*/  @!P3 BRA `(.L_x_486) ;  /* 0xfffffffc0070b947 */ /* 0x000fea000383ffff */
.L_x_483:
[----:B------:R-:W-:Y:S05]  /*d370*/  BSYNC.RECONVERGENT B7 ;  /* 0x0000000000077941 */ /* 0x000fea0003800200 */
.L_x_482:
[----:B------:R-:W-:-:S03]  /*d380*/  UMOV UR4, 0xffffffff ;  /* 0xffffffff00047882 */ /* 0x000fc60000000000 */
[----:B------:R-:W-:Y:S05]  /*d390*/  BRA.DIV UR4, `(.L_x_487) ;  /* 0x00000282046c7947 */ /* 0x000fea000b800000 */
[----:B------:R-:W-:Y:S01]  /*d3a0*/  NOP ;  /* 0x0000000000007918 */ /* 0x000fe20000000000 */
.L_x_1970:
[----:B------:R-:W-:Y:S05]  /*d3b0*/  @P2 BRA `(.L_x_488) ;  /* 0xfffffffc003c2947 */ /* 0x000fea000383ffff */
[----:B------:R-:W-:Y:S05]  /*d3c0*/  BSYNC B6 ;  /* 0x0000000000067941 */ /* 0x000fea0003800000 */
.L_x_481:
[----:B------:R1:W3:Y:S02]  /*d3d0*/  LDS R22, [R24+0x400] ;  /* 0x0004000018167984 */ /* 0x0002e40000000800 */
.L_x_480:
[----:B------:R-:W-:Y:S05]  /*d3e0*/  BSYNC B5 ;  /* 0x0000000000057941 */ /* 0x000fea0003800000 */
.L_x_479:
[----:B------:R-:W5:Y:S01]  /*d3f0*/  LDS R4, [R24+0x500] ;  /* 0x0005000018047984 */ /* 0x000f620000000800 */
[----:B---3--:R-:W-:Y:S01]  /*d400*/  IMAD.IADD R3, R27, 0x1, R22 ;  /* 0x000000011b037824 */ /* 0x008fe200078e0216 */
[----:B------:R-:W-:Y:S01]  /*d410*/  BSSY.RECONVERGENT B5, `(.L_x_489) ;  /* 0x000000d000057945 */ /* 0x000fe20003800200 */
[----:B0-----:R-:W-:-:S03]  /*d420*/  IMAD.MOV.U32 R18, RZ, RZ, RZ ;  /* 0x000000ffff127224 */ /* 0x001fc600078e00ff */
[----:B-----5:R-:W-:-:S13]  /*d430*/  ISETP.GE.AND P0, PT, R3, R4, PT ;  /* 0x000000040300720c */ /* 0x020fda0003f06270 */
[----:B------:R-:W-:Y:S05]  /*d440*/  @P0 BRA `(.L_x_490) ;  /* 0x0000000000240947 */ /* 0x000fea0003800000 */
[----:B------:R-:W-:-:S07]  /*d450*/  IMAD.MOV.U32 R18, RZ, RZ, RZ ;  /* 0x000000ffff127224 */ /* 0x000fce00078e00ff */
.L_x_491:
[----:B------:R-:W-:-:S06]  /*d460*/  IMAD.WIDE R6, R3, 0x14, R42 ;  /* 0x0000001403067825 */ /* 0x000fcc00078e022a */
[----:B------:R-:W3:Y:S02]  /*d470*/  LD.E R6, desc[UR8][R6.64+0x4] ;  /* 0x0000040806067980 */ /* 0x000ee4000c101900 */
[----:B---3--:R-:W-:-:S13]  /*d480*/  ISETP.NE.AND P0, PT, R6, 0x4, PT ;  /* 0x000000040600780c */ /* 0x008fda0003f05270 */
[----:B------:R-:W-:Y:S05]  /*d490*/  @P0 BRA `(.L_x_490) ;  /* 0x0000000000100947 */ /* 0x000fea0003800000 */
[----:B------:R-:W-:Y:S01]  /*d4a0*/  VIADD R3, R3, 0x20 ;  /* 0x0000002003037836 */ /* 0x000fe20000000000 */
[----:B------:R-:W-:-:S04]  /*d4b0*/  IADD3 R18, PT, PT, R18, 0x1, RZ ;  /* 0x0000000112127810 */ /* 0x000fc80007ffe0ff */
[----:B------:R-:W-:-:S13]  /*d4c0*/  ISETP.GE.AND P0, PT, R3, R4, PT ;  /* 0x000000040300720c */ /* 0x000fda0003f06270 */
[----:B------:R-:W-:Y:S05]  /*d4d0*/  @!P0 BRA `(.L_x_491) ;  /* 0xfffffffc00e08947 */ /* 0x000fea000383ffff */
.L_x_490:
[----:B------:R-:W-:Y:S05]  /*d4e0*/  BSYNC.RECONVERGENT B5 ;  /* 0x0000000000057941 */ /* 0x000fea0003800200 */
.L_x_489:
[----:B------:R-:W-:-:S03]  /*d4f0*/  UMOV UR4, 0xffffffff ;  /* 0xffffffff00047882 */ /* 0x000fc60000000000 */
[----:B------:R-:W-:Y:S05]  /*d500*/  BRA.DIV UR4, `(.L_x_492) ;  /* 0x00000282042c7947 */ /* 0x000fea000b800000 */
[----:B------:R-:W0:Y:S02]  /*d510*/  SHFL.BFLY PT, R20, R18, 0x1, 0x1f ;  /* 0x0c201f0012147f89 */ /* 0x000e2400000e0000 */
[----:B0-----:R-:W-:-:S05]  /*d520*/  IMAD.IADD R18, R20, 0x1, R18 ;  /* 0x0000000114127824 */ /* 0x001fca00078e0212 */
[----:B------:R-:W0:Y:S02]  /*d530*/  SHFL.BFLY PT, R20, R18, 0x2, 0x1f ;  /* 0x0c401f0012147f89 */ /* 0x000e2400000e0000 */
[----:B0-----:R-:W-:-:S05]  /*d540*/  IMAD.IADD R3, R18, 0x1, R20 ;  /* 0x0000000112037824 */ /* 0x001fca00078e0214 */
[----:B------:R-:W0:Y:S02]  /*d550*/  SHFL.BFLY PT, R20, R3, 0x4, 0x1f ;  /* 0x0c801f0003147f89 */ /* 0x000e2400000e0000 */
[----:B0-----:R-:W-:-:S05]  /*d560*/  IMAD.IADD R5, R3, 0x1, R20 ;  /* 0x0000000103057824 */ /* 0x001fca00078e0214 */
[----:B------:R-:W0:Y:S02]  /*d570*/  SHFL.BFLY PT, R20, R5, 0x8, 0x1f ;  /* 0x0d001f0005147f89 */ /* 0x000e2400000e0000 */
[----:B0-----:R-:W-:-:S05]  /*d580*/  IMAD.IADD R6, R5, 0x1, R20 ;  /* 0x0000000105067824 */ /* 0x001fca00078e0214 */
[----:B------:R0:W3:Y:S02]  /*d590*/  SHFL.BFLY PT, R20, R6, 0x10, 0x1f ;  /* 0x0e001f0006147f89 */ /* 0x0000e400000e0000 */
.L_x_1977:
[----:B------:R-:W-:Y:S01]  /*d5a0*/  ISETP.GE.AND P2, PT, R27, R4, PT ;  /* 0x000000041b00720c */ /* 0x000fe20003f46270 */
[----:B------:R-:W-:Y:S01]  /*d5b0*/  BSSY.RECONVERGENT B5, `(.L_x_493) ;  /* 0x000002f000057945 */ /* 0x000fe20003800200 */
[----:B---3--:R-:W-:-:S11]  /*d5c0*/  IADD3 R3, PT, PT, R6, R20, RZ ;  /* 0x0000001406037210 */ /* 0x008fd60007ffe0ff */
[----:B------:R-:W-:Y:S05]  /*d5d0*/  @P2 BRA `(.L_x_494) ;  /* 0x0000000000b02947 */ /* 0x000fea0003800000 */
[----:B------:R-:W-:Y:S01]  /*d5e0*/  IMAD.IADD R5, R4, 0x1, -R27 ;  /* 0x0000000104057824 */ /* 0x000fe200078e0a1b */
[----:B------:R-:W-:Y:S01]  /*d5f0*/  BSSY.RECONVERGENT B6, `(.L_x_495) ;  /* 0x0000017000067945 */ /* 0x000fe20003800200 */
[----:B------:R-:W-:-:S03]  /*d600*/  PLOP3.LUT P0, PT, PT, PT, PT, 0x80, 0x8 ;  /* 0x000000000008781c */ /* 0x000fc60003f0f070 */
[----:B------:R-:W-:Y:S01]  /*d610*/  ISETP.GT.AND P3, PT, R5, 0x60, PT ;  /* 0x000000600500780c */ /* 0x000fe20003f64270 */
[----:B------:R-:W-:-:S12]  /*d620*/  IMAD.MOV.U32 R5, RZ, RZ, R27 ;  /* 0x000000ffff057224 */ /* 0x000fd800078e001b */
[----:B------:R-:W-:Y:S05]  /*d630*/  @!P3 BRA `(.L_x_496) ;  /* 0x000000000048b947 */ /* 0x000fea0003800000 */
[----:B------:R-:W-:Y:S01]  /*d640*/  PLOP3.LUT P0, PT, PT, PT, PT, 0x8, 0x80 ;  /* 0x000000000080781c */ /* 0x000fe20003f0e170 */
[----:B------:R-:W-:-:S12]  /*d650*/  VIADD R8, R4, 0xffffffa0 ;  /* 0xffffffa004087836 */ /* 0x000fd80000000000 */
.L_x_497:
[----:B0--3--:R-:W0:Y:S01]  /*d660*/  LDC.64 R6, c[0x0][0x420] ;  /* 0x00010800ff067b82 */ /* 0x009e220000000a00 */
[C-C-:B------:R-:W-:Y:S01]  /*d670*/  IMAD.IADD R19, R12.reuse, 0x1, R5.reuse ;  /* 0x000000010c137824 */ /* 0x140fe200078e0205 */
[C-C-:B------:R-:W-:Y:S02]  /*d680*/  IADD3 R21, PT, PT, R12.reuse, 0x20, R5.reuse ;  /* 0x000000200c157810 */ /* 0x140fe40007ffe005 */
[C-C-:B------:R-:W-:Y:S02]  /*d690*/  IADD3 R29, PT, PT, R12.reuse, 0x40, R5.reuse ;  /* 0x000000400c1d7810 */ /* 0x140fe40007ffe005 */
[----:B------:R-:W-:Y:S02]  /*d6a0*/  IADD3 R23, PT, PT, R12, 0x60, R5 ;  /* 0x000000600c177810 */ /* 0x000fe40007ffe005 */
[----:B------:R-:W-:-:S04]  /*d6b0*/  IADD3 R5, PT, PT, R5, 0x80, RZ ;  /* 0x0000008005057810 */ /* 0x000fc80007ffe0ff */
[----:B------:R-:W-:Y:S01]  /*d6c0*/  ISETP.GE.AND P3, PT, R5, R8, PT ;  /* 0x000000080500720c */ /* 0x000fe20003f66270 */
[----:B0-----:R-:W-:-:S04]  /*d6d0*/  IMAD.WIDE.U32 R18, R19, 0x4, R6 ;  /* 0x0000000413127825 */ /* 0x001fc800078e0006 */
[--C-:B------:R-:W-:Y:S01]  /*d6e0*/  IMAD.WIDE.U32 R20, R21, 0x4, R6.reuse ;  /* 0x0000000415147825 */ /* 0x100fe200078e0006 */
[----:B------:R3:W-:Y:S03]  /*d6f0*/  STG.E desc[UR8][R18.64], RZ ;  /* 0x000000ff12007986 */ /* 0x0007e6000c101908 */
[--C-:B------:R-:W-:Y:S01]  /*d700*/  IMAD.WIDE.U32 R28, R29, 0x4, R6.reuse ;  /* 0x000000041d1c7825 */ /* 0x100fe200078e0006 */
[----:B------:R3:W-:Y:S03]  /*d710*/  STG.E desc[UR8][R20.64], RZ ;  /* 0x000000ff14007986 */ /* 0x0007e6000c101908 */
[----:B------:R-:W-:Y:S01]  /*d720*/  IMAD.WIDE.U32 R6, R23, 0x4, R6 ;  /* 0x0000000417067825 */ /* 0x000fe200078e0006 */
[----:B------:R3:W-:Y:S04]  /*d730*/  STG.E desc[UR8][R28.64], RZ ;  /* 0x000000ff1c007986 */ /* 0x0007e8000c101908 */
[----:B------:R3:W-:Y:S01]  /*d740*/  STG.E desc[UR8][R6.64], RZ ;  /* 0x000000ff06007986 */ /* 0x0007e2000c101908 */
[----:B------:R-:W-:Y:S05]  /*d750*/  @!P3 BRA `(.L_x_497) ;  /* 0xfffffffc00c0b947 */ /* 0x000fea000383ffff */
.L_x_496:
[----:B------:R-:W-:Y:S05]  /*d760*/  BSYNC.RECONVERGENT B6 ;  /* 0x0000000000067941 */ /* 0x000fea0003800200 */
.L_x_495:
[----:B0--3--:R-:W-:Y:S01]  /*d770*/  IMAD.IADD R6, R4, 0x1, -R5 ;  /* 0x0000000104067824 */ /* 0x009fe200078e0a05 */
[----:B------:R-:W-:Y:S04]  /*d780*/  BSSY.RECONVERGENT B6, `(.L_x_498) ;  /* 0x000000c000067945 */ /* 0x000fe80003800200 */
[----:B------:R-:W-:-:S13]  /*d790*/  ISETP.GT.AND P3, PT, R6, 0x20, PT ;  /* 0x000000200600780c */ /* 0x000fda0003f64270 */
[----:B------:R-:W-:Y:S05]  /*d7a0*/  @!P3 BRA `(.L_x_499) ;  /* 0x000000000024b947 */ /* 0x000fea0003800000 */
[----:B------:R-:W0:Y:S01]  /*d7b0*/  LDC.64 R18, c[0x0][0x420] ;  /* 0x00010800ff127b82 */ /* 0x000e220000000a00 */
[C-C-:B------:R-:W-:Y:S01]  /*d7c0*/  IMAD.IADD R7, R12.reuse, 0x1, R5.reuse ;  /* 0x000000010c077824 */ /* 0x140fe200078e0205 */
[----:B------:R-:W-:Y:S01]  /*d7d0*/  IADD3 R21, PT, PT, R12, 0x20, R5 ;  /* 0x000000200c157810 */ /* 0x000fe20007ffe005 */
[----:B------:R-:W-:Y:S01]  /*d7e0*/  VIADD R5, R5, 0x40 ;  /* 0x0000004005057836 */ /* 0x000fe20000000000 */
[----:B------:R-:W-:Y:S01]  /*d7f0*/  PLOP3.LUT P0, PT, PT, PT, PT, 0x8, 0x80 ;  /* 0x000000000080781c */ /* 0x000fe20003f0e170 */
[----:B0-----:R-:W-:-:S04]  /*d800*/  IMAD.WIDE.U32 R6, R7, 0x4, R18 ;  /* 0x0000000407067825 */ /* 0x001fc800078e0012 */
[----:B------:R-:W-:Y:S01]  /*d810*/  IMAD.WIDE.U32 R18, R21, 0x4, R18 ;  /* 0x0000000415127825 */ /* 0x000fe200078e0012 */
[----:B------:R0:W-:Y:S04]  /*d820*/  STG.E desc[UR8][R6.64], RZ ;  /* 0x000000ff06007986 */ /* 0x0001e8000c101908 */
[----:B------:R0:W-:Y:S03]  /*d830*/  STG.E desc[UR8][R18.64], RZ ;  /* 0x000000ff12007986 */ /* 0x0001e6000c101908 */
.L_x_499:
[----:B------:R-:W-:Y:S05]  /*d840*/  BSYNC.RECONVERGENT B6 ;  /* 0x0000000000067941 */ /* 0x000fea0003800200 */
.L_x_498:
[----:B------:R-:W-:-:S13]  /*d850*/  ISETP.LT.OR P0, PT, R5, R4, P0 ;  /* 0x000000040500720c */ /* 0x000fda0000701670 */
[----:B0-----:R-:W0:Y:S01]  /*d860*/  @P0 LDC.64 R6, c[0x0][0x420] ;  /* 0x00010800ff060b82 */ /* 0x001e220000000a00 */
[----:B------:R-:W-:-:S04]  /*d870*/  @P0 IMAD.IADD R5, R12, 0x1, R5 ;  /* 0x000000010c050824 */ /* 0x000fc800078e0205 */
[----:B0-----:R-:W-:-:S05]  /*d880*/  @P0 IMAD.WIDE.U32 R6, R5, 0x4, R6 ;  /* 0x0000000405060825 */ /* 0x001fca00078e0006 */
[----:B------:R3:W-:Y:S02]  /*d890*/  @P0 STG.E desc[UR8][R6.64], RZ ;  /* 0x000000ff06000986 */ /* 0x0007e4000c101908 */
.L_x_494:
[----:B------:R-:W-:Y:S05]  /*d8a0*/  BSYNC.RECONVERGENT B5 ;  /* 0x0000000000057941 */ /* 0x000fea0003800200 */
.L_x_493:
[----:B------:R-:W-:Y:S01]  /*d8b0*/  ISETP.GE.AND P0, PT, R3, 0x1, PT ;  /* 0x000000010300780c */ /* 0x000fe20003f06270 */
[----:B------:R-:W-:-:S12]  /*d8c0*/  BSSY B5, `(.L_x_500) ;  /* 0x00000b0000057945 */ /* 0x000fd80003800000 */
[----:B------:R-:W-:Y:S05]  /*d8d0*/  @!P0 BRA `(.L_x_501) ;  /* 0x0000000800b88947 */ /* 0x000fea0003800000 */
[----:B------:R-:W-:Y:S04]  /*d8e0*/  BSSY.RECONVERGENT B6, `(.L_x_502) ;  /* 0x0000067000067945 */ /* 0x000fe80003800200 */
[----:B------:R-:W-:Y:S05]  /*d8f0*/  @P2 BRA `(.L_x_503) ;  /* 0x0000000400942947 */ /* 0x000fea0003800000 */
[----:B------:R-:W-:-:S07]  /*d900*/  MOV R23, R27 ;  /* 0x0000001b00177202 */ /* 0x000fce0000000f00 */
.L_x_514:
[----:B------:R-:W-:Y:S01]  /*d910*/  IMAD.WIDE.U32 R4, R23, 0x14, R42 ;  /* 0x0000001417047825 */ /* 0x000fe200078e002a */
[----:B0--3--:R-:W0:Y:S04]  /*d920*/  LDC.64 R6, c[0x0][0x420] ;  /* 0x00010800ff067b82 */ /* 0x009e280000000a00 */
[----:B------:R-:W3:Y:S01]  /*d930*/  LD.E R29, desc[UR8][R4.64] ;  /* 0x00000008041d7980 */ /* 0x000ee2000c101900 */
[----:B------:R-:W-:Y:S01]  /*d940*/  IMAD.IADD R31, R12, 0x1, R23 ;  /* 0x000000010c1f7824 */ /* 0x000fe200078e0217 */
[----:B------:R-:W-:Y:S02]  /*d950*/  BSSY.RECONVERGENT B7, `(.L_x_504) ;  /* 0x000005a000077945 */ /* 0x000fe40003800200 */
[----:B------:R-:W3:Y:S08]  /*d960*/  LDC.64 R18, c[0x0][0x488] ;  /* 0x00012200ff127b82 */ /* 0x000ef00000000a00 */
[----:B------:R-:W5:Y:S01]  /*d970*/  LDC.64 R20, c[0x0][0x498] ;  /* 0x00012600ff147b82 */ /* 0x000f620000000a00 */
[----:B0-----:R-:W-:-:S04]  /*d980*/  IMAD.WIDE.U32 R6, R31, 0x4, R6 ;  /* 0x000000041f067825 */ /* 0x001fc800078e0006 */
[----:B---3--:R-:W-:-:S04]  /*d990*/  IMAD.WIDE R18, R29, 0x8, R18 ;  /* 0x000000081d127825 */ /* 0x008fc800078e0212 */
[----:B-----5:R-:W-:-:S07]  /*d9a0*/  IMAD.WIDE R20, R29, 0x8, R20 ;  /* 0x000000081d147825 */ /* 0x020fce00078e0214 */
.L_x_513:
[----:B--2---:R-:W2:Y:S04]  /*d9b0*/  LDG.E R33, desc[UR8][R18.64+0x8] ;  /* 0x0000080812217981 */ /* 0x004ea8000c1e1900 */
[----:B------:R-:W2:Y:S01]  /*d9c0*/  LDG.E.64 R28, desc[UR8][R18.64] ;  /* 0x00000008121c7981 */ /* 0x000ea2000c1e1b00 */
[----:B------:R-:W-:-:S05]  /*d9d0*/  IMAD.WIDE R30, R22, 0x14, R42 ;  /* 0x00000014161e7825 */ /* 0x000fca00078e022a */
[----:B------:R0:W5:Y:S01]  /*d9e0*/  LD.E R8, desc[UR8][R30.64] ;  /* 0x000000081e087980 */ /* 0x000162000c101900 */
[----:B------:R-:W-:Y:S01]  /*d9f0*/  BSSY.RECONVERGENT B8, `(.L_x_505) ;  /* 0x0000025000087945 */ /* 0x000fe20003800200 */
[----:B--2---:R-:W-:-:S05]  /*da00*/  IMAD.IADD R33, R33, 0x1, -R28 ;  /* 0x0000000121217824 */ /* 0x004fca00078e0a1c */
[----:B------:R-:W-:-:S13]  /*da10*/  ISETP.GE.AND P0, PT, R33, 0x1, PT ;  /* 0x000000012100780c */ /* 0x000fda0003f06270 */
[----:B0-----:R-:W-:Y:S05]  /*da20*/  @!P0 BRA `(.L_x_506) ;  /* 0x0000000000848947 */ /* 0x001fea0003800000 */
[----:B------:R-:W0:Y:S01]  /*da30*/  LDCU.64 UR4, c[0x0][0x480] ;  /* 0x00009000ff0477ac */ /* 0x000e220008000a00 */
[----:B------:R-:W-:-:S05]  /*da40*/  VIADD R16, R33, 0xffffffff ;  /* 0xffffffff21107836 */ /* 0x000fca0000000000 */
[----:B------:R-:W-:-:S04]  /*da50*/  SHF.R.U32.HI R33, RZ, 0x1, R16 ;  /* 0x00000001ff217819 */ /* 0x000fc80000011610 */
[----:B------:R-:W-:-:S05]  /*da60*/  IADD3 R31, P0, PT, R28, R33, RZ ;  /* 0x000000211c1f7210 */ /* 0x000fca0007f1e0ff */
[----:B------:R-:W-:Y:S01]  /*da70*/  IMAD.X R32, RZ, RZ, R29, P0 ;  /* 0x000000ffff207224 */ /* 0x000fe200000e061d */
[----:B0-----:R-:W-:-:S04]  /*da80*/  LEA R30, P0, R31, UR4, 0x2 ;  /* 0x000000041f1e7c11 */ /* 0x001fc8000f8010ff */
[----:B------:R-:W-:-:S06]  /*da90*/  LEA.HI.X R31, R31, UR5, R32, 0x2, P0 ;  /* 0x000000051f1f7c11 */ /* 0x000fcc00080f1420 */
[----:B------:R-:W2:Y:S02]  /*daa0*/  LDG.E R31, desc[UR8][R30.64] ;  /* 0x000000081e1f7981 */ /* 0x000ea4000c1e1900 */
[----:B--2--5:R-:W-:-:S13]  /*dab0*/  ISETP.NE.AND P0, PT, R31, R8, PT ;  /* 0x000000081f00720c */ /* 0x024fda0003f05270 */
[----:B------:R-:W-:Y:S05]  /*dac0*/  @!P0 BRA `(.L_x_507) ;  /* 0x0000000000448947 */ /* 0x000fea0003800000 */
[----:B------:R-:W-:Y:S01]  /*dad0*/  MOV R35, R33 ;  /* 0x0000002100237202 */ /* 0x000fe20000000f00 */
[----:B------:R-:W-:-:S07]  /*dae0*/  IMAD.MOV.U32 R33, RZ, RZ, RZ ;  /* 0x000000ffff217224 */ /* 0x000fce00078e00ff */
.L_x_508:
        /* <DEDUP_REMOVED lines=11> */
[----:B------:R-:W-:-:S06]  /*dba0*/  LEA.HI.X R31, R31, UR5, R32, 0x2, P0 ;  /* 0x000000051f1f7c11 */ /* 0x000fcc00080f1420 */
[----:B------:R-:W2:Y:S02]  /*dbb0*/  LDG.E R31, desc[UR8][R30.64] ;  /* 0x000000081e1f7981 */ /* 0x000ea4000c1e1900 */
[----:B--2---:R-:W-:-:S13]  /*dbc0*/  ISETP.NE.AND P0, PT, R31, R8, PT ;  /* 0x000000081f00720c */ /* 0x004fda0003f05270 */
[----:B------:R-:W-:Y:S05]  /*dbd0*/  @P0 BRA `(.L_x_508) ;  /* 0xfffffffc00c40947 */ /* 0x000fea000383ffff */
.L_x_507:
[----:B------:R-:W2:Y:S04]  /*dbe0*/  LD.E R16, desc[UR8][R4.64+0x8] ;  /* 0x0000080804107980 */ /* 0x000ea8000c101900 */
[----:B------:R-:W3:Y:S01]  /*dbf0*/  LD.E R28, desc[UR8][R4.64+0xc] ;  /* 0x00000c08041c7980 */ /* 0x000ee2000c101900 */
[----:B--2---:R-:W-:Y:S02]  /*dc00*/  VIADD R29, R16, 0x1 ;  /* 0x00000001101d7836 */ /* 0x004fe40000000000 */
[----:B---3--:R-:W-:-:S03]  /*dc10*/  VIADD R31, R28, 0xffffffff ;  /* 0xffffffff1c1f7836 */ /* 0x008fc60000000000 */
[----:B------:R0:W-:Y:S04]  /*dc20*/  ST.E desc[UR8][R4.64+0x8], R29 ;  /* 0x0000081d04007985 */ /* 0x0001e8000c101908 */
[----:B------:R0:W-:Y:S02]  /*dc30*/  ST.E desc[UR8][R4.64+0xc], R31 ;  /* 0x00000c1f04007985 */ /* 0x0001e4000c101908 */
.L_x_506:
[----:B------:R-:W-:Y:S05]  /*dc40*/  BSYNC.RECONVERGENT B8 ;  /* 0x0000000000087941 */ /* 0x000fea0003800200 */
.L_x_505:
[----:B0-----:R-:W2:Y:S04]  /*dc50*/  LDG.E R31, desc[UR8][R20.64+0x8] ;  /* 0x00000808141f7981 */ /* 0x001ea8000c1e1900 */
[----:B------:R-:W2:Y:S01]  /*dc60*/  LDG.E.64 R28, desc[UR8][R20.64] ;  /* 0x00000008141c7981 */ /* 0x000ea2000c1e1b00 */
[----:B------:R-:W-:Y:S01]  /*dc70*/  BSSY.RECONVERGENT B8, `(.L_x_509) ;  /* 0x0000022000087945 */ /* 0x000fe20003800200 */
[----:B--2---:R-:W-:-:S05]  /*dc80*/  IMAD.IADD R31, R31, 0x1, -R28 ;  /* 0x000000011f1f7824 */ /* 0x004fca00078e0a1c */
[----:B------:R-:W-:-:S13]  /*dc90*/  ISETP.GE.AND P0, PT, R31, 0x1, PT ;  /* 0x000000011f00780c */ /* 0x000fda0003f06270 */
[----:B------:R-:W-:Y:S05]  /*dca0*/  @!P0 BRA `(.L_x_510) ;  /* 0x0000000000788947 */ /* 0x000fea0003800000 */
[----:B------:R-:W0:Y:S01]  /*dcb0*/  LDCU.64 UR4, c[0x0][0x490] ;  /* 0x00009200ff0477ac */ /* 0x000e220008000a00 */
[----:B------:R-:W-:-:S05]  /*dcc0*/  VIADD R16, R31, 0xffffffff ;  /* 0xffffffff1f107836 */ /* 0x000fca0000000000 */
[----:B------:R-:W-:-:S04]  /*dcd0*/  SHF.R.U32.HI R33, RZ, 0x1, R16 ;  /* 0x00000001ff217819 */ /* 0x000fc80000011610 */
[----:B------:R-:W-:-:S04]  /*dce0*/  IADD3 R31, P0, PT, R28, R33, RZ ;  /* 0x000000211c1f7210 */ /* 0x000fc80007f1e0ff */
[----:B------:R-:W-:Y:S02]  /*dcf0*/  IADD3.X R32, PT, PT, RZ, R29, RZ, P0, !PT ;  /* 0x0000001dff207210 */ /* 0x000fe400007fe4ff */
[----:B0-----:R-:W-:-:S04]  /*dd00*/  LEA R30, P0, R31, UR4, 0x2 ;  /* 0x000000041f1e7c11 */ /* 0x001fc8000f8010ff */
[----:B------:R-:W-:-:S06]  /*dd10*/  LEA.HI.X R31, R31, UR5, R32, 0x2, P0 ;  /* 0x000000051f1f7c11 */ /* 0x000fcc00080f1420 */
[----:B------:R-:W2:Y:S02]  /*dd20*/  LDG.E R31, desc[UR8][R30.64] ;  /* 0x000000081e1f7981 */ /* 0x000ea4000c1e1900 */
[----:B--2--5:R-:W-:-:S13]  /*dd30*/  ISETP.NE.AND P0, PT, R31, R8, PT ;  /* 0x000000081f00720c */ /* 0x024fda0003f05270 */
[----:B------:R-:W-:Y:S05]  /*dd40*/  @!P0 BRA `(.L_x_511) ;  /* 0x0000000000448947 */ /* 0x000fea0003800000 */
[----:B------:R-:W-:Y:S02]  /*dd50*/  IMAD.MOV.U32 R35, RZ, RZ, R33 ;  /* 0x000000ffff237224 */ /* 0x000fe400078e0021 */
[----:B------:R-:W-:-:S07]  /*dd60*/  IMAD.MOV.U32 R33, RZ, RZ, RZ ;  /* 0x000000ffff217224 */ /* 0x000fce00078e00ff */
.L_x_512:
        /* <DEDUP_REMOVED lines=11> */
[----:B------:R-:W-:-:S06]  /*de20*/  LEA.HI.X R31, R31, UR5, R32, 0x2, P0 ;  /* 0x000000051f1f7c11 */ /* 0x000fcc00080f1420 */
[----:B------:R-:W2:Y:S02]  /*de30*/  LDG.E R31, desc[UR8][R30.64] ;  /* 0x000000081e1f7981 */ /* 0x000ea4000c1e1900 */
[----:B--2---:R-:W-:-:S13]  /*de40*/  ISETP.NE.AND P0, PT, R31, R8, PT ;  /* 0x000000081f00720c */ /* 0x004fda0003f05270 */
[----:B------:R-:W-:Y:S05]  /*de50*/  @P0 BRA `(.L_x_512) ;  /* 0xfffffffc00c40947 */ /* 0x000fea000383ffff */
.L_x_511:
[----:B------:R-:W2:Y:S02]  /*de60*/  LDG.E R8, desc[UR8][R6.64] ;  /* 0x0000000806087981 */ /* 0x000ea4000c1e1900 */
[----:B--2---:R-:W-:-:S05]  /*de70*/  VIADD R29, R8, 0x1 ;  /* 0x00000001081d7836 */ /* 0x004fca0000000000 */
[----:B------:R0:W-:Y:S02]  /*de80*/  STG.E desc[UR8][R6.64], R29 ;  /* 0x0000001d06007986 */ /* 0x0001e4000c101908 */
.L_x_510:
[----:B------:R-:W-:Y:S05]  /*de90*/  BSYNC.RECONVERGENT B8 ;  /* 0x0000000000087941 */ /* 0x000fea0003800200 */
.L_x_509:
[----:B-----5:R-:W0:Y:S01]  /*dea0*/  LDS R8, [R24+0x400] ;  /* 0x0004000018087984 */ /* 0x020e220000000800 */
[----:B------:R-:W-:Y:S02]  /*deb0*/  VIADD R22, R22, 0x1 ;  /* 0x0000000116167836 */ /* 0x000fe40000000000 */
[----:B0-----:R-:W-:-:S05]  /*dec0*/  IMAD.IADD R29, R3, 0x1, R8 ;  /* 0x00000001031d7824 */ /* 0x001fca00078e0208 */
[----:B------:R-:W-:-:S13]  /*ded0*/  ISETP.GE.AND P0, PT, R22, R29, PT ;  /* 0x0000001d1600720c */ /* 0x000fda0003f06270 */
[----:B------:R-:W-:Y:S05]  /*dee0*/  @!P0 BRA `(.L_x_513) ;  /* 0xfffffff800b08947 */ /* 0x000fea000383ffff */
[----:B------:R-:W-:Y:S05]  /*def0*/  BSYNC.RECONVERGENT B7 ;  /* 0x0000000000077941 */ /* 0x000fea0003800200 */
.L_x_504:
[----:B------:R-:W0:Y:S01]  /*df00*/  LDS R4, [R24+0x500] ;  /* 0x0005000018047984 */ /* 0x000e220000000800 */
[----:B------:R-:W-:Y:S01]  /*df10*/  IADD3 R23, PT, PT, R23, 0x20, RZ ;  /* 0x0000002017177810 */ /* 0x000fe20007ffe0ff */
[----:B------:R-:W-:-:S03]  /*df20*/  IMAD.MOV.U32 R22, RZ, RZ, R8 ;  /* 0x000000ffff167224 */ /* 0x000fc600078e0008 */
[----:B0-----:R-:W-:-:S13]  /*df30*/  ISETP.GE.AND P0, PT, R23, R4, PT ;  /* 0x000000041700720c */ /* 0x001fda0003f06270 */
[----:B------:R-:W-:Y:S05]  /*df40*/  @!P0 BRA `(.L_x_514) ;  /* 0xfffffff800708947 */ /* 0x000fea000383ffff */
.L_x_503:
[----:B------:R-:W-:Y:S05]  /*df50*/  BSYNC.RECONVERGENT B6 ;  /* 0x0000000000067941 */ /* 0x000fea0003800200 */
.L_x_502:
[----:B------:R-:W-:-:S03]  /*df60*/  UMOV UR4, 0xffffffff ;  /* 0xffffffff00047882 */ /* 0x000fc60000000000 */
[----:B------:R-:W-:Y:S05]  /*df70*/  BRA.DIV UR4, `(.L_x_515) ;  /* 0x0000027a04187947 */ /* 0x000fea000b800000 */
[----:B------:R-:W-:Y:S01]  /*df80*/  NOP ;  /* 0x0000000000007918 */ /* 0x000fe20000000000 */
.L_x_1980:
[----:B0--3--:R-:W0:Y:S01]  /*df90*/  LDS R6, [R24+0x400] ;  /* 0x0004000018067984 */ /* 0x009e220000000800 */
[----:B------:R-:W-:Y:S01]  /*dfa0*/  BSSY.RECONVERGENT B6, `(.L_x_516) ;  /* 0x000000e000067945 */ /* 0x000fe20003800200 */
[----:B------:R-:W-:Y:S02]  /*dfb0*/  PLOP3.LUT P0, PT, PT, PT, PT, 0x8, 0x80 ;  /* 0x000000000080781c */ /* 0x000fe40003f0e170 */
[----:B0-----:R-:W-:-:S13]  /*dfc0*/  ISETP.GE.AND P2, PT, R27, R6, PT ;  /* 0x000000061b00720c */ /* 0x001fda0003f46270 */
[----:B------:R-:W-:Y:S05]  /*dfd0*/  @P2 BRA `(.L_x_517) ;  /* 0x0000000000282947 */ /* 0x000fea0003800000 */
[----:B------:R-:W-:-:S07]  /*dfe0*/  IMAD.MOV.U32 R7, RZ, RZ, R27 ;  /* 0x000000ffff077224 */ /* 0x000fce00078e001b */
.L_x_518:
[----:B------:R-:W0:Y:S01]  /*dff0*/  LDC.64 R4, c[0x0][0x420] ;  /* 0x00010800ff047b82 */ /* 0x000e220000000a00 */
[----:B------:R-:W-:-:S04]  /*e000*/  IMAD.IADD R19, R12, 0x1, R7 ;  /* 0x000000010c137824 */ /* 0x000fc800078e0207 */
[----:B0-----:R-:W-:-:S06]  /*e010*/  IMAD.WIDE.U32 R4, R19, 0x4, R4 ;  /* 0x0000000413047825 */ /* 0x001fcc00078e0004 */
[----:B------:R-:W3:Y:S01]  /*e020*/  LDG.E R4, desc[UR8][R4.64] ;  /* 0x0000000804047981 */ /* 0x000ee2000c1e1900 */
[----:B------:R-:W-:-:S05]  /*e030*/  VIADD R7, R7, 0x20 ;  /* 0x0000002007077836 */ /* 0x000fca0000000000 */
[----:B------:R-:W-:Y:S02]  /*e040*/  ISETP.GE.AND P2, PT, R7, R6, PT ;  /* 0x000000060700720c */ /* 0x000fe40003f46270 */
[CC--:B---3--:R-:W-:Y:S02]  /*e050*/  ISETP.EQ.AND P3, PT, R4.reuse, R3.reuse, PT ;  /* 0x000000030400720c */ /* 0x0c8fe40003f62270 */
[----:B------:R-:W-:-:S11]  /*e060*/  ISETP.NE.AND P0, PT, R4, R3, PT ;  /* 0x000000030400720c */ /* 0x000fd60003f05270 */
[----:B------:R-:W-:Y:S05]  /*e070*/  @!P2 BRA P3, `(.L_x_518) ;  /* 0xfffffffc00dca947 */ /* 0x000fea000183ffff */
.L_x_517:
[----:B------:R-:W-:Y:S05]  /*e080*/  BSYNC.RECONVERGENT B6 ;  /* 0x0000000000067941 */ /* 0x000fea0003800200 */
.L_x_516:
[----:B------:R-:W-:-:S03]  /*e090*/  UMOV UR4, 0xffffffff ;  /* 0xffffffff00047882 */ /* 0x000fc60000000000 */
[----:B------:R-:W-:Y:S05]  /*e0a0*/  BRA.DIV UR4, `(.L_x_519) ;  /* 0x0000027604e87947 */ /* 0x000fea000b800000 */
[----:B------:R-:W-:-:S13]  /*e0b0*/  VOTE.ANY P0, P0 ;  /* 0x0000000000ff7806 */ /* 0x000fda0000000100 */
.L_x_1983:
[----:B------:R-:W-:Y:S05]  /*e0c0*/  @P0 BREAK B5 ;  /* 0x0000000000050942 */ /* 0x000fea0003800000 */
[----:B------:R-:W-:Y:S05]  /*e0d0*/  @P0 BRA `(.L_x_520) ;  /* 0x000000b000340947 */ /* 0x000fea0003800000 */
[----:B------:R-:W-:Y:S01]  /*e0e0*/  IMAD.IADD R8, R3, 0x1, R6 ;  /* 0x0000000103087824 */ /* 0x000fe200078e0206 */
[----:B------:R-:W-:Y:S01]  /*e0f0*/  IADD3 R7, PT, PT, R27, R6, RZ ;  /* 0x000000061b077210 */ /* 0x000fe20007ffe0ff */
[----:B------:R-:W-:Y:S01]  /*e100*/  BSSY.RECONVERGENT B6, `(.L_x_521) ;  /* 0x000000f000067945 */ /* 0x000fe20003800200 */
[----:B------:R-:W-:Y:S02]  /*e110*/  PLOP3.LUT P0, PT, PT, PT, PT, 0x8, 0x80 ;  /* 0x000000000080781c */ /* 0x000fe40003f0e170 */
[----:B------:R-:W-:-:S13]  /*e120*/  ISETP.GE.AND P2, PT, R7, R8, PT ;  /* 0x000000080700720c */ /* 0x000fda0003f46270 */
[----:B------:R-:W-:Y:S05]  /*e130*/  @P2 BRA `(.L_x_522) ;  /* 0x00000000002c2947 */ /* 0x000fea0003800000 */
[----:B------:R-:W-:Y:S02]  /*e140*/  VIADD R23, R3, 0xffffffff ;  /* 0xffffffff03177836 */ /* 0x000fe40000000000 */
[----:B------:R-:W-:-:S07]  /*e150*/  IMAD.MOV.U32 R19, RZ, RZ, R7 ;  /* 0x000000ffff137224 */ /* 0x000fce00078e0007 */
.L_x_523:
[----:B------:R-:W0:Y:S01]  /*e160*/  LDC.64 R4, c[0x0][0x420] ;  /* 0x00010800ff047b82 */ /* 0x000e220000000a00 */
[----:B------:R-:W-:-:S04]  /*e170*/  IMAD.IADD R21, R12, 0x1, R19 ;  /* 0x000000010c157824 */ /* 0x000fc800078e0213 */
[----:B0-----:R-:W-:-:S06]  /*e180*/  IMAD.WIDE.U32 R4, R21, 0x4, R4 ;  /* 0x0000000415047825 */ /* 0x001fcc00078e0004 */
[----:B------:R-:W3:Y:S01]  /*e190*/  LDG.E R4, desc[UR8][R4.64] ;  /* 0x0000000804047981 */ /* 0x000ee2000c1e1900 */
[----:B------:R-:W-:-:S04]  /*e1a0*/  IADD3 R19, PT, PT, R19, 0x20, RZ ;  /* 0x0000002013137810 */ /* 0x000fc80007ffe0ff */
[----:B------:R-:W-:Y:S02]  /*e1b0*/  ISETP.LT.AND P4, PT, R19, R8, PT ;  /* 0x000000081300720c */ /* 0x000fe40003f81270 */
[CC--:B---3--:R-:W-:Y:S02]  /*e1c0*/  ISETP.GE.AND P3, PT, R4.reuse, R23.reuse, PT ;  /* 0x000000170400720c */ /* 0x0c8fe40003f66270 */
[----:B------:R-:W-:-:S11]  /*e1d0*/  ISETP.LT.AND P0, PT, R4, R23, PT ;  /* 0x000000170400720c */ /* 0x000fd60003f01270 */
[----:B------:R-:W-:Y:S05]  /*e1e0*/  @P3 BRA P4, `(.L_x_523) ;  /* 0xfffffffc00dc3947 */ /* 0x000fea000203ffff */
.L_x_522:
[----:B------:R-:W-:Y:S05]  /*e1f0*/  BSYNC.RECONVERGENT B6 ;  /* 0x0000000000067941 */ /* 0x000fea0003800200 */
.L_x_521:
[----:B------:R-:W-:-:S03]  /*e200*/  UMOV UR4, 0xffffffff ;  /* 0xffffffff00047882 */ /* 0x000fc60000000000 */
[----:B------:R-:W-:Y:S05]  /*e210*/  BRA.DIV UR4, `(.L_x_524) ;  /* 0x0000027604a87947 */ /* 0x000fea000b800000 */
[----:B------:R-:W-:-:S13]  /*e220*/  VOTE.ANY P0, P0 ;  /* 0x0000000000ff7806 */ /* 0x000fda0000000100 */
.L_x_1986:
[----:B------:R-:W-:Y:S05]  /*e230*/  @P0 BREAK B5 ;  /* 0x0000000000050942 */ /* 0x000fea0003800000 */
[----:B------:R-:W-:Y:S05]  /*e240*/  @P0 BRA `(.L_x_520) ;  /* 0x000000ac00d80947 */ /* 0x000fea0003800000 */
[----:B------:R-:W-:Y:S04]  /*e250*/  BSSY.RECONVERGENT B6, `(.L_x_525) ;  /* 0x000000c000067945 */ /* 0x000fe80003800200 */
[----:B------:R-:W-:Y:S05]  /*e260*/  @P2 BRA `(.L_x_526) ;  /* 0x0000000000282947 */ /* 0x000fea0003800000 */
[----:B------:R-:W-:Y:S01]  /*e270*/  BSSY.RECONVERGENT B7, `(.L_x_526) ;  /* 0x0000009000077945 */ /* 0x000fe20003800200 */
[----:B------:R-:W-:-:S07]  /*e280*/  IMAD.MOV.U32 R19, RZ, RZ, 0x1 ;  /* 0x00000001ff137424 */ /* 0x000fce00078e00ff */
.L_x_527:
[----:B------:R-:W-:-:S04]  /*e290*/  IMAD.WIDE R4, R7, 0x14, R42 ;  /* 0x0000001407047825 */ /* 0x000fc800078e022a */
[----:B------:R-:W-:Y:S01]  /*e2a0*/  VIADD R7, R7, 0x20 ;  /* 0x0000002007077836 */ /* 0x000fe20000000000 */
[----:B------:R-:W-:Y:S04]  /*e2b0*/  ST.E desc[UR8][R4.64+0x4], R19 ;  /* 0x0000041304007985 */ /* 0x000fe8000c101908 */
[----:B------:R-:W0:Y:S02]  /*e2c0*/  LDS R6, [R24+0x400] ;  /* 0x0004000018067984 */ /* 0x000e240000000800 */
[----:B0-----:R-:W-:-:S05]  /*e2d0*/  IMAD.IADD R8, R3, 0x1, R6 ;  /* 0x0000000103087824 */ /* 0x001fca00078e0206 */
[----:B------:R-:W-:-:S13]  /*e2e0*/  ISETP.GE.AND P0, PT, R7, R8, PT ;  /* 0x000000080700720c */ /* 0x000fda0003f06270 */
[----:B------:R-:W-:Y:S05]  /*e2f0*/  @!P0 BRA `(.L_x_527) ;  /* 0xfffffffc00e48947 */ /* 0x000fea000383ffff */
[----:B------:R-:W-:Y:S05]  /*e300*/  BSYNC.RECONVERGENT B7 ;  /* 0x0000000000077941 */ /* 0x000fea0003800200 */
.L_x_526:
[----:B------:R-:W-:Y:S05]  /*e310*/  BSYNC.RECONVERGENT B6 ;  /* 0x0000000000067941 */ /* 0x000fea0003800200 */
.L_x_525:
[----:B------:R-:W0:Y:S01]  /*e320*/  @!P1 LDS R4, [R24+0x480] ;  /* 0x0004800018049984 */ /* 0x000e220000000800 */
[----:B------:R-:W-:Y:S01]  /*e330*/  @!P1 IMAD.IADD R5, R3, 0x1, R6 ;  /* 0x0000000103059824 */ /* 0x000fe200078e0206 */
[----:B------:R-:W-:-:S04]  /*e340*/  UMOV UR4, 0xffffffff ;  /* 0xffffffff00047882 */ /* 0x000fc80000000000 */
[----:B------:R3:W-:Y:S01]  /*e350*/  @!P1 STS [R24+0x400], R5 ;  /* 0x0004000518009388 */ /* 0x0007e20000000800 */
[----:B0-----:R-:W-:-:S05]  /*e360*/  @!P1 IADD3 R7, PT, PT, -R3, R4, RZ ;  /* 0x0000000403079210 */ /* 0x001fca0007ffe1ff */
[----:B------:R3:W-:Y:S01]  /*e370*/  @!P1 STS [R24+0x480], R7 ;  /* 0x0004800718009388 */ /* 0x0007e20000000800 */
[----:B------:R-:W-:Y:S05]  /*e380*/  BRA.DIV UR4, `(.L_x_528) ;  /* 0x0000027604687947 */ /* 0x000fea000b800000 */
[----:B------:R-:W-:Y:S01]  /*e390*/  NOP ;  /* 0x0000000000007918 */ /* 0x000fe20000000000 */
.L_x_1989:
[----:B------:R0:W0:Y:S04]  /*e3a0*/  LDS R4, [R24+0x500] ;  /* 0x0005000018047984 */ /* 0x0000280000000800 */
[----:B------:R0:W0:Y:S02]  /*e3b0*/  LDS R22, [R24+0x400] ;  /* 0x0004000018167984 */ /* 0x0000240000000800 */
.L_x_501:
[----:B------:R-:W-:Y:S05]  /*e3c0*/  BSYNC B5 ;  /* 0x0000000000057941 */ /* 0x000fea0003800000 */
.L_x_500:
[C---:B0--3--:R-:W-:Y:S01]  /*e3d0*/  IMAD.IADD R7, R27.reuse, 0x1, R22 ;  /* 0x000000011b077824 */ /* 0x049fe200078e0216 */
[----:B------:R-:W-:Y:S01]  /*e3e0*/  BSSY.RECONVERGENT B5, `(.L_x_529) ;  /* 0x000001f000057945 */ /* 0x000fe20003800200 */
[C---:B------:R-:W-:Y:S01]  /*e3f0*/  ISETP.GE.U32.AND P2, PT, R27.reuse, 0x10, PT ;  /* 0x000000101b00780c */ /* 0x040fe20003f46070 */
[----:B------:R-:W-:Y:S01]  /*e400*/  IMAD.MOV.U32 R5, RZ, RZ, RZ ;  /* 0x000000ffff057224 */ /* 0x000fe200078e00ff */
[----:B------:R-:W-:Y:S02]  /*e410*/  ISETP.GE.U32.AND P3, PT, R27, 0x8, PT ;  /* 0x000000081b00780c */ /* 0x000fe40003f66070 */
[----:B------:R-:W-:Y:S02]  /*e420*/  ISETP.GE.AND P0, PT, R7, R4, PT ;  /* 0x000000040700720c */ /* 0x000fe40003f06270 */
[C---:B------:R-:W-:Y:S02]  /*e430*/  ISETP.GE.U32.AND P4, PT, R27.reuse, 0x4, PT ;  /* 0x000000041b00780c */ /* 0x040fe40003f86070 */
[----:B------:R-:W-:-:S02]  /*e440*/  ISETP.GE.U32.AND P5, PT, R27, 0x2, PT ;  /* 0x000000021b00780c */ /* 0x000fc40003fa6070 */
[C---:B------:R-:W-:Y:S02]  /*e450*/  ISETP.NE.AND P6, PT, R27.reuse, 0x1f, PT ;  /* 0x0000001f1b00780c */ /* 0x040fe40003fc5270 */
[----:B------:R-:W-:-:S05]  /*e460*/  ISETP.NE.AND P1, PT, R27, RZ, PT ;  /* 0x000000ff1b00720c */ /* 0x000fca0003f25270 */
[----:B------:R-:W-:Y:S08]  /*e470*/  @P0 BRA `(.L_x_530) ;  /* 0x0000000000540947 */ /* 0x000ff00003800000 */
[----:B------:R-:W-:Y:S02]  /*e480*/  IMAD.MOV.U32 R23, RZ, RZ, R7 ;  /* 0x000000ffff177224 */ /* 0x000fe400078e0007 */
[----:B------:R-:W-:-:S07]  /*e490*/  IMAD.MOV.U32 R5, RZ, RZ, RZ ;  /* 0x000000ffff057224 */ /* 0x000fce00078e00ff */
.L_x_531:
[----:B------:R-:W0:Y:S01]  /*e4a0*/  LDC.64 R18, c[0x0][0x420] ;  /* 0x00010800ff127b82 */ /* 0x000e220000000a00 */
[----:B------:R-:W-:-:S05]  /*e4b0*/  IADD3 R7, PT, PT, R12, R23, RZ ;  /* 0x000000170c077210 */ /* 0x000fca0007ffe0ff */
[----:B0-----:R-:W-:-:S06]  /*e4c0*/  IMAD.WIDE.U32 R18, R7, 0x4, R18 ;  /* 0x0000000407127825 */ /* 0x001fcc00078e0012 */
[----:B------:R-:W3:Y:S01]  /*e4d0*/  LDG.E R18, desc[UR8][R18.64] ;  /* 0x0000000812127981 */ /* 0x000ee2000c1e1900 */
[----:B------:R-:W-:Y:S01]  /*e4e0*/  IMAD.WIDE R6, R23, 0x14, R42 ;  /* 0x0000001417067825 */ /* 0x000fe200078e022a */
[----:B---3--:R-:W-:-:S13]  /*e4f0*/  ISETP.NE.AND P0, PT, R18, R3, PT ;  /* 0x000000031200720c */ /* 0x008fda0003f05270 */
[----:B------:R-:W3:Y:S01]  /*e500*/  @!P0 LD.E R29, desc[UR8][R6.64+0x8] ;  /* 0x00000808061d8980 */ /* 0x000ee2000c101900 */
[----:B------:R-:W0:Y:S01]  /*e510*/  @!P0 LDC.64 R20, c[0x0][0x418] ;  /* 0x00010600ff148b82 */ /* 0x000e220000000a00 */
[----:B------:R-:W-:Y:S01]  /*e520*/  @!P0 IMAD.IADD R31, R11, 0x1, R5 ;  /* 0x000000010b1f8824 */ /* 0x000fe200078e0205 */
[----:B------:R-:W-:Y:S01]  /*e530*/  IADD3 R23, PT, PT, R23, 0x20, RZ ;  /* 0x0000002017177810 */ /* 0x000fe20007ffe0ff */
[----:B------:R-:W-:-:S04]  /*e540*/  @!P0 VIADD R8, R5, 0x1 ;  /* 0x0000000105088836 */ /* 0x000fc80000000000 */
[----:B------:R-:W-:Y:S02]  /*e550*/  @!P0 IMAD.MOV.U32 R5, RZ, RZ, R8 ;  /* 0x000000ffff058224 */ /* 0x000fe400078e0008 */
[----:B0-----:R-:W-:-:S04]  /*e560*/  @!P0 IMAD.WIDE R20, R31, 0x4, R20 ;  /* 0x000000041f148825 */ /* 0x001fc800078e0214 */
[----:B------:R-:W-:Y:S01]  /*e570*/  @P0 IMAD.MOV.U32 R31, RZ, RZ, -0x1 ;  /* 0xffffffffff1f0424 */ /* 0x000fe200078e00ff */
[----:B---3--:R-:W-:Y:S04]  /*e580*/  @!P0 STG.E desc[UR8][R20.64], R29 ;  /* 0x0000001d14008986 */ /* 0x008fe8000c101908 */
[----:B------:R-:W-:Y:S04]  /*e590*/  @P0 ST.E desc[UR8][R6.64+0x4], R31 ;  /* 0x0000041f06000985 */ /* 0x000fe8000c101908 */
[----:B------:R-:W0:Y:S02]  /*e5a0*/  @P0 LDS R4, [R24+0x500] ;  /* 0x0005000018040984 */ /* 0x000e240000000800 */
[----:B0-----:R-:W-:-:S13]  /*e5b0*/  ISETP.GE.AND P0, PT, R23, R4, PT ;  /* 0x000000041700720c */ /* 0x001fda0003f06270 */
[----:B------:R-:W-:Y:S05]  /*e5c0*/  @!P0 BRA `(.L_x_531) ;  /* 0xfffffffc00b48947 */ /* 0x000fea000383ffff */
.L_x_530:
[----:B------:R-:W-:Y:S05]  /*e5d0*/  BSYNC.RECONVERGENT B5 ;  /* 0x0000000000057941 */ /* 0x000fea0003800200 */
.L_x_529:
[----:B------:R-:W-:-:S03]  /*e5e0*/  UMOV UR4, 0xffffffff ;  /* 0xffffffff00047882 */ /* 0x000fc60000000000 */
[----:B------:R-:W-:Y:S05]  /*e5f0*/  BRA.DIV UR4, `(.L_x_532) ;  /* 0x0000027204e87947 */ /* 0x000fea000b800000 */
[----:B------:R-:W0:Y:S01]  /*e600*/  SHFL.UP PT, R20, R5, 0x1, RZ ;  /* 0x0420000005147989 */ /* 0x000e2200000e00ff */
[----:B------:R-:W-:Y:S01]  /*e610*/  NOP ;  /* 0x0000000000007918 */ /* 0x000fe20000000000 */
[----:B------:R-:W-:Y:S01]  /*e620*/  NOP ;  /* 0x0000000000007918 */ /* 0x000fe20000000000 */
[----:B------:R-:W-:Y:S01]  /*e630*/  NOP ;  /* 0x0000000000007918 */ /* 0x000fe20000000000 */
[----:B------:R-:W-:Y:S01]  /*e640*/  NOP ;  /* 0x0000000000007918 */ /* 0x000fe20000000000 */
[----:B0-----:R-:W-:Y:S01]  /*e650*/  SEL R20, R20, RZ, P1 ;  /* 0x000000ff14147207 */ /* 0x001fe20000800000 */
[----:B------:R-:W-:-:S04]  /*e660*/  NOP ;  /* 0x0000000000007918 */ /* 0x000fc80000000000 */
[----:B------:R-:W-:-:S05]  /*e670*/  IMAD.IADD R19, R20, 0x1, R5 ;  /* 0x0000000114137824 */ /* 0x000fca00078e0205 */
[----:B------:R-:W0:Y:S02]  /*e680*/  SHFL.UP PT, R20, R19, 0x2, RZ ;  /* 0x0440000013147989 */ /* 0x000e2400000e00ff */
[----:B0-----:R-:W-:-:S05]  /*e690*/  SEL R20, R20, RZ, P5 ;  /* 0x000000ff14147207 */ /* 0x001fca0002800000 */
        /* <DEDUP_REMOVED lines=10> */
[----:B------:R0:W-:Y:S01]  /*e740*/  @!P6 STS [R24+0xb500], R3 ;  /* 0x00b500031800e388 */ /* 0x0001e20000000800 */
[----:B------:R-:W-:Y:S01]  /*e750*/  NOP ;  /* 0x0000000000007918 */ /* 0x000fe20000000000 */
.L_x_2002:
        /* <DEDUP_REMOVED lines=12> */
.L_x_537:
[----:B0-----:R-:W0:Y:S01]  /*e820*/  LDC.64 R6, c[0x0][0x418] ;  /* 0x00010600ff067b82 */ /* 0x001e220000000a00 */
[----:B------:R-:W-:-:S04]  /*e830*/  IMAD.IADD R5, R11, 0x1, R16 ;  /* 0x000000010b057824 */ /* 0x000fc800078e0210 */
[----:B0-----:R-:W-:-:S03]  /*e840*/  IMAD.WIDE R6, R5, 0x4, R6 ;  /* 0x0000000405067825 */ /* 0x001fc600078e0206 */
[----:B------:R-:W0:Y:S02]  /*e850*/  LDC.64 R4, c[0x0][0x410] ;  /* 0x00010400ff047b82 */ /* 0x000e240000000a00 */
[----:B------:R-:W3:Y:S01]  /*e860*/  LDG.E R29, desc[UR8][R6.64] ;  /* 0x00000008061d7981 */ /* 0x000ee2000c1e1900 */
[----:B------:R-:W-:-:S04]  /*e870*/  IMAD.IADD R31, R3, 0x1, R16 ;  /* 0x00000001031f7824 */ /* 0x000fc800078e0210 */
[----:B0-----:R-:W-:-:S05]  /*e880*/  IMAD.WIDE.U32 R18, R31, 0x4, R4 ;  /* 0x000000041f127825 */ /* 0x001fca00078e0004 */
[----:B---3--:R0:W-:Y:S04]  /*e890*/  STG.E desc[UR8][R18.64], R29 ;  /* 0x0000001d12007986 */ /* 0x0081e8000c101908 */
[----:B--2---:R-:W2:Y:S01]  /*e8a0*/  LDG.E R33, desc[UR8][R6.64+0x4] ;  /* 0x0000040806217981 */ /* 0x004ea2000c1e1900 */
[----:B------:R-:W-:-:S05]  /*e8b0*/  IADD3 R21, PT, PT, R31, 0x1, RZ ;  /* 0x000000011f157810 */ /* 0x000fca0007ffe0ff */
[----:B------:R-:W-:-:S05]  /*e8c0*/  IMAD.WIDE.U32 R20, R21, 0x4, R4 ;  /* 0x0000000415147825 */ /* 0x000fca00078e0004 */
[----:B--2---:R0:W-:Y:S04]  /*e8d0*/  STG.E desc[UR8][R20.64], R33 ;  /* 0x0000002114007986 */ /* 0x0041e8000c101908 */
[----:B------:R-:W2:Y:S01]  /*e8e0*/  LDG.E R35, desc[UR8][R6.64+0x8] ;  /* 0x0000080806237981 */ /* 0x000ea2000c1e1900 */
[----:B------:R-:W-:-:S04]  /*e8f0*/  VIADD R23, R31, 0x2 ;  /* 0x000000021f177836 */ /* 0x000fc80000000000 */
[----:B------:R-:W-:-:S05]  /*e900*/  IMAD.WIDE.U32 R22, R23, 0x4, R4 ;  /* 0x0000000417167825 */ /* 0x000fca00078e0004 */
[----:B--2---:R0:W-:Y:S04]  /*e910*/  STG.E desc[UR8][R22.64], R35 ;  /* 0x0000002316007986 */ /* 0x0041e8000c101908 */
[----:B------:R-:W2:Y:S01]  /*e920*/  LDG.E R37, desc[UR8][R6.64+0xc] ;  /* 0x00000c0806257981 */ /* 0x000ea2000c1e1900 */
[----:B------:R-:W-:Y:S02]  /*e930*/  VIADD R31, R31, 0x3 ;  /* 0x000000031f1f7836 */ /* 0x000fe40000000000 */
[----:B------:R-:W-:Y:S02]  /*e940*/  VIADD R16, R16, 0x4 ;  /* 0x0000000410107836 */ /* 0x000fe40000000000 */
[----:B------:R-:W-:-:S03]  /*e950*/  IMAD.WIDE.U32 R4, R31, 0x4, R4 ;  /* 0x000000041f047825 */ /* 0x000fc600078e0004 */
[----:B------:R-:W-:Y:S02]  /*e960*/  ISETP.NE.AND P0, PT, R16, R8, PT ;  /* 0x000000081000720c */ /* 0x000fe40003f05270 */
[----:B--2---:R0:W-:Y:S11]  /*e970*/  STG.E desc[UR8][R4.64], R37 ;  /* 0x0000002504007986 */ /* 0x0041f6000c101908 */
[----:B------:R-:W-:Y:S05]  /*e980*/  @P0 BRA `(.L_x_537) ;  /* 0xfffffffc00a40947 */ /* 0x000fea000383ffff */
.L_x_536:
[----:B------:R-:W-:Y:S05]  /*e990*/  BSYNC.RECONVERGENT B6 ;  /* 0x0000000000067941 */ /* 0x000fea0003800200 */
.L_x_535:
[----:B------:R-:W-:Y:S05]  /*e9a0*/  @!P1 BRA `(.L_x_534) ;  /* 0x0000000000509947 */ /* 0x000fea0003800000 */
[----:B0-----:R-:W0:Y:S01]  /*e9b0*/  LDC.64 R4, c[0x0][0x418] ;  /* 0x00010600ff047b82 */ /* 0x001e220000000a00 */
[----:B------:R-:W-:-:S04]  /*e9c0*/  IMAD.IADD R7, R11, 0x1, R8 ;  /* 0x000000010b077824 */ /* 0x000fc800078e0208 */
[----:B0-----:R-:W-:-:S03]  /*e9d0*/  IMAD.WIDE R4, R7, 0x4, R4 ;  /* 0x0000000407047825 */ /* 0x001fc600078e0204 */
[----:B------:R-:W0:Y:S02]  /*e9e0*/  LDC.64 R6, c[0x0][0x410] ;  /* 0x00010400ff067b82 */ /* 0x000e240000000a00 */
[----:B------:R-:W3:Y:S01]  /*e9f0*/  LDG.E R21, desc[UR8][R4.64] ;  /* 0x0000000804157981 */ /* 0x000ee2000c1e1900 */
[----:B------:R-:W-:Y:S02]  /*ea00*/  IADD3 R23, PT, PT, R3, R8, RZ ;  /* 0x0000000803177210 */ /* 0x000fe40007ffe0ff */
[----:B------:R-:W-:-:S03]  /*ea10*/  ISETP.NE.AND P0, PT, R28, 0x1, PT ;  /* 0x000000011c00780c */ /* 0x000fc60003f05270 */
[----:B0-----:R-:W-:-:S05]  /*ea20*/  IMAD.WIDE.U32 R18, R23, 0x4, R6 ;  /* 0x0000000417127825 */ /* 0x001fca00078e0006 */
[----:B---3--:R3:W-:Y:S05]  /*ea30*/  STG.E desc[UR8][R18.64], R21 ;  /* 0x0000001512007986 */ /* 0x0087ea000c101908 */
[----:B------:R-:W-:Y:S05]  /*ea40*/  @!P0 BRA `(.L_x_534) ;  /* 0x0000000000288947 */ /* 0x000fea0003800000 */
[----:B------:R-:W5:Y:S01]  /*ea50*/  LDG.E R3, desc[UR8][R4.64+0x4] ;  /* 0x0000040804037981 */ /* 0x000f62000c1e1900 */
[----:B---3--:R-:W-:Y:S01]  /*ea60*/  VIADD R19, R23, 0x1 ;  /* 0x0000000117137836 */ /* 0x008fe20000000000 */
[----:B------:R-:W-:-:S03]  /*ea70*/  ISETP.NE.AND P0, PT, R28, 0x2, PT ;  /* 0x000000021c00780c */ /* 0x000fc60003f05270 */
[----:B------:R-:W-:-:S05]  /*ea80*/  IMAD.WIDE.U32 R18, R19, 0x4, R6 ;  /* 0x0000000413127825 */ /* 0x000fca00078e0006 */
[----:B-----5:R0:W-:Y:S05]  /*ea90*/  STG.E desc[UR8][R18.64], R3 ;  /* 0x0000000312007986 */ /* 0x0201ea000c101908 */
[----:B------:R-:W-:Y:S05]  /*eaa0*/  @!P0 BRA `(.L_x_534) ;  /* 0x0000000000108947 */ /* 0x000fea0003800000 */
[----:B------:R-:W3:Y:S01]  /*eab0*/  LDG.E R5, desc[UR8][R4.64+0x8] ;  /* 0x0000080804057981 */ /* 0x000ee2000c1e1900 */
[----:B0-----:R-:W-:-:S04]  /*eac0*/  VIADD R3, R23, 0x2 ;  /* 0x0000000217037836 */ /* 0x001fc80000000000 */
[----:B------:R-:W-:-:S05]  /*ead0*/  IMAD.WIDE.U32 R6, R3, 0x4, R6 ;  /* 0x0000000403067825 */ /* 0x000fca00078e0006 */
[----:B---3--:R0:W-:Y:S02]  /*eae0*/  STG.E desc[UR8][R6.64], R5 ;  /* 0x0000000506007986 */ /* 0x0081e4000c101908 */
.L_x_534:
[----:B------:R-:W-:Y:S05]  /*eaf0*/  BSYNC.RECONVERGENT B5 ;  /* 0x0000000000057941 */ /* 0x000fea0003800200 */
.L_x_533:
[----:B------:R-:W-:-:S03]  /*eb00*/  UMOV UR4, 0xffffffff ;  /* 0xffffffff00047882 */ /* 0x000fc60000000000 */
[----:B------:R-:W-:Y:S05]  /*eb10*/  BRA.DIV UR4, `(.L_x_538) ;  /* 0x0000027204907947 */ /* 0x000fea000b800000 */
[----:B------:R-:W-:Y:S01]  /*eb20*/  NOP ;  /* 0x0000000000007918 */ /* 0x000fe20000000000 */
.L_x_2005:
[----:B0-----:R-:W0:Y:S01]  /*eb30*/  LDS R6, [R24+0xb500] ;  /* 0x00b5000018067984 */ /* 0x001e220000000800 */
[----:B------:R-:W-:Y:S01]  /*eb40*/  BSSY B5, `(.L_x_539) ;  /* 0x000001e000057945 */ /* 0x000fe20003800000 */
[----:B0-----:R-:W-:-:S13]  /*eb50*/  ISETP.GE.AND P0, PT, R6, 0x1, PT ;  /* 0x000000010600780c */ /* 0x001fda0003f06270 */
[----:B------:R-:W-:Y:S05]  /*eb60*/  @!P0 BRA `(.L_x_540) ;  /* 0x00000000006c8947 */ /* 0x000fea0003800000 */
[----:B------:R-:W-:Y:S01]  /*eb70*/  BSSY B6, `(.L_x_541) ;  /* 0x0000019000067945 */ /* 0x000fe20003800000 */
[----:B------:R-:W-:Y:S02]  /*eb80*/  VIADD R8, R6, 0xffffffff ;  /* 0xffffffff06087836 */ /* 0x000fe40000000000 */
[----:B------:R-:W-:-:S07]  /*eb90*/  IMAD.MOV.U32 R3, RZ, RZ, RZ ;  /* 0x000000ffff037224 */ /* 0x000fce00078e00ff */
.L_x_546:
[C---:B------:R-:W-:Y:S01]  /*eba0*/  LOP3.LUT R4, R3.reuse, 0x1, RZ, 0xc0, !PT ;  /* 0x0000000103047812 */ /* 0x040fe200078ec0ff */
[----:B------:R-:W-:Y:S01]  /*ebb0*/  VIADD R3, R3, 0x1 ;  /* 0x0000000103037836 */ /* 0x000fe20000000000 */
[----:B------:R-:W-:Y:S02]  /*ebc0*/  BSSY.RECONVERGENT B7, `(.L_x_542) ;  /* 0x000000f000077945 */ /* 0x000fe40003800200 */
[----:B------:R-:W-:Y:S02]  /*ebd0*/  LEA R4, R27, R4, 0x1 ;  /* 0x000000041b047211 */ /* 0x000fe400078e08ff */
[----:B------:R-:W-:Y:S02]  /*ebe0*/  ISETP.NE.AND P1, PT, R3, R6, PT ;  /* 0x000000060300720c */ /* 0x000fe40003f25270 */
[----:B------:R-:W-:-:S13]  /*ebf0*/  ISETP.GE.AND P0, PT, R4, R8, PT ;  /* 0x000000080400720c */ /* 0x000fda0003f06270 */
[----:B------:R-:W-:Y:S05]  /*ec00*/  @P0 BRA `(.L_x_543) ;  /* 0x0000000000280947 */ /* 0x000fea0003800000 */
[----:B------:R-:W-:-:S07]  /*ec10*/  IMAD.MOV.U32 R7, RZ, RZ, R4 ;  /* 0x000000ffff077224 */ /* 0x000fce00078e0004 */
.L_x_544:
        /* <DEDUP_REMOVED lines=9> */
.L_x_543:
[----:B------:R-:W-:Y:S05]  /*ecb0*/  BSYNC.RECONVERGENT B7 ;  /* 0x0000000000077941 */ /* 0x000fea0003800200 */
.L_x_542:
[----:B------:R-:W-:-:S03]  /*ecc0*/  UMOV UR4, 0xffffffff ;  /* 0xffffffff00047882 */ /* 0x000fc60000000000 */
[----:B------:R-:W-:Y:S05]  /*ecd0*/  BRA.DIV UR4, `(.L_x_545) ;  /* 0x00000272043c7947 */ /* 0x000fea000b800000 */
[----:B------:R-:W-:Y:S01]  /*ece0*/  NOP ;  /* 0x0000000000007918 */ /* 0x000fe20000000000 */
.L_x_2008:
[----:B------:R-:W-:Y:S05]  /*ecf0*/  @P1 BRA `(.L_x_546) ;  /* 0xfffffffc00a81947 */ /* 0x000fea000383ffff */
[----:B------:R-:W-:Y:S05]  /*ed00*/  BSYNC B6 ;  /* 0x0000000000067941 */ /* 0x000fea0003800000 */
.L_x_541:
[----:B------:R0:W0:Y:S02]  /*ed10*/  LDS R6, [R24+0xb500] ;  /* 0x00b5000018067984 */ /* 0x0000240000000800 */
.L_x_540:
[----:B------:R-:W-:Y:S05]  /*ed20*/  BSYNC B5 ;  /* 0x0000000000057941 */ /* 0x000fea0003800000 */
.L_x_539:
[----:B------:R0:W5:Y:S04]  /*ed30*/  LD.E R3, desc[UR8][R42.64+0x8] ;  /* 0x000008082a037980 */ /* 0x000168000c101900 */
[----:B------:R0:W5:Y:S01]  /*ed40*/  LD.E R7, desc[UR8][R42.64+0xc] ;  /* 0x00000c082a077980 */ /* 0x000162000c101900 */
[----:B------:R-:W-:Y:S01]  /*ed50*/  ISETP.NE.AND P2, PT, R27, RZ, PT ;  /* 0x000000ff1b00720c */ /* 0x000fe20003f45270 */
[----:B------:R-:W-:-:S12]  /*ed60*/  BSSY.RECONVERGENT B5, `(.L_x_547) ;  /* 0x0000019000057945 */ /* 0x000fd80003800200 */
[----:B------:R-:W-:Y:S05]  /*ed70*/  @P2 BRA `(.L_x_548) ;  /* 0x00000000005c2947 */ /* 0x000fea0003800000 */
[----:B------:R-:W-:Y:S01]  /*ed80*/  STS.U8 [R17+0xbb00], RZ ;  /* 0x00bb00ff11007388 */ /* 0x000fe20000000000 */
[----:B---3--:R-:W3:Y:S03]  /*ed90*/  LDC.64 R20, c[0x0][0x440] ;  /* 0x00011000ff147b82 */ /* 0x008ee60000000a00 */
[----:B------:R-:W-:Y:S04]  /*eda0*/  STS [R24+0xba80], RZ ;  /* 0x00ba80ff18007388 */ /* 0x000fe80000000800 */
[----:B------:R-:W-:Y:S01]  /*edb0*/  STS [R24+0xb800], RZ ;  /* 0x00b800ff18007388 */ /* 0x000fe20000000800 */
[----:B------:R-:W1:Y:S03]  /*edc0*/  LDC.64 R4, c[0x0][0x438] ;  /* 0x00010e00ff047b82 */ /* 0x000e660000000a00 */
[----:B------:R-:W2:Y:S04]  /*edd0*/  LD.E R23, desc[UR8][R42.64+0x8] ;  /* 0x000008082a177980 */ /* 0x000ea8000c101900 */
[----:B------:R-:W4:Y:S04]  /*ede0*/  LDS R31, [R24+0x400] ;  /* 0x00040000181f7984 */ /* 0x000f280000000800 */
[----:B---3--:R-:W3:Y:S04]  /*edf0*/  LDG.E R21, desc[UR8][R20.64] ;  /* 0x0000000814157981 */ /* 0x008ee8000c1e1900 */
[----:B--2---:R2:W-:Y:S04]  /*ee00*/  STS [R24+0xb880], R23 ;  /* 0x00b8801718007388 */ /* 0x0045e80000000800 */
[----:B------:R-:W2:Y:S01]  /*ee10*/  LD.E R29, desc[UR8][R42.64+0xc] ;  /* 0x00000c082a1d7980 */ /* 0x000ea2000c101900 */
[----:B----4-:R-:W-:-:S05]  /*ee20*/  VIADD R8, R31, 0x1 ;  /* 0x000000011f087836 */ /* 0x010fca0000000000 */
[----:B---3--:R-:W-:-:S13]  /*ee30*/  ISETP.GE.AND P0, PT, R8, R21, PT ;  /* 0x000000150800720c */ /* 0x008fda0003f06270 */
[----:B-1----:R-:W-:-:S05]  /*ee40*/  @!P0 IMAD.WIDE R18, R21, 0x4, R4 ;  /* 0x0000000415128825 */ /* 0x002fca00078e0204 */
[----:B------:R-:W3:Y:S04]  /*ee50*/  @!P0 LDG.E R33, desc[UR8][R18.64] ;  /* 0x0000000812218981 */ /* 0x000ee8000c1e1900 */
[----:B--2---:R1:W-:Y:S04]  /*ee60*/  STS [R24+0xb900], R29 ;  /* 0x00b9001d18007388 */ /* 0x0043e80000000800 */
[----:B------:R-:W2:Y:S01]  /*ee70*/  LD.E R8, desc[UR8][R42.64+0x8] ;  /* 0x000008082a087980 */ /* 0x000ea2000c101900 */
[----:B------:R-:W-:-:S05]  /*ee80*/  @P0 IMAD.WIDE R4, R31, 0x4, R4 ;  /* 0x000000041f040825 */ /* 0x000fca00078e0204 */
[----:B------:R-:W3:Y:S01]  /*ee90*/  @P0 LDG.E R33, desc[UR8][R4.64+0x4] ;  /* 0x0000040804210981 */ /* 0x000ee2000c1e1900 */
[----:B--2---:R-:W-:-:S05]  /*eea0*/  IADD3 R21, PT, PT, R29, R8, RZ ;  /* 0x000000081d157210 */ /* 0x004fca0007ffe0ff */
[----:B------:R1:W-:Y:S04]  /*eeb0*/  STS [R24+0xb980], R21 ;  /* 0x00b9801518007388 */ /* 0x0003e80000000800 */
[----:B------:R-:W2:Y:S04]  /*eec0*/  LD.E R23, desc[UR8][R42.64+0x8] ;  /* 0x000008082a177980 */ /* 0x000ea8000c101900 */
[----:B---3--:R1:W-:Y:S04]  /*eed0*/  STS [R24+0xb680], R33 ;  /* 0x00b6802118007388 */ /* 0x0083e80000000800 */
[----:B--2---:R1:W-:Y:S02]  /*eee0*/  STS [R24+0xba00], R23 ;  /* 0x00ba001718007388 */ /* 0x0043e40000000800 */
.L_x_548:
[----:B------:R-:W-:Y:S05]  /*eef0*/  BSYNC.RECONVERGENT B5 ;  /* 0x0000000000057941 */ /* 0x000fea0003800200 */
.L_x_547:
[----:B------:R-:W-:Y:S01]  /*ef00*/  UMOV UR4, 0xffffffff ;  /* 0xffffffff00047882 */ /* 0x000fe20000000000 */
[----:B-----5:R-:W-:Y:S02]  /*ef10*/  IMAD.IADD R5, R3, 0x1, R7 ;  /* 0x0000000103057824 */ /* 0x020fe400078e0207 */
[----:B------:R-:W-:Y:S05]  /*ef20*/  BRA.DIV UR4, `(.L_x_549) ;  /* 0x0000026e04c47947 */ /* 0x000fea000b800000 */
[----:B------:R-:W-:Y:S01]  /*ef30*/  NOP ;  /* 0x0000000000007918 */ /* 0x000fe20000000000 */
.L_x_2011:
[----:B-1-3--:R-:W1:Y:S01]  /*ef40*/  LDS R21, [R24+0x400] ;  /* 0x0004000018157984 */ /* 0x00ae620000000800 */
[----:B------:R-:W-:Y:S01]  /*ef50*/  BSSY.RECONVERGENT B5, `(.L_x_550) ;  /* 0x0000017000057945 */ /* 0x000fe20003800200 */
[----:B------:R-:W-:Y:S01]  /*ef60*/  IMAD.MOV.U32 R4, RZ, RZ, RZ ;  /* 0x000000ffff047224 */ /* 0x000fe200078e00ff */
[----:B-1----:R-:W-:-:S13]  /*ef70*/  ISETP.GE.AND P0, PT, R10, R21, PT ;  /* 0x000000150a00720c */ /* 0x002fda0003f06270 */
[----:B------:R-:W-:Y:S05]  /*ef80*/  @P0 BRA `(.L_x_551) ;  /* 0x00000000004c0947 */ /* 0x000fea0003800000 */
[----:B------:R-:W-:Y:S02]  /*ef90*/  IMAD.MOV.U32 R4, RZ, RZ, RZ ;  /* 0x000000ffff047224 */ /* 0x000fe400078e00ff */
[----:B------:R-:W-:-:S07]  /*efa0*/  IMAD.MOV.U32 R8, RZ, RZ, R10 ;  /* 0x000000ffff087224 */ /* 0x000fce00078e000a */
.L_x_554:
[----:B------:R-:W-:-:S05]  /*efb0*/  IMAD.WIDE.U32 R18, R8, 0x14, R42 ;  /* 0x0000001408127825 */ /* 0x000fca00078e002a */
[----:B------:R-:W3:Y:S02]  /*efc0*/  LD.E R20, desc[UR8][R18.64+0x8] ;  /* 0x0000080812147980 */ /* 0x000ee4000c101900 */
[----:B---3--:R-:W-:-:S13]  /*efd0*/  ISETP.GE.AND P0, PT, R20, R3, PT ;  /* 0x000000031400720c */ /* 0x008fda0003f06270 */
[----:B------:R-:W3:Y:S01]  /*efe0*/  @!P0 LD.E R16, desc[UR8][R18.64+0xc] ;  /* 0x00000c0812108980 */ /* 0x000ee2000c101900 */
[----:B------:R-:W-:Y:S01]  /*eff0*/  IADD3 R8, PT, PT, R8, 0x20, RZ ;  /* 0x0000002008087810 */ /* 0x000fe20007ffe0ff */
[----:B------:R-:W-:Y:S01]  /*f000*/  BSSY.RECONVERGENT B6, `(.L_x_552) ;  /* 0x0000008000067945 */ /* 0x000fe20003800200 */
[----:B------:R-:W-:Y:S02]  /*f010*/  @!P0 IMAD.MOV.U32 R3, RZ, RZ, R20 ;  /* 0x000000ffff038224 */ /* 0x000fe400078e0014 */
[----:B------:R-:W-:Y:S01]  /*f020*/  ISETP.GE.AND P1, PT, R8, R21, PT ;  /* 0x000000150800720c */ /* 0x000fe20003f26270 */
[----:B---3--:R-:W-:Y:S01]  /*f030*/  @!P0 IMAD.MOV.U32 R7, RZ, RZ, R16 ;  /* 0x000000ffff078224 */ /* 0x008fe200078e0010 */
[----:B------:R-:W-:Y:S11]  /*f040*/  @!P0 BRA `(.L_x_553) ;  /* 0x00000000000c8947 */ /* 0x000ff60003800000 */
[----:B------:R-:W3:Y:S01]  /*f050*/  LD.E R16, desc[UR8][R18.64+0xc] ;  /* 0x00000c0812107980 */ /* 0x000ee2000c101900 */
[----:B------:R-:W-:-:S13]  /*f060*/  ISETP.NE.AND P0, PT, R20, R3, PT ;  /* 0x000000031400720c */ /* 0x000fda0003f05270 */
[----:B---3--:R-:W-:-:S07]  /*f070*/  @!P0 VIMNMX R7, PT, PT, R7, R16, PT ;  /* 0x0000001007078248 */ /* 0x008fce0003fe0100 */
.L_x_553:
[----:B------:R-:W-:Y:S05]  /*f080*/  BSYNC.RECONVERGENT B6 ;  /* 0x0000000000067941 */ /* 0x000fea0003800200 */
.L_x_552:
[----:B------:R-:W-:Y:S01]  /*f090*/  IMAD.IADD R4, R20, 0x1, R4 ;  /* 0x0000000114047824 */ /* 0x000fe200078e0204 */
[----:B------:R-:W-:Y:S01]  /*f0a0*/  VIADDMNMX R5, R16, R20, R5, PT ;  /* 0x0000001410057246 */ /* 0x000fe20003800105 */
[----:B------:R-:W-:Y:S06]  /*f0b0*/  @!P1 BRA `(.L_x_554) ;  /* 0xfffffffc00bc9947 */ /* 0x000fec000383ffff */
.L_x_551:
[----:B------:R-:W-:Y:S05]  /*f0c0*/  BSYNC.RECONVERGENT B5 ;  /* 0x0000000000057941 */ /* 0x000fea0003800200 */
.L_x_550:
[----:B------:R-:W-:-:S03]  /*f0d0*/  UMOV UR4, 0xffffffff ;  /* 0xffffffff00047882 */ /* 0x000fc60000000000 */
[----:B------:R-:W-:Y:S05]  /*f0e0*/  BRA.DIV UR4, `(.L_x_555) ;  /* 0x0000026e04707947 */ /* 0x000fea000b800000 */
[----:B------:R-:W1:Y:S04]  /*f0f0*/  SHFL.BFLY PT, R20, R4, 0x1, 0x1f ;  /* 0x0c201f0004147f89 */ /* 0x000e6800000e0000 */
[----:B------:R-:W-:Y:S01]  /*f100*/  @!P2 LDS R23, [R24+0xba00] ;  /* 0x00ba00001817a984 */ /* 0x000fe20000000800 */
[----:B-1----:R-:W-:-:S05]  /*f110*/  IMAD.IADD R18, R20, 0x1, R4 ;  /* 0x0000000114127824 */ /* 0x002fca00078e0204 */
[----:B------:R-:W1:Y:S02]  /*f120*/  SHFL.BFLY PT, R20, R18, 0x2, 0x1f ;  /* 0x0c401f0012147f89 */ /* 0x000e6400000e0000 */
[----:B-1----:R-:W-:-:S05]  /*f130*/  IADD3 R8, PT, PT, R18, R20, RZ ;  /* 0x0000001412087210 */ /* 0x002fca0007ffe0ff */
[----:B------:R-:W1:Y:S02]  /*f140*/  SHFL.BFLY PT, R20, R8, 0x4, 0x1f ;  /* 0x0c801f0008147f89 */ /* 0x000e6400000e0000 */
[----:B-1----:R-:W-:-:S05]  /*f150*/  IMAD.IADD R22, R8, 0x1, R20 ;  /* 0x0000000108167824 */ /* 0x002fca00078e0214 */
[----:B------:R-:W1:Y:S02]  /*f160*/  SHFL.BFLY PT, R20, R22, 0x8, 0x1f ;  /* 0x0d001f0016147f89 */ /* 0x000e6400000e0000 */
[----:B-1----:R-:W-:-:S05]  /*f170*/  IMAD.IADD R28, R22, 0x1, R20 ;  /* 0x00000001161c7824 */ /* 0x002fca00078e0214 */
[----:B------:R-:W1:Y:S02]  /*f180*/  SHFL.BFLY PT, R20, R28, 0x10, 0x1f ;  /* 0x0e001f001c147f89 */ /* 0x000e6400000e0000 */
[----:B-1----:R-:W-:-:S05]  /*f190*/  @!P2 IADD3 R23, PT, PT, R23, R20, R28 ;  /* 0x000000141717a210 */ /* 0x002fca0007ffe01c */
[----:B------:R1:W-:Y:S01]  /*f1a0*/  @!P2 STS [R24+0xba00], R23 ;  /* 0x00ba00171800a388 */ /* 0x0003e20000000800 */
[----:B------:R-:W-:Y:S01]  /*f1b0*/  NOP ;  /* 0x0000000000007918 */ /* 0x000fe20000000000 */
.L_x_2019:
[----:B------:R-:W-:Y:S01]  /*f1c0*/  BSSY B5, `(.L_x_556) ;  /* 0x00000ca000057945 */ /* 0x000fe20003800000 */
[----:B------:R-:W-:-:S07]  /*f1d0*/  IMAD.MOV.U32 R4, RZ, RZ, RZ ;  /* 0x000000ffff047224 */ /* 0x000fce00078e00ff */
.L_x_603:
        /* <DEDUP_REMOVED lines=17> */
.L_x_559:
[----:B------:R-:W-:Y:S05]  /*f2f0*/  BSYNC.RECONVERGENT B7 ;  /* 0x0000000000077941 */ /* 0x000fea0003800200 */
.L_x_558:
[----:B------:R-:W-:Y:S05]  /*f300*/  BSYNC.RECONVERGENT B6 ;  /* 0x0000000000067941 */ /* 0x000fea0003800200 */
.L_x_557:
[----:B------:R-:W-:-:S03]  /*f310*/  UMOV UR4, 0xffffffff ;  /* 0xffffffff00047882 */ /* 0x000fc60000000000 */
[----:B------:R-:W-:Y:S05]  /*f320*/  BRA.DIV UR4, `(.L_x_560) ;  /* 0x0000026e04847947 */ /* 0x000fea000b800000 */
[----:B------:R-:W-:Y:S01]  /*f330*/  NOP ;  /* 0x0000000000007918 */ /* 0x000fe20000000000 */
.L_x_2022:
        /* <DEDUP_REMOVED lines=15> */
.L_x_564:
[----:B------:R0:W-:Y:S04]  /*f430*/  STS [R24+0xb880], R3 ;  /* 0x00b8800318007388 */ /* 0x0001e80000000800 */
[----:B------:R0:W-:Y:S02]  /*f440*/  STS [R24+0xb900], R7 ;  /* 0x00b9000718007388 */ /* 0x0001e40000000800 */
.L_x_565:
[----:B------:R-:W-:Y:S05]  /*f450*/  BSYNC.RECONVERGENT B7 ;  /* 0x0000000000077941 */ /* 0x000fea0003800200 */
.L_x_563:
[----:B------:R-:W5:Y:S02]  /*f460*/  LDS R8, [R24+0xb980] ;  /* 0x00b9800018087984 */ /* 0x000f640000000800 */
[----:B-----5:R-:W-:-:S13]  /*f470*/  ISETP.GE.AND P0, PT, R5, R8, PT ;  /* 0x000000080500720c */ /* 0x020fda0003f06270 */
[----:B------:R0:W-:Y:S02]  /*f480*/  @!P0 STS [R24+0xb980], R5 ;  /* 0x00b9800518008388 */ /* 0x0001e40000000800 */
.L_x_562:
[----:B------:R-:W-:Y:S05]  /*f490*/  BSYNC.RECONVERGENT B6 ;  /* 0x0000000000067941 */ /* 0x000fea0003800200 */
.L_x_561:
[----:B------:R-:W-:-:S03]  /*f4a0*/  UMOV UR4, 0xffffffff ;  /* 0xffffffff00047882 */ /* 0x000fc60000000000 */
[----:B------:R-:W-:Y:S05]  /*f4b0*/  BRA.DIV UR4, `(.L_x_566) ;  /* 0x0000026e043c7947 */ /* 0x000fea000b800000 */
[----:B------:R-:W-:Y:S01]  /*f4c0*/  NOP ;  /* 0x0000000000007918 */ /* 0x000fe20000000000 */
.L_x_2025:
        /* <DEDUP_REMOVED lines=15> */
.L_x_570:
[----:B------:R0:W-:Y:S04]  /*f5c0*/  STS [R24+0xb880], R3 ;  /* 0x00b8800318007388 */ /* 0x0001e80000000800 */
[----:B------:R0:W-:Y:S02]  /*f5d0*/  STS [R24+0xb900], R7 ;  /* 0x00b9000718007388 */ /* 0x0001e40000000800 */
.L_x_571:
[----:B------:R-:W-:Y:S05]  /*f5e0*/  BSYNC.RECONVERGENT B7 ;  /* 0x0000000000077941 */ /* 0x000fea0003800200 */
.L_x_569:
[----:B------:R-:W5:Y:S02]  /*f5f0*/  LDS R8, [R24+0xb980] ;  /* 0x00b9800018087984 */ /* 0x000f640000000800 */
[----:B-----5:R-:W-:-:S13]  /*f600*/  ISETP.GE.AND P0, PT, R5, R8, PT ;  /* 0x000000080500720c */ /* 0x020fda0003f06270 */
[----:B------:R0:W-:Y:S02]  /*f610*/  @!P0 STS [R24+0xb980], R5 ;  /* 0x00b9800518008388 */ /* 0x0001e40000000800 */
.L_x_568:
[----:B------:R-:W-:Y:S05]  /*f620*/  BSYNC.RECONVERGENT B6 ;  /* 0x0000000000067941 */ /* 0x000fea0003800200 */
.L_x_567:
[----:B------:R-:W-:-:S03]  /*f630*/  UMOV UR4, 0xffffffff ;  /* 0xffffffff00047882 */ /* 0x000fc60000000000 */
[----:B------:R-:W-:Y:S05]  /*f640*/  BRA.DIV UR4, `(.L_x_572) ;  /* 0x0000026a04f47947 */ /* 0x000fea000b800000 */
[----:B------:R-:W-:Y:S01]  /*f650*/  NOP ;  /* 0x0000000000007918 */ /* 0x000fe20000000000 */
.L_x_2028:
        /* <DEDUP_REMOVED lines=15> */
.L_x_576:
[----:B------:R0:W-:Y:S04]  /*f750*/  STS [R24+0xb880], R3 ;  /* 0x00b8800318007388 */ /* 0x0001e80000000800 */
[----:B------:R0:W-:Y:S02]  /*f760*/  STS [R24+0xb900], R7 ;  /* 0x00b9000718007388 */ /* 0x0001e40000000800 */
.L_x_577:
[----:B------:R-:W-:Y:S05]  /*f770*/  BSYNC.RECONVERGENT B7 ;  /* 0x0000000000077941 */ /* 0x000fea0003800200 */
.L_x_575:
[----:B------:R-:W5:Y:S02]  /*f780*/  LDS R8, [R24+0xb980] ;  /* 0x00b9800018087984 */ /* 0x000f640000000800 */
[----:B-----5:R-:W-:-:S13]  /*f790*/  ISETP.GE.AND P0, PT, R5, R8, PT ;  /* 0x000000080500720c */ /* 0x020fda0003f06270 */
[----:B------:R0:W-:Y:S02]  /*f7a0*/  @!P0 STS [R24+0xb980], R5 ;  /* 0x00b9800518008388 */ /* 0x0001e40000000800 */
.L_x_574:
[----:B------:R-:W-:Y:S05]  /*f7b0*/  BSYNC.RECONVERGENT B6 ;  /* 0x0000000000067941 */ /* 0x000fea0003800200 */
.L_x_573:
[----:B------:R-:W-:-:S03]  /*f7c0*/  UMOV UR4, 0xffffffff ;  /* 0xffffffff00047882 */ /* 0x000fc60000000000 */
[----:B------:R-:W-:Y:S05]  /*f7d0*/  BRA.DIV UR4, `(.L_x_578) ;  /* 0x0000026a04ac7947 */ /* 0x000fea000b800000 */
[----:B------:R-:W-:Y:S01]  /*f7e0*/  NOP ;  /* 0x0000000000007918 */ /* 0x000fe20000000000 */
.L_x_2031:
        /* <DEDUP_REMOVED lines=15> */
.L_x_582:
[----:B------:R0:W-:Y:S04]  /*f8e0*/  STS [R24+0xb880], R3 ;  /* 0x00b8800318007388 */ /* 0x0001e80000000800 */
[----:B------:R0:W-:Y:S02]  /*f8f0*/  STS [R24+0xb900], R7 ;  /* 0x00b9000718007388 */ /* 0x0001e40000000800 */
.L_x_583:
[----:B------:R-:W-:Y:S05]  /*f900*/  BSYNC.RECONVERGENT B7 ;  /* 0x0000000000077941 */ /* 0x000fea0003800200 */
.L_x_581:
[----:B------:R-:W5:Y:S02]  /*f910*/  LDS R8, [R24+0xb980] ;  /* 0x00b9800018087984 */ /* 0x000f640000000800 */
[----:B-----5:R-:W-:-:S13]  /*f920*/  ISETP.GE.AND P0, PT, R5, R8, PT ;  /* 0x000000080500720c */ /* 0x020fda0003f06270 */
[----:B------:R0:W-:Y:S02]  /*f930*/  @!P0 STS [R24+0xb980], R5 ;  /* 0x00b9800518008388 */ /* 0x0001e40000000800 */
.L_x_580:
[----:B------:R-:W-:Y:S05]  /*f940*/  BSYNC.RECONVERGENT B6 ;  /* 0x0000000000067941 */ /* 0x000fea0003800200 */
.L_x_579:
[----:B------:R-:W-:-:S03]  /*f950*/  UMOV UR4, 0xffffffff ;  /* 0xffffffff00047882 */ /* 0x000fc60000000000 */
[----:B------:R-:W-:Y:S05]  /*f960*/  BRA.DIV UR4, `(.L_x_584) ;  /* 0x0000026a04647947 */ /* 0x000fea000b800000 */
[----:B------:R-:W-:Y:S01]  /*f970*/  NOP ;  /* 0x0000000000007918 */ /* 0x000fe20000000000 */
.L_x_2034:
        /* <DEDUP_REMOVED lines=15> */
.L_x_588:
[----:B------:R0:W-:Y:S04]  /*fa70*/  STS [R24+0xb880], R3 ;  /* 0x00b8800318007388 */ /* 0x0001e80000000800 */
[----:B------:R0:W-:Y:S02]  /*fa80*/  STS [R24+0xb900], R7 ;  /* 0x00b9000718007388 */ /* 0x0001e40000000800 */
.L_x_589:
[----:B------:R-:W-:Y:S05]  /*fa90*/  BSYNC.RECONVERGENT B7 ;  /* 0x0000000000077941 */ /* 0x000fea0003800200 */
.L_x_587:
[----:B------:R-:W5:Y:S02]  /*faa0*/  LDS R8, [R24+0xb980] ;  /* 0x00b9800018087984 */ /* 0x000f640000000800 */
[----:B-----5:R-:W-:-:S13]  /*fab0*/  ISETP.GE.AND P0, PT, R5, R8, PT ;  /* 0x000000080500720c */ /* 0x020fda0003f06270 */
[----:B------:R0:W-:Y:S02]  /*fac0*/  @!P0 STS [R24+0xb980], R5 ;  /* 0x00b9800518008388 */ /* 0x0001e40000000800 */
.L_x_586:
[----:B------:R-:W-:Y:S05]  /*fad0*/  BSYNC.RECONVERGENT B6 ;  /* 0x0000000000067941 */ /* 0x000fea0003800200 */
.L_x_585:
[----:B------:R-:W-:-:S03]  /*fae0*/  UMOV UR4, 0xffffffff ;  /* 0xffffffff00047882 */ /* 0x000fc60000000000 */
[----:B------:R-:W-:Y:S05]  /*faf0*/  BRA.DIV UR4, `(.L_x_590) ;  /* 0x0000026a041c7947 */ /* 0x000fea000b800000 */
[----:B------:R-:W-:Y:S01]  /*fb00*/  NOP ;  /* 0x0000000000007918 */ /* 0x000fe20000000000 */
.L_x_2037:
        /* <DEDUP_REMOVED lines=15> */
.L_x_594:
[----:B------:R0:W-:Y:S04]  /*fc00*/  STS [R24+0xb880], R3 ;  /* 0x00b8800318007388 */ /* 0x0001e80000000800 */
[----:B------:R0:W-:Y:S02]  /*fc10*/  STS [R24+0xb900], R7 ;  /* 0x00b9000718007388 */ /* 0x0001e40000000800 */
.L_x_595:
[----:B------:R-:W-:Y:S05]  /*fc20*/  BSYNC.RECONVERGENT B7 ;  /* 0x0000000000077941 */ /* 0x000fea0003800200 */
.L_x_593:
[----:B------:R-:W5:Y:S02]  /*fc30*/  LDS R8, [R24+0xb980] ;  /* 0x00b9800018087984 */ /* 0x000f640000000800 */
[----:B-----5:R-:W-:-:S13]  /*fc40*/  ISETP.GE.AND P0, PT, R5, R8, PT ;  /* 0x000000080500720c */ /* 0x020fda0003f06270 */
[----:B------:R0:W-:Y:S02]  /*fc50*/  @!P0 STS [R24+0xb980], R5 ;  /* 0x00b9800518008388 */ /* 0x0001e40000000800 */
.L_x_592:
[----:B------:R-:W-:Y:S05]  /*fc60*/  BSYNC.RECONVERGENT B6 ;  /* 0x0000000000067941 */ /* 0x000fea0003800200 */
.L_x_591:
[----:B------:R-:W-:-:S03]  /*fc70*/  UMOV UR4, 0xffffffff ;  /* 0xffffffff00047882 */ /* 0x000fc60000000000 */
[----:B------:R-:W-:Y:S05]  /*fc80*/  BRA.DIV UR4, `(.L_x_596) ;  /* 0x0000026604d47947 */ /* 0x000fea000b800000 */
[----:B------:R-:W-:Y:S01]  /*fc90*/  NOP ;  /* 0x0000000000007918 */ /* 0x000fe20000000000 */
.L_x_2040:
        /* <DEDUP_REMOVED lines=15> */
.L_x_600:
[----:B------:R0:W-:Y:S04]  /*fd90*/  STS [R24+0xb880], R3 ;  /* 0x00b8800318007388 */ /* 0x0001e80000000800 */
[----:B------:R0:W-:Y:S02]  /*fda0*/  STS [R24+0xb900], R7 ;  /* 0x00b9000718007388 */ /* 0x0001e40000000800 */
.L_x_601:
[----:B------:R-:W-:Y:S05]  /*fdb0*/  BSYNC.RECONVERGENT B7 ;  /* 0x0000000000077941 */ /* 0x000fea0003800200 */
.L_x_599:
[----:B------:R-:W5:Y:S02]  /*fdc0*/  LDS R8, [R24+0xb980] ;  /* 0x00b9800018087984 */ /* 0x000f640000000800 */
[----:B-----5:R-:W-:-:S13]  /*fdd0*/  ISETP.GE.AND P0, PT, R5, R8, PT ;  /* 0x000000080500720c */ /* 0x020fda0003f06270 */
[----:B------:R0:W-:Y:S02]  /*fde0*/  @!P0 STS [R24+0xb980], R5 ;  /* 0x00b9800518008388 */ /* 0x0001e40000000800 */
.L_x_598:
[----:B------:R-:W-:Y:S05]  /*fdf0*/  BSYNC.RECONVERGENT B6 ;  /* 0x0000000000067941 */ /* 0x000fea0003800200 */
.L_x_597:
[----:B------:R-:W-:-:S03]  /*fe00*/  UMOV UR4, 0xffffffff ;  /* 0xffffffff00047882 */ /* 0x000fc60000000000 */
[----:B------:R-:W-:Y:S05]  /*fe10*/  BRA.DIV UR4, `(.L_x_602) ;  /* 0x00000266048c7947 */ /* 0x000fea000b800000 */
[----:B------:R-:W-:Y:S01]  /*fe20*/  NOP ;  /* 0x0000000000007918 */ /* 0x000fe20000000000 */
.L_x_2043:
[----:B------:R-:W-:-:S05]  /*fe30*/  VIADD R4, R4, 0x8 ;  /* 0x0000000804047836 */ /* 0x000fca0000000000 */
[----:B------:R-:W-:-:S13]  /*fe40*/  ISETP.NE.AND P0, PT, R4, 0x20, PT ;  /* 0x000000200400780c */ /* 0x000fda0003f05270 */
[----:B------:R-:W-:Y:S05]  /*fe50*/  @P0 BRA `(.L_x_603) ;  /* 0xfffffff000e00947 */ /* 0x000fea000383ffff */
[----:B------:R-:W-:Y:S05]  /*fe60*/  BSYNC B5 ;  /* 0x0000000000057941 */ /* 0x000fea0003800000 */
.L_x_556:
[----:B------:R-:W-:Y:S01]  /*fe70*/  ISETP.NE.AND P1, PT, R27, RZ, PT ;  /* 0x000000ff1b00720c */ /* 0x000fe20003f25270 */
[----:B------:R-:W-:-:S12]  /*fe80*/  BSSY.RECONVERGENT B7, `(.L_x_604) ;  /* 0x00000e2000077945 */ /* 0x000fd80003800200 */
[----:B------:R-:W-:Y:S05]  /*fe90*/  @P1 BRA `(.L_x_605) ;  /* 0x0000000c00801947 */ /* 0x000fea0003800000 */
[----:B0--3--:R-:W0:Y:S01]  /*fea0*/  LDS R5, [R24+0x400] ;  /* 0x0004000018057984 */ /* 0x009e220000000800 */
[----:B------:R-:W0:Y:S03]  /*feb0*/  LDC.64 R20, c[0x0][0x438] ;  /* 0x00010e00ff147b82 */ /* 0x000e260000000a00 */
[----:B------:R-:W3:Y:S01]  /*fec0*/  LDS R8, [R24+0xb880] ;  /* 0x00b8800018087984 */ /* 0x000ee20000000800 */
[----:B0-----:R-:W-:-:S05]  /*fed0*/  IMAD.WIDE R46, R5, 0x4, R20 ;  /* 0x00000004052e7825 */ /* 0x001fca00078e0214 */
[----:B------:R-:W3:Y:S01]  /*fee0*/  LDG.E R7, desc[UR8][R46.64] ;  /* 0x000000082e077981 */ /* 0x000ee2000c1e1900 */
[----:B------:R-:W-:Y:S01]  /*fef0*/  BSSY.RECONVERGENT B6, `(.L_x_606) ;  /* 0x00000d4000067945 */ /* 0x000fe20003800200 */
[----:B---3--:R-:W-:-:S13]  /*ff00*/  ISETP.GE.AND P0, PT, R8, R7, PT ;  /* 0x000000070800720c */ /* 0x008fda0003f06270 */
[----:B------:R-:W-:Y:S05]  /*ff10*/  @P0 BRA `(.L_x_607) ;  /* 0x0000000c000c0947 */ /* 0x000fea0003800000 */
[----:B-1----:R-:W0:Y:S01]  /*ff20*/  LDC.64 R22, c[0x0][0x440] ;  /* 0x00011000ff167b82 */ /* 0x002e220000000a00 */
        /* <DEDUP_REMOVED lines=8> */
.L_x_609:
[----:B------:R-:W-:Y:S05]  /*ffb0*/  BSYNC.RECONVERGENT B5 ;  /* 0x0000000000057941 */ /* 0x000fea0003800200 */
.L_x_608:
[----:B-----5:R-:W-:Y:S01]  /*ffc0*/  IMAD.IADD R3, R7, 0x1, -R3 ;  /* 0x0000000107037824 */ /* 0x020fe200078e0a03 */
[----:B------:R-:W-:Y:S04]  /*ffd0*/  BSSY.RECONVERGENT B5, `(.L_x_610) ;  /* 0x000000e000057945 */ /* 0x000fe80003800200 */
[----:B------:R1:W-:Y:S01]  /*ffe0*/  STS [R24+0xb700], R3 ;  /* 0x00b7000318007388 */ /* 0x0003e20000000800 */
[----:B------:R-:W-:-:S13]  /*fff0*/  ISETP.GT.AND P0, PT, R3, R16, PT ;  /* 0x000000100300720c */ /* 0x000fda0003f04270 */
[----:B-1----:R-:W-:Y:S05]  /*10000*/  @P0 BRA `(.L_x_611) ;  /* 0x0000000000280947 */ /* 0x002fea0003800000 */
.L_x_612:
[----:B0-----:R-:W-:-:S06]  /*10010*/  IMAD.WIDE R20, R3, 0x4, R46 ;  /* 0x0000000403147825 */ /* 0x001fcc00078e022e */
[----:B------:R-:W3:Y:S01]  /*10020*/  LDG.E R20, desc[UR8][R20.64] ;  /* 0x0000000814147981 */ /* 0x000ee2000c1e1900 */
[----:B-1----:R-:W-:-:S05]  /*10030*/  IMAD.IADD R7, R8, 0x1, R3 ;  /* 0x0000000108077824 */ /* 0x002fca00078e0203 */
[----:B---3--:R-:W-:-:S13]  /*10040*/  ISETP.GE.AND P0, PT, R7, R20, PT ;  /* 0x000000140700720c */ /* 0x008fda0003f06270 */
[----:B------:R-:W-:Y:S05]  /*10050*/  @P0 BRA `(.L_x_611) ;  /* 0x0000000000140947 */ /* 0x000fea0003800000 */
[C---:B------:R-:W-:Y:S01]  /*10060*/  VIADD R7, R3.reuse, 0x1 ;  /* 0x0000000103077836 */ /* 0x040fe20000000000 */
[----:B------:R-:W-:-:S04]  /*10070*/  ISETP.GE.AND P0, PT, R3, R16, PT ;  /* 0x000000100300720c */ /* 0x000fc80003f06270 */
[----:B------:R1:W-:Y:S01]  /*10080*/  STS [R24+0xb700], R7 ;  /* 0x00b7000718007388 */ /* 0x0003e20000000800 */
[----:B------:R-:W-:-:S08]  /*10090*/  MOV R3, R7 ;  /* 0x0000000700037202 */ /* 0x000fd00000000f00 */
[----:B------:R-:W-:Y:S05]  /*100a0*/  @!P0 BRA `(.L_x_612) ;  /* 0xfffffffc00d88947 */ /* 0x000fea000383ffff */
.L_x_611:
[----:B------:R-:W-:Y:S05]  /*100b0*/  BSYNC.RECONVERGENT B5 ;  /* 0x0000000000057941 */ /* 0x000fea0003800200 */
.L_x_610:
[----:B------:R-:W-:Y:S01]  /*100c0*/  IMAD.WIDE R28, R3, 0x4, R46 ;  /* 0x00000004031c7825 */ /* 0x000fe200078e022e */
[----:B------:R-:W3:Y:S05]  /*100d0*/  LDG.E.64 R18, desc[UR8][R18.64] ;  /* 0x0000000812127981 */ /* 0x000eea000c1e1b00 */
[----:B------:R-:W5:Y:S01]  /*100e0*/  LDG.E R29, desc[UR8][R28.64] ;  /* 0x000000081c1d7981 */ /* 0x000f62000c1e1900 */
[----:B------:R-:W-:Y:S02]  /*100f0*/  IMAD.IADD R8, R8, 0x1, R3 ;  /* 0x0000000108087824 */ /* 0x000fe400078e0203 */
[----:B0-----:R-:W-:Y:S01]  /*10100*/  IMAD.MOV.U32 R20, RZ, RZ, 0x1 ;  /* 0x00000001ff147424 */ /* 0x001fe200078e00ff */
[----:B------:R-:W-:Y:S02]  /*10110*/  BSSY.RECONVERGENT B8, `(.L_x_613) ;  /* 0x0000015000087945 */ /* 0x000fe40003800200 */
[----:B-----5:R-:W-:Y:S01]  /*10120*/  ISETP.GE.AND P0, PT, R8, R29, PT ;  /* 0x0000001d0800720c */ /* 0x020fe20003f06270 */
[----:B------:R-:W-:Y:S01]  /*10130*/  IMAD.MOV.U32 R8, RZ, RZ, 0x1 ;  /* 0x00000001ff087424 */ /* 0x000fe200078e00ff */
[----:B---3--:R-:W0:Y:S11]  /*10140*/  MUFU.RCP64H R21, R19 ;  /* 0x0000001300157308 */ /* 0x008e360000001800 */
[----:B------:R-:W-:Y:S04]  /*10150*/  @!P0 STS.U8 [R17+0xbb00], R8 ;  /* 0x00bb000811008388 */ /* 0x000fe80000000000 */
[----:B-1----:R-:W1:Y:S01]  /*10160*/  LDS R7, [R24+0xb980] ;  /* 0x00b9800018077984 */ /* 0x002e620000000800 */
[----:B0-----:R-:W-:-:S08]  /*10170*/  DFMA R22, -R18, R20, 1 ;  /* 0x3ff000001216742b */ /* 0x001fd00000000114 */
[----:B------:R-:W-:-:S08]  /*10180*/  DFMA R22, R22, R22, R22 ;  /* 0x000000161616722b */ /* 0x000fd00000000016 */
[----:B------:R-:W-:-:S08]  /*10190*/  DFMA R20, R20, R22, R20 ;  /* 0x000000161414722b */ /* 0x000fd00000000014 */
[----:B--2---:R-:W-:Y:S01]  /*101a0*/  DFMA R32, -R18, R20, 1 ;  /* 0x3ff000001220742b */ /* 0x004fe20000000114 */
        /* <DEDUP_REMOVED lines=10> */
[----:B----4-:R-:W-:Y:S05]  /*10250*/  CALL.REL.NOINC `($__internal_0_$__cuda_sm20_div_rn_f64_full) ;  /* 0x000002d800087944 */ /* 0x010fea0003c00000 */
.L_x_614:
[----:B------:R-:W-:Y:S05]  /*10260*/  BSYNC.RECONVERGENT B8 ;  /* 0x0000000000087941 */ /* 0x000fea0003800200 */
.L_x_613:
        /* <DEDUP_REMOVED lines=21> */
.L_x_620:
        /* <DEDUP_REMOVED lines=21> */
.L_x_619:
[----:B------:R-:W-:Y:S05]  /*10510*/  BSYNC.RECONVERGENT B8 ;  /* 0x0000000000087941 */ /* 0x000fea0003800200 */
.L_x_618:
        /* <DEDUP_REMOVED lines=16> */
.L_x_622:
[----:B------:R-:W-:Y:S05]  /*10620*/  BSYNC.RECONVERGENT B8 ;  /* 0x0000000000087941 */ /* 0x000fea0003800200 */
.L_x_621:
        /* <DEDUP_REMOVED lines=9> */
.L_x_617:
[----:B------:R-:W-:Y:S05]  /*106c0*/  BSYNC.RECONVERGENT B5 ;  /* 0x0000000000057941 */ /* 0x000fea0003800200 */
.L_x_616:
[----:B------:R0:W0:Y:S01]  /*106d0*/  LDS R8, [R24+0xba00] ;  /* 0x00ba000018087984 */ /* 0x0000220000000800 */
[----:B------:R-:W-:Y:S01]  /*106e0*/  ISETP.GE.AND P0, PT, R31, R6, PT ;  /* 0x000000061f00720c */ /* 0x000fe20003f06270 */
[----:B------:R-:W-:-:S12]  /*106f0*/  BSSY.RECONVERGENT B5, `(.L_x_623) ;  /* 0x0000011000057945 */ /* 0x000fd80003800200 */
[----:B------:R-:W-:Y:S05]  /*10700*/  @P0 BRA `(.L_x_624) ;  /* 0x00000000003c0947 */ /* 0x000fea0003800000 */
.L_x_625:
        /* <DEDUP_REMOVED lines=15> */
.L_x_624:
[----:B------:R-:W-:Y:S05]  /*10800*/  BSYNC.RECONVERGENT B5 ;  /* 0x0000000000057941 */ /* 0x000fea0003800200 */
.L_x_623:
        /* <DEDUP_REMOVED lines=16> */
.L_x_628:
[----:B0-----:R-:W0:Y:S01]  /*10910*/  LDC.64 R18, c[0x0][0x410] ;  /* 0x00010400ff127b82 */ /* 0x001e220000000a00 */
[----:B------:R-:W-:-:S05]  /*10920*/  IADD3 R21, PT, PT, R12, R3, RZ ;  /* 0x000000030c157210 */ /* 0x000fca0007ffe0ff */
[----:B0-----:R-:W-:-:S04]  /*10930*/  IMAD.WIDE.U32 R18, R21, 0x4, R18 ;  /* 0x0000000415127825 */ /* 0x001fc800078e0012 */
[----:B------:R-:W-:Y:S02]  /*10940*/  IMAD.WIDE R20, R3, 0x4, R46 ;  /* 0x0000000403147825 */ /* 0x000fe400078e022e */
[----:B------:R-:W2:Y:S04]  /*10950*/  LDG.E R18, desc[UR8][R18.64] ;  /* 0x0000000812127981 */ /* 0x000ea8000c1e1900 */
[----:B------:R-:W5:Y:S01]  /*10960*/  LDG.E R20, desc[UR8][R20.64+0x4] ;  /* 0x0000040814147981 */ /* 0x000f62000c1e1900 */
[----:B-123--:R-:W-:Y:S02]  /*10970*/  IMAD.IADD R7, R18, 0x1, R7 ;  /* 0x0000000112077824 */ /* 0x00efe400078e0207 */
        /* <DEDUP_REMOVED lines=10> */
.L_x_627:
[----:B------:R-:W-:Y:S05]  /*10a20*/  BSYNC.RECONVERGENT B5 ;  /* 0x0000000000057941 */ /* 0x000fea0003800200 */
.L_x_626:
        /* <DEDUP_REMOVED lines=14> */
.L_x_630:
[----:B------:R-:W-:Y:S05]  /*10b10*/  BSYNC.RECONVERGENT B5 ;  /* 0x0000000000057941 */ /* 0x000fea0003800200 */
.L_x_629:
[----:B-----5:R0:W-:Y:S01]  /*10b20*/  STS [R24+0xb680], R16 ;  /* 0x00b6801018007388 */ /* 0x0201e20000000800 */
[----:B------:R-:W-:Y:S01]  /*10b30*/  IMAD.MOV.U32 R3, RZ, RZ, R31 ;  /* 0x000000ffff037224 */ /* 0x000fe200078e001f */
[----:B------:R-:W-:Y:S06]  /*10b40*/  BRA `(.L_x_615) ;  /* 0x0000000000387947 */ /* 0x000fec0003800000 */
.L_x_607:
[----:B------:R-:W0:Y:S02]  /*10b50*/  LDC.64 R18, c[0x0][0x440] ;  /* 0x00011000ff127b82 */ /* 0x000e240000000a00 */
[----:B0-----:R-:W3:Y:S01]  /*10b60*/  LDG.E R4, desc[UR8][R18.64] ;  /* 0x0000000812047981 */ /* 0x001ee2000c1e1900 */
[----:B------:R-:W-:-:S04]  /*10b70*/  IADD3 R3, PT, PT, R5, 0x1, RZ ;  /* 0x0000000105037810 */ /* 0x000fc80007ffe0ff */
        /* <DEDUP_REMOVED lines=11> */
.L_x_615:
[----:B------:R-:W-:Y:S05]  /*10c30*/  BSYNC.RECONVERGENT B6 ;  /* 0x0000000000067941 */ /* 0x000fea0003800200 */
.L_x_606:
[----:B0-----:R-:W-:Y:S01]  /*10c40*/  VIMNMX R3, PT, PT, RZ, R3, !PT ;  /* 0x00000003ff037248 */ /* 0x001fe20007fe0100 */
[----:B------:R-:W-:-:S03]  /*10c50*/  IMAD.IADD R5, R5, 0x1, R6 ;  /* 0x0000000105057824 */ /* 0x000fc600078e0206 */
[----:B------:R-:W-:Y:S01]  /*10c60*/  ISETP.GT.AND P0, PT, R3, R6, PT ;  /* 0x000000060300720c */ /* 0x000fe20003f04270 */
[----:B------:R-:W-:-:S03]  /*10c70*/  IMAD.MOV.U32 R3, RZ, RZ, 0x1 ;  /* 0x00000001ff037424 */ /* 0x000fc600078e00ff */
[----:B------:R-:W-:-:S13]  /*10c80*/  ISETP.GE.AND P0, PT, R5, R4, !P0 ;  /* 0x000000040500720c */ /* 0x000fda0004706270 */
[----:B------:R0:W-:Y:S02]  /*10c90*/  @!P0 STS.U8 [R17+0xbb00], R3 ;  /* 0x00bb000311008388 */ /* 0x0001e40000000000 */
.L_x_605:
[----:B------:R-:W-:Y:S05]  /*10ca0*/  BSYNC.RECONVERGENT B7 ;  /* 0x0000000000077941 */ /* 0x000fea0003800200 */
.L_x_604:
[----:B------:R-:W-:-:S03]  /*10cb0*/  UMOV UR4, 0xffffffff ;  /* 0xffffffff00047882 */ /* 0x000fc60000000000 */
[----:B------:R-:W-:Y:S05]  /*10cc0*/  BRA.DIV UR4, `(.L_x_631) ;  /* 0x0000025604fc7947 */ /* 0x000fea000b800000 */
[----:B------:R-:W-:Y:S01]  /*10cd0*/  NOP ;  /* 0x0000000000007918 */ /* 0x000fe20000000000 */
.L_x_2046:
[----:B0--3--:R-:W0:Y:S01]  /*10ce0*/  LDS.U8 R3, [R17+0xbb00] ;  /* 0x00bb000011037984 */ /* 0x009e220000000000 */
[----:B------:R-:W-:Y:S01]  /*10cf0*/  PLOP3.LUT P2, PT, PT, PT, PT, 0x80, 0x8 ;  /* 0x000000000008781c */ /* 0x000fe20003f4f070 */
[----:B------:R-:W-:Y:S03]  /*10d00*/  BSSY B6, `(.L_x_632) ;  /* 0x000072f000067945 */ /* 0x000fe60003800000 */
[----:B-12---:R-:W-:Y:S02]  /*10d10*/  P2R R7, PR, RZ, 0x4 ;  /* 0x00000004ff077803 */ /* 0x006fe40000000000 */
[----:B0-----:R-:W-:-:S13]  /*10d20*/  ISETP.NE.AND P0, PT, R3, RZ, PT ;  /* 0x000000ff0300720c */ /* 0x001fda0003f05270 */
[----:B------:R-:W-:Y:S05]  /*10d30*/  @P0 BRA `(.L_x_633) ;  /* 0x0000007000ac0947 */ /* 0x000fea0003800000 */
[----:B------:R0:W-:Y:S01]  /*10d40*/  @!P1 STS.U8 [R17+0xbb20], RZ ;  /* 0x00bb20ff11009388 */ /* 0x0001e20000000000 */
[----:B------:R-:W-:-:S03]  /*10d50*/  UMOV UR4, 0xffffffff ;  /* 0xffffffff00047882 */ /* 0x000fc60000000000 */
[----:B------:R-:W-:Y:S05]  /*10d60*/  BRA.DIV UR4, `(.L_x_634) ;  /* 0x0000025604f07947 */ /* 0x000fea000b800000 */
[----:B------:R-:W-:Y:S01]  /*10d70*/  NOP ;  /* 0x0000000000007918 */ /* 0x000fe20000000000 */
.L_x_2049:
[----:B------:R-:W1:Y:S01]  /*10d80*/  LDS R6, [R24+0x400] ;  /* 0x0004000018067984 */ /* 0x000e620000000800 */
[----:B------:R-:W-:Y:S01]  /*10d90*/  BSSY.RECONVERGENT B5, `(.L_x_635) ;  /* 0x0000049000057945 */ /* 0x000fe20003800200 */
[----:B-1----:R-:W-:-:S13]  /*10da0*/  ISETP.GE.AND P0, PT, R27, R6, PT ;  /* 0x000000061b00720c */ /* 0x002fda0003f06270 */
[----:B------:R-:W-:Y:S05]  /*10db0*/  @P0 BRA `(.L_x_636) ;  /* 0x0000000400180947 */ /* 0x000fea0003800000 */
[----:B------:R-:W1:Y:S02]  /*10dc0*/  LDS.U8 R3, [R17+0xbb20] ;  /* 0x00bb200011037984 */ /* 0x000e640000000000 */
[----:B-1----:R-:W-:-:S13]  /*10dd0*/  ISETP.NE.AND P0, PT, R3, RZ, PT ;  /* 0x000000ff0300720c */ /* 0x002fda0003f05270 */
[----:B------:R-:W-:Y:S05]  /*10de0*/  @P0 BRA `(.L_x_636) ;  /* 0x00000004000c0947 */ /* 0x000fea0003800000 */
[----:B------:R-:W1:Y:S08]  /*10df0*/  LDC.64 R18, c[0x0][0x440] ;  /* 0x00011000ff127b82 */ /* 0x000e700000000a00 */
[----:B------:R-:W2:Y:S01]  /*10e00*/  LDC.64 R4, c[0x0][0x438] ;  /* 0x00010e00ff047b82 */ /* 0x000ea20000000a00 */
[----:B-1----:R-:W2:Y:S01]  /*10e10*/  LDG.E R3, desc[UR8][R18.64] ;  /* 0x0000000812037981 */ /* 0x002ea2000c1e1900 */
[----:B------:R-:W-:-:S05]  /*10e20*/  IMAD.WIDE.U32 R20, R27, 0x14, R42 ;  /* 0x000000141b147825 */ /* 0x000fca00078e002a */
[----:B------:R-:W3:Y:S04]  /*10e30*/  LD.E R16, desc[UR8][R20.64+0x8] ;  /* 0x0000080814107980 */ /* 0x000ee8000c101900 */
[----:B------:R-:W3:Y:S01]  /*10e40*/  LD.E R23, desc[UR8][R20.64+0xc] ;  /* 0x00000c0814177980 */ /* 0x000ee2000c101900 */
[----:B--2---:R-:W-:-:S05]  /*10e50*/  IMAD.WIDE R4, R3, 0x4, R4 ;  /* 0x0000000403047825 */ /* 0x004fca00078e0204 */
[----:B------:R-:W2:Y:S01]  /*10e60*/  LDG.E R8, desc[UR8][R4.64] ;  /* 0x0000000804087981 */ /* 0x000ea2000c1e1900 */
[----:B---3--:R-:W-:-:S04]  /*10e70*/  IADD3 R29, PT, PT, R16, R23, RZ ;  /* 0x00000017101d7210 */ /* 0x008fc80007ffe0ff */
[----:B--2---:R-:W-:-:S13]  /*10e80*/  ISETP.GE.AND P0, PT, R29, R8, PT ;  /* 0x000000081d00720c */ /* 0x004fda0003f06270 */
[----:B------:R-:W-:Y:S05]  /*10e90*/  @!P0 BRA `(.L_x_637) ;  /* 0x0000000000d88947 */ /* 0x000fea0003800000 */
[----:B------:R-:W-:-:S07]  /*10ea0*/  IMAD.MOV.U32 R21, RZ, RZ, R27 ;  /* 0x000000ffff157224 */ /* 0x000fce00078e001b */
.L_x_646:
        /* <DEDUP_REMOVED lines=8> */
.L_x_639:
[----:B------:R-:W-:Y:S05]  /*10f30*/  BSYNC.RECONVERGENT B7 ;  /* 0x0000000000077941 */ /* 0x000fea0003800200 */
.L_x_638:
[----:B-----5:R-:W-:-:S13]  /*10f40*/  ISETP.GE.AND P0, PT, R29, R20, PT ;  /* 0x000000141d00720c */ /* 0x020fda0003f06270 */
[----:B------:R-:W-:Y:S05]  /*10f50*/  @!P0 BRA `(.L_x_637) ;  /* 0x0000000000a88947 */ /* 0x000fea0003800000 */
[----:B------:R-:W2:Y:S02]  /*10f60*/  LDS R20, [R24+0xb680] ;  /* 0x00b6800018147984 */ /* 0x000ea40000000800 */
[----:B--2---:R-:W-:-:S13]  /*10f70*/  ISETP.GE.AND P0, PT, R29, R20, PT ;  /* 0x000000141d00720c */ /* 0x004fda0003f06270 */
        /* <DEDUP_REMOVED lines=8> */
.L_x_643:
[----:B------:R-:W-:Y:S05]  /*11000*/  BSYNC.RECONVERGENT B8 ;  /* 0x0000000000087941 */ /* 0x000fea0003800200 */
.L_x_642:
[----:B-----5:R-:W-:-:S13]  /*11010*/  ISETP.GE.AND P0, PT, R16, R23, PT ;  /* 0x000000171000720c */ /* 0x020fda0003f06270 */
[----:B------:R-:W-:Y:S05]  /*11020*/  @!P0 BREAK.RELIABLE B7 ;  /* 0x0000000000078942 */ /* 0x000fea0003800100 */
[----:B------:R-:W-:Y:S05]  /*11030*/  @!P0 BRA `(.L_x_637) ;  /* 0x0000000000708947 */ /* 0x000fea0003800000 */
.L_x_641:
[----:B------:R-:W-:Y:S05]  /*11040*/  BSYNC.RELIABLE B7 ;  /* 0x0000000000077941 */ /* 0x000fea0003800100 */
.L_x_640:
[----:B------:R-:W1:Y:S02]  /*11050*/  LDS R23, [R24+0xb780] ;  /* 0x00b7800018177984 */ /* 0x000e640000000800 */
[----:B-12---:R-:W-:-:S05]  /*11060*/  IADD3 R19, PT, PT, R6, R23, RZ ;  /* 0x0000001706137210 */ /* 0x006fca0007ffe0ff */
[----:B------:R-:W-:-:S06]  /*11070*/  IMAD.WIDE R18, R19, 0x4, R4 ;  /* 0x0000000413127825 */ /* 0x000fcc00078e0204 */
[----:B------:R-:W2:Y:S01]  /*11080*/  LDG.E R19, desc[UR8][R18.64] ;  /* 0x0000000812137981 */ /* 0x000ea2000c1e1900 */
[----:B------:R-:W-:-:S05]  /*11090*/  IMAD.IADD R16, R23, 0x1, R16 ;  /* 0x0000000117107824 */ /* 0x000fca00078e0210 */
[----:B--2---:R-:W-:-:S13]  /*110a0*/  ISETP.GE.AND P0, PT, R16, R19, PT ;  /* 0x000000131000720c */ /* 0x004fda0003f06270 */
        /* <DEDUP_REMOVED lines=9> */
.L_x_645:
[----:B------:R-:W-:Y:S05]  /*11140*/  BSYNC.RECONVERGENT B7 ;  /* 0x0000000000077941 */ /* 0x000fea0003800200 */
.L_x_644:
[----:B-----5:R-:W-:-:S13]  /*11150*/  ISETP.GE.AND P0, PT, R29, R16, PT ;  /* 0x000000101d00720c */ /* 0x020fda0003f06270 */
[----:B------:R-:W-:Y:S05]  /*11160*/  @!P0 BRA `(.L_x_637) ;  /* 0x0000000000248947 */ /* 0x000fea0003800000 */
[----:B------:R-:W-:-:S05]  /*11170*/  VIADD R21, R21, 0x20 ;  /* 0x0000002015157836 */ /* 0x000fca0000000000 */
[----:B------:R-:W-:-:S13]  /*11180*/  ISETP.GE.AND P0, PT, R21, R6, PT ;  /* 0x000000061500720c */ /* 0x000fda0003f06270 */
[----:B------:R-:W-:Y:S05]  /*11190*/  @P0 BRA `(.L_x_636) ;  /* 0x0000000000200947 */ /* 0x000fea0003800000 */
[----:B-1----:R-:W-:-:S05]  /*111a0*/  IMAD.WIDE.U32 R4, R21, 0x14, R42 ;  /* 0x0000001415047825 */ /* 0x002fca00078e002a */
[----:B------:R-:W2:Y:S04]  /*111b0*/  LD.E R16, desc[UR8][R4.64+0x8] ;  /* 0x0000080804107980 */ /* 0x000ea8000c101900 */
[----:B------:R-:W2:Y:S02]  /*111c0*/  LD.E R23, desc[UR8][R4.64+0xc] ;  /* 0x00000c0804177980 */ /* 0x000ea4000c101900 */
[----:B--2---:R-:W-:-:S04]  /*111d0*/  IADD3 R29, PT, PT, R16, R23, RZ ;  /* 0x00000017101d7210 */ /* 0x004fc80007ffe0ff */
[----:B------:R-:W-:-:S13]  /*111e0*/  ISETP.GE.AND P0, PT, R29, R8, PT ;  /* 0x000000081d00720c */ /* 0x000fda0003f06270 */
[----:B------:R-:W-:Y:S05]  /*111f0*/  @P0 BRA `(.L_x_646) ;  /* 0xfffffffc002c0947 */ /* 0x000fea000383ffff */
.L_x_637:
[----:B------:R-:W-:-:S05]  /*11200*/  IMAD.MOV.U32 R3, RZ, RZ, 0x1 ;  /* 0x00000001ff037424 */ /* 0x000fca00078e00ff */
[----:B------:R3:W-:Y:S02]  /*11210*/  STS.U8 [R17+0xbb20], R3 ;  /* 0x00bb200311007388 */ /* 0x0007e40000000000 */
.L_x_636:
[----:B------:R-:W-:Y:S05]  /*11220*/  BSYNC.RECONVERGENT B5 ;  /* 0x0000000000057941 */ /* 0x000fea0003800200 */
.L_x_635:
[----:B------:R-:W-:-:S03]  /*11230*/  UMOV UR4, 0xffffffff ;  /* 0xffffffff00047882 */ /* 0x000fc60000000000 */
[----:B------:R-:W-:Y:S05]  /*11240*/  BRA.DIV UR4, `(.L_x_647) ;  /* 0x0000025204d47947 */ /* 0x000fea000b800000 */
[----:B------:R-:W-:Y:S01]  /*11250*/  NOP ;  /* 0x0000000000007918 */ /* 0x000fe20000000000 */
.L_x_2052:
[----:B---3--:R-:W3:Y:S02]  /*11260*/  LDS.U8 R3, [R17+0xbb20] ;  /* 0x00bb200011037984 */ /* 0x008ee40000000000 */
[----:B---3--:R-:W-:-:S13]  /*11270*/  ISETP.NE.AND P0, PT, R3, RZ, PT ;  /* 0x000000ff0300720c */ /* 0x008fda0003f05270 */
[----:B------:R-:W-:Y:S05]  /*11280*/  @P0 BRA `(.L_x_633) ;  /* 0x0000006c00580947 */ /* 0x000fea0003800000 */
[----:B------:R-:W3:Y:S01]  /*11290*/  LDS R6, [R24+0x400] ;  /* 0x0004000018067984 */ /* 0x000ee20000000800 */
[----:B------:R-:W-:Y:S01]  /*112a0*/  BSSY.RECONVERGENT B5, `(.L_x_648) ;  /* 0x0000045000057945 */ /* 0x000fe20003800200 */
[----:B------:R-:W-:Y:S02]  /*112b0*/  IMAD.MOV.U32 R3, RZ, RZ, RZ ;  /* 0x000000ffff037224 */ /* 0x000fe400078e00ff */
[----:B------:R-:W5:Y:S01]  /*112c0*/  LDS R16, [R24+0x500] ;  /* 0x0005000018107984 */ /* 0x000f620000000800 */
[----:B------:R-:W-:-:S03]  /*112d0*/  IMAD.MOV.U32 R8, RZ, RZ, RZ ;  /* 0x000000ffff087224 */ /* 0x000fc600078e00ff */
[----:B------:R0:W-:Y:S04]  /*112e0*/  @!P1 STS [R24+0xb500], RZ ;  /* 0x00b500ff18009388 */ /* 0x0001e80000000800 */
[----:B------:R0:W-:Y:S04]  /*112f0*/  @!P1 STS [R24+0xb480], RZ ;  /* 0x00b480ff18009388 */ /* 0x0001e80000000800 */
[----:B------:R0:W-:Y:S01]  /*11300*/  @!P1 STS [R24+0xb600], RZ ;  /* 0x00b600ff18009388 */ /* 0x0001e20000000800 */
[----:B---3--:R-:W-:-:S05]  /*11310*/  IMAD.IADD R23, R27, 0x1, R6 ;  /* 0x000000011b177824 */ /* 0x008fca00078e0206 */
[----:B-----5:R-:W-:-:S13]  /*11320*/  ISETP.GE.AND P0, PT, R23, R16, PT ;  /* 0x000000101700720c */ /* 0x020fda0003f06270 */
[----:B0-----:R-:W-:Y:S05]  /*11330*/  @P0 BRA `(.L_x_649) ;  /* 0x0000000000ec0947 */ /* 0x001fea0003800000 */
[----:B------:R-:W-:Y:S02]  /*11340*/  HFMA2 R8, -RZ, RZ, 0, 0 ;  /* 0x00000000ff087431 */ /* 0x000fe400000001ff */
[----:B------:R-:W-:-:S07]  /*11350*/  IMAD.MOV.U32 R3, RZ, RZ, RZ ;  /* 0x000000ffff037224 */ /* 0x000fce00078e00ff */
.L_x_656:
[----:B-12---:R-:W-:-:S05]  /*11360*/  IMAD.WIDE R18, R23, 0x14, R42 ;  /* 0x0000001417127825 */ /* 0x006fca00078e022a */
[----:B------:R-:W2:Y:S01]  /*11370*/  LD.E R4, desc[UR8][R18.64+0x4] ;  /* 0x0000040812047980 */ /* 0x000ea2000c101900 */
[----:B------:R-:W-:Y:S04]  /*11380*/  BSSY.RECONVERGENT B7, `(.L_x_650) ;  /* 0x0000033000077945 */ /* 0x000fe80003800200 */
[----:B------:R-:W-:Y:S01]  /*11390*/  BSSY.RELIABLE B8, `(.L_x_651) ;  /* 0x000002c000087945 */ /* 0x000fe20003800100 */
[----:B--2---:R-:W-:-:S13]  /*113a0*/  ISETP.NE.AND P0, PT, R4, RZ, PT ;  /* 0x000000ff0400720c */ /* 0x004fda0003f05270 */
[----:B------:R-:W-:Y:S05]  /*113b0*/  @P0 BRA `(.L_x_652) ;  /* 0x0000000000a40947 */ /* 0x000fea0003800000 */
[----:B------:R-:W0:Y:S01]  /*113c0*/  LDC.64 R28, c[0x0][0x440] ;  /* 0x00011000ff1c7b82 */ /* 0x000e220000000a00 */
[----:B------:R-:W2:Y:S04]  /*113d0*/  LD.E R31, desc[UR8][R18.64+0x8] ;  /* 0x00000808121f7980 */ /* 0x000ea8000c101900 */
[----:B------:R-:W2:Y:S03]  /*113e0*/  LD.E R22, desc[UR8][R18.64+0xc] ;  /* 0x00000c0812167980 */ /* 0x000ea6000c101900 */
[----:B------:R-:W1:Y:S01]  /*113f0*/  LDC.64 R4, c[0x0][0x438] ;  /* 0x00010e00ff047b82 */ /* 0x000e620000000a00 */
[----:B0-----:R-:W1:Y:S02]  /*11400*/  LDG.E R29, desc[UR8][R28.64] ;  /* 0x000000081c1d7981 */ /* 0x001e64000c1e1900 */
[----:B-1----:R-:W-:-:S06]  /*11410*/  IMAD.WIDE R20, R29, 0x4, R4 ;  /* 0x000000041d147825 */ /* 0x002fcc00078e0204 */
[----:B------:R-:W3:Y:S01]  /*11420*/  LDG.E R20, desc[UR8][R20.64] ;  /* 0x0000000814147981 */ /* 0x000ee2000c1e1900 */
[----:B--2---:R-:W-:-:S05]  /*11430*/  IMAD.IADD R33, R31, 0x1, R22 ;  /* 0x000000011f217824 */ /* 0x004fca00078e0216 */
[----:B---3--:R-:W-:-:S13]  /*11440*/  ISETP.GE.AND P0, PT, R33, R20, PT ;  /* 0x000000142100720c */ /* 0x008fda0003f06270 */
        /* <DEDUP_REMOVED lines=8> */
.L_x_654:
[----:B------:R-:W-:Y:S05]  /*114d0*/  BSYNC.RECONVERGENT B9 ;  /* 0x0000000000097941 */ /* 0x000fea0003800200 */
.L_x_653:
[----:B-----5:R-:W-:-:S13]  /*114e0*/  ISETP.GE.AND P0, PT, R33, R18, PT ;  /* 0x000000122100720c */ /* 0x020fda0003f06270 */
[----:B------:R-:W-:Y:S05]  /*114f0*/  @!P0 BRA `(.L_x_652) ;  /* 0x0000000000548947 */ /* 0x000fea0003800000 */
[----:B------:R-:W1:Y:S02]  /*11500*/  LDS R18, [R24+0xb680] ;  /* 0x00b6800018127984 */ /* 0x000e640000000800 */
[----:B-1----:R-:W-:-:S13]  /*11510*/  ISETP.GE.AND P0, PT, R33, R18, PT ;  /* 0x000000122100720c */ /* 0x002fda0003f06270 */
[----:B------:R-:W-:Y:S05]  /*11520*/  @!P0 BRA `(.L_x_652) ;  /* 0x0000000000488947 */ /* 0x000fea0003800000 */
[----:B0-----:R-:W0:Y:S04]  /*11530*/  LDS R19, [R24+0xb700] ;  /* 0x00b7000018137984 */ /* 0x001e280000000800 */
[----:B------:R-:W1:Y:S01]  /*11540*/  LDS R18, [R24+0xb780] ;  /* 0x00b7800018127984 */ /* 0x000e620000000800 */
[----:B0-----:R-:W-:-:S04]  /*11550*/  IMAD.IADD R19, R6, 0x1, R19 ;  /* 0x0000000106137824 */ /* 0x001fc800078e0213 */
[----:B------:R-:W-:-:S06]  /*11560*/  IMAD.WIDE R4, R19, 0x4, R4 ;  /* 0x0000000413047825 */ /* 0x000fcc00078e0204 */
[----:B------:R-:W2:Y:S01]  /*11570*/  LDG.E R5, desc[UR8][R4.64] ;  /* 0x0000000804057981 */ /* 0x000ea2000c1e1900 */
[----:B------:R-:W-:Y:S02]  /*11580*/  ISETP.GE.AND P0, PT, R19, R29, PT ;  /* 0x0000001d1300720c */ /* 0x000fe40003f06270 */
[----:B-1----:R-:W-:Y:S02]  /*11590*/  IADD3 R18, PT, PT, R31, R18, RZ ;  /* 0x000000121f127210 */ /* 0x002fe40007ffe0ff */
[----:B--2---:R-:W-:-:S04]  /*115a0*/  SEL R20, R20, R5, !P0 ;  /* 0x0000000514147207 */ /* 0x004fc80004000000 */
        /* <DEDUP_REMOVED lines=10> */
.L_x_652:
[----:B------:R-:W-:Y:S05]  /*11650*/  BSYNC.RELIABLE B8 ;  /* 0x0000000000087941 */ /* 0x000fea0003800100 */
.L_x_651:
[----:B------:R-:W2:Y:S01]  /*11660*/  LDC.64 R4, c[0x0][0x3f8] ;  /* 0x0000fe00ff047b82 */ /* 0x000ea20000000a00 */
[----:B01----:R-:W-:Y:S01]  /*11670*/  IMAD.IADD R19, R11, 0x1, R3 ;  /* 0x000000010b137824 */ /* 0x003fe200078e0203 */
[----:B------:R-:W-:-:S03]  /*11680*/  IADD3 R3, PT, PT, R3, 0x1, RZ ;  /* 0x0000000103037810 */ /* 0x000fc60007ffe0ff */
[----:B--2---:R-:W-:-:S05]  /*11690*/  IMAD.WIDE R4, R19, 0x4, R4 ;  /* 0x0000000413047825 */ /* 0x004fca00078e0204 */
[----:B------:R0:W-:Y:S02]  /*116a0*/  STG.E desc[UR8][R4.64], R23 ;  /* 0x0000001704007986 */ /* 0x0001e4000c101908 */
.L_x_655:
[----:B------:R-:W-:Y:S05]  /*116b0*/  BSYNC.RECONVERGENT B7 ;  /* 0x0000000000077941 */ /* 0x000fea0003800200 */
.L_x_650:
[----:B01----:R-:W-:-:S05]  /*116c0*/  VIADD R23, R23, 0x20 ;  /* 0x0000002017177836 */ /* 0x003fca0000000000 */
[----:B------:R-:W-:-:S13]  /*116d0*/  ISETP.GE.AND P0, PT, R23, R16, PT ;  /* 0x000000101700720c */ /* 0x000fda0003f06270 */
[----:B------:R-:W-:Y:S05]  /*116e0*/  @!P0 BRA `(.L_x_656) ;  /* 0xfffffffc001c8947 */ /* 0x000fea000383ffff */
.L_x_649:
[----:B------:R-:W-:Y:S05]  /*116f0*/  BSYNC.RECONVERGENT B5 ;  /* 0x0000000000057941 */ /* 0x000fea0003800200 */
.L_x_648:
        /* <DEDUP_REMOVED lines=21> */
[----:B------:R-:W2:Y:S01]  /*11850*/  SHFL.UP PT, R20, R4, 0x2, RZ ;  /* 0x0440000004147989 */ /* 0x000ea200000e00ff */
[----:B0-----:R-:W-:Y:S02]  /*11860*/  SEL R6, R6, RZ, P4 ;  /* 0x000000ff06067207 */ /* 0x001fe40002000000 */
[----:B--2---:R-:W-:-:S03]  /*11870*/  SEL R19, R20, RZ, P4 ;  /* 0x000000ff14137207 */ /* 0x004fc60002000000 */
[----:B------:R-:W-:Y:S01]  /*11880*/  IMAD.IADD R6, R5, 0x1, R6 ;  /* 0x0000000105067824 */ /* 0x000fe200078e0206 */
[----:B------:R-:W-:-:S04]  /*11890*/  IADD3 R22, PT, PT, R4, R19, RZ ;  /* 0x0000001304167210 */ /* 0x000fc80007ffe0ff */
        /* <DEDUP_REMOVED lines=17> */
[----:B------:R-:W-:-:S07]  /*119b0*/  IMAD.IADD R31, R6, 0x1, R31 ;  /* 0x00000001061f7824 */ /* 0x000fce00078e021f */
.L_x_2070:
        /* <DEDUP_REMOVED lines=14> */
.L_x_662:
[----:B------:R-:W0:Y:S01]  /*11aa0*/  LDC.64 R4, c[0x0][0x408] ;  /* 0x00010200ff047b82 */ /* 0x000e220000000a00 */
[----:B-1----:R-:W-:-:S04]  /*11ab0*/  IMAD.IADD R19, R11, 0x1, R8 ;  /* 0x000000010b137824 */ /* 0x002fc800078e0208 */
[----:B0-----:R-:W-:-:S03]  /*11ac0*/  IMAD.WIDE R4, R19, 0x4, R4 ;  /* 0x0000000413047825 */ /* 0x001fc600078e0204 */
[----:B------:R-:W0:Y:S02]  /*11ad0*/  LDC.64 R18, c[0x0][0x400] ;  /* 0x00010000ff127b82 */ /* 0x000e240000000a00 */
[----:B------:R-:W2:Y:S01]  /*11ae0*/  LDG.E R29, desc[UR8][R4.64] ;  /* 0x00000008041d7981 */ /* 0x000ea2000c1e1900 */
[----:B------:R-:W-:Y:S01]  /*11af0*/  IADD3 R35, PT, PT, R33, R8, RZ ;  /* 0x0000000821237210 */ /* 0x000fe20007ffe0ff */
[----:B--2---:R-:W-:-:S05]  /*11b00*/  IMAD.WIDE R28, R29, 0x14, R42 ;  /* 0x000000141d1c7825 */ /* 0x004fca00078e022a */
[----:B------:R-:W2:Y:S04]  /*11b10*/  LD.E R37, desc[UR8][R28.64] ;  /* 0x000000081c257980 */ /* 0x000ea8000c101900 */
[----:B------:R-:W3:Y:S04]  /*11b20*/  LD.E R39, desc[UR8][R28.64+0x4] ;  /* 0x000004081c277980 */ /* 0x000ee8000c101900 */
[----:B------:R-:W5:Y:S04]  /*11b30*/  LD.E R47, desc[UR8][R28.64+0x8] ;  /* 0x000008081c2f7980 */ /* 0x000f68000c101900 */
[----:B------:R-:W4:Y:S04]  /*11b40*/  LD.E R49, desc[UR8][R28.64+0xc] ;  /* 0x00000c081c317980 */ /* 0x000f28000c101900 */
[----:B------:R-:W4:Y:S01]  /*11b50*/  LD.E R51, desc[UR8][R28.64+0x10] ;  /* 0x000010081c337980 */ /* 0x000f22000c101900 */
[----:B0-----:R-:W-:-:S05]  /*11b60*/  IMAD.WIDE.U32 R20, R35, 0x14, R18 ;  /* 0x0000001423147825 */ /* 0x001fca00078e0012 */
[----:B--2---:R0:W-:Y:S04]  /*11b70*/  STG.E desc[UR8][R20.64], R37 ;  /* 0x0000002514007986 */ /* 0x0041e8000c101908 */
[----:B---3--:R-:W-:Y:S04]  /*11b80*/  STG.E desc[UR8][R20.64+0x4], R39 ;  /* 0x0000042714007986 */ /* 0x008fe8000c101908 */
[----:B-----5:R-:W-:Y:S04]  /*11b90*/  STG.E desc[UR8][R20.64+0x8], R47 ;  /* 0x0000082f14007986 */ /* 0x020fe8000c101908 */
        /* <DEDUP_REMOVED lines=38> */
[----:B------:R-:W-:-:S04]  /*11e00*/  IMAD.WIDE.U32 R18, R35, 0x14, R18 ;  /* 0x0000001423127825 */ /* 0x000fc800078e0012 */
[----:B------:R-:W-:-:S05]  /*11e10*/  VIADD R8, R8, 0x4 ;  /* 0x0000000408087836 */ /* 0x000fca0000000000 */
[----:B------:R-:W-:Y:S01]  /*11e20*/  ISETP.NE.AND P0, PT, R8, R6, PT ;  /* 0x000000060800720c */ /* 0x000fe20003f05270 */
[----:B--2---:R1:W-:Y:S04]  /*11e30*/  STG.E desc[UR8][R18.64], R37 ;  /* 0x0000002512007986 */ /* 0x0043e8000c101908 */
[----:B---3--:R1:W-:Y:S04]  /*11e40*/  STG.E desc[UR8][R18.64+0x4], R21 ;  /* 0x0000041512007986 */ /* 0x0083e8000c101908 */
[----:B----4-:R1:W-:Y:S04]  /*11e50*/  STG.E desc[UR8][R18.64+0x8], R20 ;  /* 0x0000081412007986 */ /* 0x0103e8000c101908 */
[----:B-----5:R1:W-:Y:S04]  /*11e60*/  STG.E desc[UR8][R18.64+0xc], R30 ;  /* 0x00000c1e12007986 */ /* 0x0203e8000c101908 */
[----:B------:R1:W-:Y:S01]  /*11e70*/  STG.E desc[UR8][R18.64+0x10], R39 ;  /* 0x0000102712007986 */ /* 0x0003e2000c101908 */
[----:B------:R-:W-:Y:S05]  /*11e80*/  @P0 BRA `(.L_x_662) ;  /* 0xfffffffc00040947 */ /* 0x000fea000383ffff */
.L_x_661:
[----:B------:R-:W-:Y:S05]  /*11e90*/  BSYNC.RECONVERGENT B7 ;  /* 0x0000000000077941 */ /* 0x000fea0003800200 */
.L_x_660:
[----:B------:R-:W-:Y:S05]  /*11ea0*/  @!P1 BRA `(.L_x_659) ;  /* 0x0000000000c89947 */ /* 0x000fea0003800000 */
[----:B------:R-:W0:Y:S01]  /*11eb0*/  LDC.64 R4, c[0x0][0x408] ;  /* 0x00010200ff047b82 */ /* 0x000e220000000a00 */
[----:B-1----:R-:W-:-:S05]  /*11ec0*/  IADD3 R19, PT, PT, R11, R6, RZ ;  /* 0x000000060b137210 */ /* 0x002fca0007ffe0ff */
[----:B0-----:R-:W-:Y:S02]  /*11ed0*/  IMAD.WIDE R4, R19, 0x4, R4 ;  /* 0x0000000413047825 */ /* 0x001fe400078e0204 */
[----:B------:R-:W0:Y:S03]  /*11ee0*/  LDC.64 R18, c[0x0][0x400] ;  /* 0x00010000ff127b82 */ /* 0x000e260000000a00 */
[----:B------:R-:W2:Y:S01]  /*11ef0*/  LDG.E R21, desc[UR8][R4.64] ;  /* 0x0000000804157981 */ /* 0x000ea2000c1e1900 */
[----:B------:R-:W-:Y:S02]  /*11f00*/  IMAD.IADD R33, R33, 0x1, R6 ;  /* 0x0000000121217824 */ /* 0x000fe400078e0206 */
[----:B--2---:R-:W-:-:S05]  /*11f10*/  IMAD.WIDE R20, R21, 0x14, R42 ;  /* 0x0000001415147825 */ /* 0x004fca00078e022a */
[----:B------:R-:W2:Y:S04]  /*11f20*/  LD.E R29, desc[UR8][R20.64] ;  /* 0x00000008141d7980 */ /* 0x000ea8000c101900 */
[----:B------:R-:W3:Y:S04]  /*11f30*/  LD.E R35, desc[UR8][R20.64+0x4] ;  /* 0x0000040814237980 */ /* 0x000ee8000c101900 */
[----:B------:R-:W5:Y:S04]  /*11f40*/  LD.E R37, desc[UR8][R20.64+0x8] ;  /* 0x0000080814257980 */ /* 0x000f68000c101900 */
[----:B------:R-:W4:Y:S04]  /*11f50*/  LD.E R39, desc[UR8][R20.64+0xc] ;  /* 0x00000c0814277980 */ /* 0x000f28000c101900 */
[----:B------:R-:W4:Y:S01]  /*11f60*/  LD.E R47, desc[UR8][R20.64+0x10] ;  /* 0x00001008142f7980 */ /* 0x000f22000c101900 */
[----:B0-----:R-:W-:Y:S01]  /*11f70*/  IMAD.WIDE.U32 R22, R33, 0x14, R18 ;  /* 0x0000001421167825 */ /* 0x001fe200078e0012 */
[----:B------:R-:W-:-:S04]  /*11f80*/  ISETP.NE.AND P0, PT, R16, 0x1, PT ;  /* 0x000000011000780c */ /* 0x000fc80003f05270 */
[----:B--2---:R0:W-:Y:S04]  /*11f90*/  STG.E desc[UR8][R22.64], R29 ;  /* 0x0000001d16007986 */ /* 0x0041e8000c101908 */
[----:B---3--:R0:W-:Y:S04]  /*11fa0*/  STG.E desc[UR8][R22.64+0x4], R35 ;  /* 0x0000042316007986 */ /* 0x0081e8000c101908 */
[----:B-----5:R0:W-:Y:S04]  /*11fb0*/  STG.E desc[UR8][R22.64+0x8], R37 ;  /* 0x0000082516007986 */ /* 0x0201e8000c101908 */
        /* <DEDUP_REMOVED lines=19> */
[----:B------:R-:W3:Y:S01]  /*120f0*/  LDG.E R21, desc[UR8][R4.64+0x8] ;  /* 0x0000080804157981 */ /* 0x000ee2000c1e1900 */
[----:B------:R-:W-:Y:S02]  /*12100*/  VIADD R33, R33, 0x2 ;  /* 0x0000000221217836 */ /* 0x000fe40000000000 */
[----:B---3--:R-:W-:-:S05]  /*12110*/  IMAD.WIDE R20, R21, 0x14, R42 ;  /* 0x0000001415147825 */ /* 0x008fca00078e022a */
[----:B--2---:R-:W2:Y:S04]  /*12120*/  LD.E R23, desc[UR8][R20.64] ;  /* 0x0000000814177980 */ /* 0x004ea8000c101900 */
        /* <DEDUP_REMOVED lines=10> */
.L_x_659:
[----:B------:R-:W-:Y:S05]  /*121d0*/  BSYNC.RECONVERGENT B5 ;  /* 0x0000000000057941 */ /* 0x000fea0003800200 */
.L_x_658:
[----:B------:R-:W-:Y:S01]  /*121e0*/  LDS R4, [R24+0xb500] ;  /* 0x00b5000018047984 */ /* 0x000fe20000000800 */
[----:B------:R-:W-:Y:S01]  /*121f0*/  ISETP.GE.AND P0, PT, R3, 0x1, PT ;  /* 0x000000010300780c */ /* 0x000fe20003f06270 */
[----:B------:R-:W-:Y:S02]  /*12200*/  BSSY.RECONVERGENT B5, `(.L_x_663) ;  /* 0x0000048000057945 */ /* 0x000fe40003800200 */
[----:B------:R-:W3:Y:S02]  /*12210*/  LDS R5, [R24+0xb480] ;  /* 0x00b4800018057984 */ /* 0x000ee40000000800 */
[----:B---3--:R-:W-:-:S13]  /*12220*/  ISETP.LT.OR P0, PT, R4, R5, !P0 ;  /* 0x000000050400720c */ /* 0x008fda0004701670 */
[----:B------:R-:W-:Y:S05]  /*12230*/  @P0 BRA `(.L_x_664) ;  /* 0x0000000400100947 */ /* 0x000fea0003800000 */
[C---:B------:R-:W-:Y:S01]  /*12240*/  ISETP.GE.U32.AND P0, PT, R3.reuse, 0x4, PT ;  /* 0x000000040300780c */ /* 0x040fe20003f06070 */
[----:B------:R-:W-:Y:S01]  /*12250*/  BSSY.RECONVERGENT B7, `(.L_x_665) ;  /* 0x0000027000077945 */ /* 0x000fe20003800200 */
[----:B------:R-:W-:Y:S01]  /*12260*/  LOP3.LUT R16, R3, 0x3, RZ, 0xc0, !PT ;  /* 0x0000000303107812 */ /* 0x000fe200078ec0ff */
[----:B------:R-:W-:Y:S01]  /*12270*/  IMAD.MOV.U32 R6, RZ, RZ, RZ ;  /* 0x000000ffff067224 */ /* 0x000fe200078e00ff */
[----:B------:R-:W-:Y:S02]  /*12280*/  IADD3 R31, PT, PT, R31, R12, -R3 ;  /* 0x0000000c1f1f7210 */ /* 0x000fe40007ffe803 */
[----:B------:R-:W-:-:S07]  /*12290*/  ISETP.NE.AND P1, PT, R16, RZ, PT ;  /* 0x000000ff1000720c */ /* 0x000fce0003f25270 */
[----:B------:R-:W-:Y:S06]  /*122a0*/  @!P0 BRA `(.L_x_666) ;  /* 0x0000000000848947 */ /* 0x000fec0003800000 */
[----:B------:R-:W-:Y:S01]  /*122b0*/  HFMA2 R8, -RZ, RZ, 0, 0 ;  /* 0x00000000ff087431 */ /* 0x000fe200000001ff */
[----:B------:R-:W-:-:S07]  /*122c0*/  LOP3.LUT R6, R3, 0x7ffffffc, RZ, 0xc0, !PT ;  /* 0x7ffffffc03067812 */ /* 0x000fce00078ec0ff */
.L_x_667:
[----:B---3--:R-:W3:Y:S01]  /*122d0*/  LDC.64 R4, c[0x0][0x3f8] ;  /* 0x0000fe00ff047b82 */ /* 0x008ee20000000a00 */
[----:B------:R-:W-:-:S07]  /*122e0*/  IMAD.IADD R3, R11, 0x1, R8 ;  /* 0x000000010b037824 */ /* 0x000fce00078e0208 */
[----:B01----:R-:W0:Y:S01]  /*122f0*/  LDC.64 R18, c[0x0][0x3f0] ;  /* 0x0000fc00ff127b82 */ /* 0x003e220000000a00 */
[----:B---3--:R-:W-:-:S05]  /*12300*/  IMAD.WIDE R4, R3, 0x4, R4 ;  /* 0x0000000403047825 */ /* 0x008fca00078e0204 */
[----:B--2---:R-:W2:Y:S01]  /*12310*/  LDG.E R29, desc[UR8][R4.64] ;  /* 0x00000008041d7981 */ /* 0x004ea2000c1e1900 */
[----:B------:R-:W-:Y:S02]  /*12320*/  IMAD.IADD R35, R31, 0x1, R8 ;  /* 0x000000011f237824 */ /* 0x000fe400078e0208 */
        /* <DEDUP_REMOVED lines=17> */
[----:B------:R-:W-:Y:S01]  /*12440*/  IADD3 R35, PT, PT, R35, 0x3, RZ ;  /* 0x0000000323237810 */ /* 0x000fe20007ffe0ff */
[----:B--2---:R-:W-:-:S06]  /*12450*/  IMAD.WIDE R32, R3, 0x14, R42 ;  /* 0x0000001403207825 */ /* 0x004fcc00078e022a */
[----:B------:R-:W2:Y:S01]  /*12460*/  LD.E R33, desc[UR8][R32.64] ;  /* 0x0000000820217980 */ /* 0x000ea2000c101900 */
[----:B------:R-:W-:-:S04]  /*12470*/  IMAD.WIDE.U32 R18, R35, 0x4, R18 ;  /* 0x0000000423127825 */ /* 0x000fc800078e0012 */
[----:B------:R-:W-:-:S05]  /*12480*/  VIADD R8, R8, 0x4 ;  /* 0x0000000408087836 */ /* 0x000fca0000000000 */
[----:B------:R-:W-:Y:S01]  /*12490*/  ISETP.NE.AND P0, PT, R8, R6, PT ;  /* 0x000000060800720c */ /* 0x000fe20003f05270 */
[----:B--2---:R3:W-:-:S12]  /*124a0*/  STG.E desc[UR8][R18.64], R33 ;  /* 0x0000002112007986 */ /* 0x0047d8000c101908 */
[----:B------:R-:W-:Y:S05]  /*124b0*/  @P0 BRA `(.L_x_667) ;  /* 0xfffffffc00840947 */ /* 0x000fea000383ffff */
.L_x_666:
[----:B------:R-:W-:Y:S05]  /*124c0*/  BSYNC.RECONVERGENT B7 ;  /* 0x0000000000077941 */ /* 0x000fea0003800200 */
.L_x_665:
[----:B------:R-:W-:Y:S05]  /*124d0*/  @!P1 BRA `(.L_x_664) ;  /* 0x0000000000689947 */ /* 0x000fea0003800000 */
[----:B------:R-:W5:Y:S01]  /*124e0*/  LDC.64 R4, c[0x0][0x3f8] ;  /* 0x0000fe00ff047b82 */ /* 0x000f620000000a00 */
[----:B------:R-:W-:-:S07]  /*124f0*/  IMAD.IADD R3, R11, 0x1, R6 ;  /* 0x000000010b037824 */ /* 0x000fce00078e0206 */
[----:B01-3--:R-:W2:Y:S01]  /*12500*/  LDC.64 R18, c[0x0][0x3f0] ;  /* 0x0000fc00ff127b82 */ /* 0x00bea20000000a00 */
[----:B-----5:R-:W-:-:S05]  /*12510*/  IMAD.WIDE R4, R3, 0x4, R4 ;  /* 0x0000000403047825 */ /* 0x020fca00078e0204 */
[----:B------:R-:W3:Y:S01]  /*12520*/  LDG.E R21, desc[UR8][R4.64] ;  /* 0x0000000804157981 */ /* 0x000ee2000c1e1900 */
[----:B------:R-:W-:Y:S02]  /*12530*/  IMAD.IADD R3, R31, 0x1, R6 ;  /* 0x000000011f037824 */ /* 0x000fe400078e0206 */
[----:B---3--:R-:W-:-:S06]  /*12540*/  IMAD.WIDE R20, R21, 0x14, R42 ;  /* 0x0000001415147825 */ /* 0x008fcc00078e022a */
[----:B------:R-:W3:Y:S01]  /*12550*/  LD.E R21, desc[UR8][R20.64] ;  /* 0x0000000814157980 */ /* 0x000ee2000c101900 */
[----:B--2---:R-:W-:Y:S01]  /*12560*/  IMAD.WIDE.U32 R22, R3, 0x4, R18 ;  /* 0x0000000403167825 */ /* 0x004fe200078e0012 */
[----:B------:R-:W-:-:S04]  /*12570*/  ISETP.NE.AND P0, PT, R16, 0x1, PT ;  /* 0x000000011000780c */ /* 0x000fc80003f05270 */
[----:B---3--:R0:W-:Y:S09]  /*12580*/  STG.E desc[UR8][R22.64], R21 ;  /* 0x0000001516007986 */ /* 0x0081f2000c101908 */
        /* <DEDUP_REMOVED lines=9> */
[----:B0-----:R-:W2:Y:S01]  /*12620*/  LDG.E R21, desc[UR8][R4.64+0x8] ;  /* 0x0000080804157981 */ /* 0x001ea2000c1e1900 */
[----:B------:R-:W-:Y:S01]  /*12630*/  IADD3 R3, PT, PT, R3, 0x2, RZ ;  /* 0x0000000203037810 */ /* 0x000fe20007ffe0ff */
[----:B--2---:R-:W-:-:S06]  /*12640*/  IMAD.WIDE R20, R21, 0x14, R42 ;  /* 0x0000001415147825 */ /* 0x004fcc00078e022a */
[----:B------:R-:W2:Y:S01]  /*12650*/  LD.E R21, desc[UR8][R20.64] ;  /* 0x0000000814157980 */ /* 0x000ea2000c101900 */
[----:B------:R-:W-:-:S05]  /*12660*/  IMAD.WIDE.U32 R18, R3, 0x4, R18 ;  /* 0x0000000403127825 */ /* 0x000fca00078e0012 */
[----:B--2---:R0:W-:Y:S02]  /*12670*/  STG.E desc[UR8][R18.64], R21 ;  /* 0x0000001512007986 */ /* 0x0041e4000c101908 */
.L_x_664:
[----:B------:R-:W-:Y:S05]  /*12680*/  BSYNC.RECONVERGENT B5 ;  /* 0x0000000000057941 */ /* 0x000fea0003800200 */
.L_x_663:
[----:B------:R-:W-:-:S03]  /*12690*/  UMOV UR4, 0xffffffff ;  /* 0xffffffff00047882 */ /* 0x000fc60000000000 */
[----:B------:R-:W-:Y:S05]  /*126a0*/  BRA.DIV UR4, `(.L_x_668) ;  /* 0x0000024604507947 */ /* 0x000fea000b800000 */
[----:B------:R-:W-:Y:S01]  /*126b0*/  NOP ;  /* 0x0000000000007918 */ /* 0x000fe20000000000 */
.L_x_2073:
[----:B------:R-:W5:Y:S02]  /*126c0*/  LDS R5, [R24+0xb500] ;  /* 0x00b5000018057984 */ /* 0x000f640000000800 */
[----:B-----5:R-:W-:-:S13]  /*126d0*/  ISETP.GE.AND P0, PT, R5, 0x1, PT ;  /* 0x000000010500780c */ /* 0x020fda0003f06270 */
[----:B------:R-:W-:Y:S05]  /*126e0*/  @!P0 BRA `(.L_x_669) ;  /* 0x0000005400a48947 */ /* 0x000fea0003800000 */
[----:B------:R0:W0:Y:S02]  /*126f0*/  LDS R4, [R24+0xb480] ;  /* 0x00b4800018047984 */ /* 0x0000240000000800 */
.L_x_864:
[----:B0-----:R-:W-:-:S13]  /*12700*/  ISETP.GE.AND P0, PT, R4, 0x1, PT ;  /* 0x000000010400780c */ /* 0x001fda0003f06270 */
[----:B--2---:R-:W-:Y:S05]  /*12710*/  @!P0 BRA `(.L_x_669) ;  /* 0x0000005400988947 */ /* 0x004fea0003800000 */
[----:B------:R-:W0:Y:S01]  /*12720*/  LDS R3, [R24+0xb600] ;  /* 0x00b6000018037984 */ /* 0x000e220000000800 */
[----:B------:R-:W-:Y:S01]  /*12730*/  ISETP.GE.U32.AND P1, PT, R5, R4, PT ;  /* 0x000000040500720c */ /* 0x000fe20003f26070 */
[----:B------:R-:W-:Y:S02]  /*12740*/  BSSY B5, `(.L_x_670) ;  /* 0x000012b000057945 */ /* 0x000fe40003800000 */
[----:B-1-3--:R-:W1:Y:S01]  /*12750*/  LDS R19, [R24+0x400] ;  /* 0x0004000018137984 */ /* 0x00ae620000000800 */
[----:B0-----:R-:W-:-:S04]  /*12760*/  LOP3.LUT R3, R3, 0x1, RZ, 0xc0, !PT ;  /* 0x0000000103037812 */ /* 0x001fc800078ec0ff */
[----:B------:R-:W-:Y:S01]  /*12770*/  ISETP.NE.U32.AND P0, PT, R3, 0x1, PT ;  /* 0x000000010300780c */ /* 0x000fe20003f05070 */
[----:B-1----:R-:W-:-:S12]  /*12780*/  IMAD.WIDE R50, R19, 0x14, R42 ;  /* 0x0000001413327825 */ /* 0x002fd800078e022a */
[----:B------:R-:W-:Y:S02]  /*12790*/  @P0 IMAD.MOV.U32 R48, RZ, RZ, R44 ;  /* 0x000000ffff300224 */ /* 0x000fe400078e002c */
[----:B------:R-:W-:Y:S02]  /*127a0*/  @P0 IMAD.MOV.U32 R49, RZ, RZ, R45 ;  /* 0x000000ffff310224 */ /* 0x000fe400078e002d */
[----:B------:R-:W-:Y:S01]  /*127b0*/  @!P0 IMAD.MOV.U32 R48, RZ, RZ, R50 ;  /* 0x000000ffff308224 */ /* 0x000fe200078e0032 */
[----:B------:R-:W-:Y:S01]  /*127c0*/  @!P0 MOV R50, R44 ;  /* 0x0000002c00328202 */ /* 0x000fe20000000f00 */
[----:B------:R-:W-:Y:S02]  /*127d0*/  @!P0 IMAD.MOV.U32 R49, RZ, RZ, R51 ;  /* 0x000000ffff318224 */ /* 0x000fe400078e0033 */
[----:B------:R-:W-:Y:S01]  /*127e0*/  @!P0 IMAD.MOV.U32 R51, RZ, RZ, R45 ;  /* 0x000000ffff338224 */ /* 0x000fe200078e002d */
[----:B------:R-:W-:Y:S06]  /*127f0*/  @!P1 BRA `(.L_x_671) ;  /* 0x0000000800189947 */ /* 0x000fec0003800000 */
[----:B------:R-:W-:Y:S01]  /*12800*/  ISETP.GE.AND P0, PT, R27, R19, PT ;  /* 0x000000131b00720c */ /* 0x000fe20003f06270 */
[----:B------:R-:W-:-:S12]  /*12810*/  BSSY.RECONVERGENT B7, `(.L_x_672) ;  /* 0x0000042000077945 */ /* 0x000fd80003800200 */
[----:B------:R-:W-:Y:S05]  /*12820*/  @P0 BRA `(.L_x_673) ;  /* 0x0000000400000947 */ /* 0x000fea0003800000 */
[----:B------:R-:W-:Y:S01]  /*12830*/  BSSY.RECONVERGENT B8, `(.L_x_674) ;  /* 0x000003e000087945 */ /* 0x000fe20003800200 */
[----:B------:R-:W-:-:S07]  /*12840*/  IMAD.MOV.U32 R3, RZ, RZ, R27 ;  /* 0x000000ffff037224 */ /* 0x000fce00078e001b */
.L_x_683:
[----:B------:R-:W-:Y:S01]  /*12850*/  ISETP.GE.AND P0, PT, R4, 0x1, PT ;  /* 0x000000010400780c */ /* 0x000fe20003f06270 */
[----:B------:R-:W-:-:S12]  /*12860*/  BSSY.RECONVERGENT B9, `(.L_x_675) ;  /* 0x0000037000097945 */ /* 0x000fd80003800200 */
[----:B0----5:R-:W-:Y:S05]  /*12870*/  @!P0 BRA `(.L_x_676) ;  /* 0x0000000000d48947 */ /* 0x021fea0003800000 */
[----:B------:R-:W-:-:S05]  /*12880*/  IMAD.WIDE.U32 R18, R3, 0x14, R42 ;  /* 0x0000001403127825 */ /* 0x000fca00078e002a */
[----:B------:R0:W5:Y:S01]  /*12890*/  LD.E R6, desc[UR8][R18.64] ;  /* 0x0000000812067980 */ /* 0x000162000c101900 */
[----:B------:R-:W-:Y:S01]  /*128a0*/  BSSY.RECONVERGENT B10, `(.L_x_677) ;  /* 0x00000310000a7945 */ /* 0x000fe20003800200 */
[----:B------:R-:W-:-:S07]  /*128b0*/  IMAD.MOV.U32 R5, RZ, RZ, RZ ;  /* 0x000000ffff057224 */ /* 0x000fce00078e00ff */
.L_x_682:
[----:B-1----:R-:W1:Y:S01]  /*128c0*/  LDC.64 R20, c[0x0][0x3f0] ;  /* 0x0000fc00ff147b82 */ /* 0x002e620000000a00 */
[----:B--2---:R-:W-:-:S04]  /*128d0*/  IMAD.IADD R29, R12, 0x1, R5 ;  /* 0x000000010c1d7824 */ /* 0x004fc800078e0205 */
[----:B-1----:R-:W-:-:S03]  /*128e0*/  IMAD.WIDE.U32 R28, R29, 0x4, R20 ;  /* 0x000000041d1c7825 */ /* 0x002fc600078e0014 */
[----:B------:R-:W1:Y:S02]  /*128f0*/  LDC.64 R20, c[0x0][0x488] ;  /* 0x00012200ff147b82 */ /* 0x000e640000000a00 */
[----:B------:R-:W1:Y:S02]  /*12900*/  LDG.E R23, desc[UR8][R28.64] ;  /* 0x000000081c177981 */ /* 0x000e64000c1e1900 */
[----:B-1----:R-:W-:-:S05]  /*12910*/  IMAD.WIDE R22, R23, 0x8, R20 ;  /* 0x0000000817167825 */ /* 0x002fca00078e0214 */
[----:B------:R-:W2:Y:S04]  /*12920*/  LDG.E R31, desc[UR8][R22.64+0x8] ;  /* 0x00000808161f7981 */ /* 0x000ea8000c1e1900 */
[----:B------:R-:W2:Y:S01]  /*12930*/  LDG.E.64 R20, desc[UR8][R22.64] ;  /* 0x0000000816147981 */ /* 0x000ea2000c1e1b00 */
[----:B------:R-:W-:Y:S01]  /*12940*/  BSSY.RECONVERGENT B11, `(.L_x_678) ;  /* 0x00000230000b7945 */ /* 0x000fe20003800200 */
[----:B--2---:R-:W-:-:S04]  /*12950*/  IADD3 R31, PT, PT, -R20, R31, RZ ;  /* 0x0000001f141f7210 */ /* 0x004fc80007ffe1ff */
        /* <DEDUP_REMOVED lines=9> */
[----:B------:R-:W2:Y:S02]  /*129f0*/  LDG.E R23, desc[UR8][R22.64] ;  /* 0x0000000816177981 */ /* 0x000ea4000c1e1900 */
[----:B--2--5:R-:W-:-:S13]  /*12a00*/  ISETP.NE.AND P0, PT, R23, R6, PT ;  /* 0x000000061700720c */ /* 0x024fda0003f05270 */
[----:B------:R-:W-:Y:S05]  /*12a10*/  @!P0 BRA `(.L_x_680) ;  /* 0x0000000000448947 */ /* 0x000fea0003800000 */
[----:B------:R-:W-:Y:S02]  /*12a20*/  IMAD.MOV.U32 R31, RZ, RZ, R29 ;  /* 0x000000ffff1f7224 */ /* 0x000fe400078e001d */
[----:B------:R-:W-:-:S07]  /*12a30*/  IMAD.MOV.U32 R29, RZ, RZ, RZ ;  /* 0x000000ffff1d7224 */ /* 0x000fce00078e00ff */
.L_x_681:
[----:B------:R-:W-:-:S13]  /*12a40*/  ISETP.GT.AND P0, PT, R23, R6, PT ;  /* 0x000000061700720c */ /* 0x000fda0003f04270 */
[C---:B------:R-:W-:Y:S01]  /*12a50*/  @P0 VIADD R8, R31.reuse, 0xffffffff ;  /* 0xffffffff1f080836 */ /* 0x040fe20000000000 */
[----:B------:R-:W-:-:S04]  /*12a60*/  @!P0 IADD3 R29, PT, PT, R31, 0x1, RZ ;  /* 0x000000011f1d8810 */ /* 0x000fc80007ffe0ff */
        /* <DEDUP_REMOVED lines=9> */
[----:B------:R-:W2:Y:S02]  /*12b00*/  LDG.E R23, desc[UR8][R22.64] ;  /* 0x0000000816177981 */ /* 0x000ea4000c1e1900 */
[----:B--2---:R-:W-:-:S13]  /*12b10*/  ISETP.NE.AND P0, PT, R23, R6, PT ;  /* 0x000000061700720c */ /* 0x004fda0003f05270 */
[----:B------:R-:W-:Y:S05]  /*12b20*/  @P0 BRA `(.L_x_681) ;  /* 0xfffffffc00c40947 */ /* 0x000fea000383ffff */
.L_x_680:
[----:B------:R-:W2:Y:S02]  /*12b30*/  LD.E R4, desc[UR8][R18.64+0xc] ;  /* 0x00000c0812047980 */ /* 0x000ea4000c101900 */
[----:B--2---:R-:W-:-:S05]  /*12b40*/  VIADD R21, R4, 0xffffffff ;  /* 0xffffffff04157836 */ /* 0x004fca0000000000 */
[----:B------:R1:W-:Y:S04]  /*12b50*/  ST.E desc[UR8][R18.64+0xc], R21 ;  /* 0x00000c1512007985 */ /* 0x0003e8000c101908 */
[----:B------:R1:W2:Y:S02]  /*12b60*/  LDS R4, [R24+0xb480] ;  /* 0x00b4800018047984 */ /* 0x0002a40000000800 */
.L_x_679:
[----:B------:R-:W-:Y:S05]  /*12b70*/  BSYNC.RECONVERGENT B11 ;  /* 0x00000000000b7941 */ /* 0x000fea0003800200 */
.L_x_678:
[----:B------:R-:W-:-:S04]  /*12b80*/  IADD3 R5, PT, PT, R5, 0x1, RZ ;  /* 0x0000000105057810 */ /* 0x000fc80007ffe0ff */
[----:B--2---:R-:W-:-:S13]  /*12b90*/  ISETP.GE.AND P0, PT, R5, R4, PT ;  /* 0x000000040500720c */ /* 0x004fda0003f06270 */
[----:B------:R-:W-:Y:S05]  /*12ba0*/  @!P0 BRA `(.L_x_682) ;  /* 0xfffffffc00448947 */ /* 0x000fea000383ffff */
[----:B------:R-:W-:Y:S05]  /*12bb0*/  BSYNC.RECONVERGENT B10 ;  /* 0x00000000000a7941 */ /* 0x000fea0003800200 */
.L_x_677:
[----:B01----:R0:W1:Y:S02]  /*12bc0*/  LDS R19, [R24+0x400] ;  /* 0x0004000018137984 */ /* 0x0030640000000800 */
.L_x_676:
[----:B------:R-:W-:Y:S05]  /*12bd0*/  BSYNC.RECONVERGENT B9 ;  /* 0x0000000000097941 */ /* 0x000fea0003800200 */
.L_x_675:
[----:B------:R-:W-:-:S05]  /*12be0*/  VIADD R3, R3, 0x20 ;  /* 0x0000002003037836 */ /* 0x000fca0000000000 */
[----:B-1----:R-:W-:-:S13]  /*12bf0*/  ISETP.GE.AND P0, PT, R3, R19, PT ;  /* 0x000000130300720c */ /* 0x002fda0003f06270 */
[----:B------:R-:W-:Y:S05]  /*12c00*/  @!P0 BRA `(.L_x_683) ;  /* 0xfffffffc00108947 */ /* 0x000fea000383ffff */
[----:B------:R-:W-:Y:S05]  /*12c10*/  BSYNC.RECONVERGENT B8 ;  /* 0x0000000000087941 */ /* 0x000fea0003800200 */
.L_x_674:
[----:B------:R1:W3:Y:S02]  /*12c20*/  LDS R5, [R24+0xb500] ;  /* 0x00b5000018057984 */ /* 0x0002e40000000800 */
.L_x_673:
[----:B------:R-:W-:Y:S05]  /*12c30*/  BSYNC.RECONVERGENT B7 ;  /* 0x0000000000077941 */ /* 0x000fea0003800200 */
.L_x_672:
[----:B---3--:R-:W-:Y:S01]  /*12c40*/  ISETP.GE.AND P0, PT, R27, R5, PT ;  /* 0x000000051b00720c */ /* 0x008fe20003f06270 */
[----:B------:R-:W-:-:S12]  /*12c50*/  BSSY.RECONVERGENT B7, `(.L_x_684) ;  /* 0x000003f000077945 */ /* 0x000fd80003800200 */
[----:B------:R-:W-:Y:S05]  /*12c60*/  @P0 BRA `(.L_x_685) ;  /* 0x0000000000f40947 */ /* 0x000fea0003800000 */
[----:B------:R-:W-:-:S07]  /*12c70*/  IMAD.MOV.U32 R3, RZ, RZ, R27 ;  /* 0x000000ffff037224 */ /* 0x000fce00078e001b */
.L_x_694:
[----:B------:R-:W-:Y:S01]  /*12c80*/  ISETP.GE.AND P0, PT, R4, 0x1, PT ;  /* 0x000000010400780c */ /* 0x000fe20003f06270 */
[----:B------:R-:W-:-:S12]  /*12c90*/  BSSY.RECONVERGENT B8, `(.L_x_686) ;  /* 0x0000037000087945 */ /* 0x000fd80003800200 */
[----:B--23--:R-:W-:Y:S05]  /*12ca0*/  @!P0 BRA `(.L_x_687) ;  /* 0x0000000000d48947 */ /* 0x00cfea0003800000 */
[----:B------:R-:W-:-:S05]  /*12cb0*/  IMAD.WIDE.U32 R18, R3, 0x14, R48 ;  /* 0x0000001403127825 */ /* 0x000fca00078e0030 */
[----:B-----5:R3:W5:Y:S01]  /*12cc0*/  LD.E R6, desc[UR8][R18.64] ;  /* 0x0000000812067980 */ /* 0x020762000c101900 */
[----:B------:R-:W-:Y:S01]  /*12cd0*/  BSSY.RECONVERGENT B9, `(.L_x_688) ;  /* 0x0000031000097945 */ /* 0x000fe20003800200 */
[----:B------:R-:W-:-:S07]  /*12ce0*/  IMAD.MOV.U32 R5, RZ, RZ, RZ ;  /* 0x000000ffff057224 */ /* 0x000fce00078e00ff */
.L_x_693:
[----:B0-----:R-:W0:Y:S01]  /*12cf0*/  LDC.64 R20, c[0x0][0x3f0] ;  /* 0x0000fc00ff147b82 */ /* 0x001e220000000a00 */
[----:B--2---:R-:W-:-:S04]  /*12d00*/  IMAD.IADD R29, R12, 0x1, R5 ;  /* 0x000000010c1d7824 */ /* 0x004fc800078e0205 */
[----:B0-----:R-:W-:-:S03]  /*12d10*/  IMAD.WIDE.U32 R28, R29, 0x4, R20 ;  /* 0x000000041d1c7825 */ /* 0x001fc600078e0014 */
[----:B------:R-:W0:Y:S02]  /*12d20*/  LDC.64 R20, c[0x0][0x488] ;  /* 0x00012200ff147b82 */ /* 0x000e240000000a00 */
[----:B------:R-:W0:Y:S02]  /*12d30*/  LDG.E R23, desc[UR8][R28.64] ;  /* 0x000000081c177981 */ /* 0x000e24000c1e1900 */
[----:B0-----:R-:W-:-:S05]  /*12d40*/  IMAD.WIDE R22, R23, 0x8, R20 ;  /* 0x0000000817167825 */ /* 0x001fca00078e0214 */
[----:B------:R-:W2:Y:S04]  /*12d50*/  LDG.E R31, desc[UR8][R22.64+0x8] ;  /* 0x00000808161f7981 */ /* 0x000ea8000c1e1900 */
[----:B------:R-:W2:Y:S01]  /*12d60*/  LDG.E.64 R20, desc[UR8][R22.64] ;  /* 0x0000000816147981 */ /* 0x000ea2000c1e1b00 */
[----:B------:R-:W-:Y:S01]  /*12d70*/  BSSY.RECONVERGENT B10, `(.L_x_689) ;  /* 0x00000230000a7945 */ /* 0x000fe20003800200 */
[----:B--2---:R-:W-:-:S04]  /*12d80*/  IADD3 R31, PT, PT, -R20, R31, RZ ;  /* 0x0000001f141f7210 */ /* 0x004fc80007ffe1ff */
[----:B------:R-:W-:-:S13]  /*12d90*/  ISETP.GE.AND P0, PT, R31, 0x1, PT ;  /* 0x000000011f00780c */ /* 0x000fda0003f06270 */
[----:B------:R-:W-:Y:S05]  /*12da0*/  @!P0 BRA `(.L_x_690) ;  /* 0x00000000007c8947 */ /* 0x000fea0003800000 */
        /* <DEDUP_REMOVED lines=10> */
[----:B------:R-:W-:Y:S02]  /*12e50*/  IMAD.MOV.U32 R31, RZ, RZ, R29 ;  /* 0x000000ffff1f7224 */ /* 0x000fe400078e001d */
[----:B------:R-:W-:-:S07]  /*12e60*/  IMAD.MOV.U32 R29, RZ, RZ, RZ ;  /* 0x000000ffff1d7224 */ /* 0x000fce00078e00ff */
.L_x_692:
        /* <DEDUP_REMOVED lines=15> */
.L_x_691:
[----:B------:R-:W2:Y:S02]  /*12f60*/  LD.E R4, desc[UR8][R18.64+0xc] ;  /* 0x00000c0812047980 */ /* 0x000ea4000c101900 */
[----:B--2---:R-:W-:-:S05]  /*12f70*/  VIADD R21, R4, 0xffffffff ;  /* 0xffffffff04157836 */ /* 0x004fca0000000000 */
[----:B------:R0:W-:Y:S04]  /*12f80*/  ST.E desc[UR8][R18.64+0xc], R21 ;  /* 0x00000c1512007985 */ /* 0x0001e8000c101908 */
[----:B------:R0:W2:Y:S02]  /*12f90*/  LDS R4, [R24+0xb480] ;  /* 0x00b4800018047984 */ /* 0x0000a40000000800 */
.L_x_690:
[----:B------:R-:W-:Y:S05]  /*12fa0*/  BSYNC.RECONVERGENT B10 ;  /* 0x00000000000a7941 */ /* 0x000fea0003800200 */
.L_x_689:
[----:B------:R-:W-:-:S04]  /*12fb0*/  IADD3 R5, PT, PT, R5, 0x1, RZ ;  /* 0x0000000105057810 */ /* 0x000fc80007ffe0ff */
[----:B--2---:R-:W-:-:S13]  /*12fc0*/  ISETP.GE.AND P0, PT, R5, R4, PT ;  /* 0x000000040500720c */ /* 0x004fda0003f06270 */
[----:B------:R-:W-:Y:S05]  /*12fd0*/  @!P0 BRA `(.L_x_693) ;  /* 0xfffffffc00448947 */ /* 0x000fea000383ffff */
[----:B------:R-:W-:Y:S05]  /*12fe0*/  BSYNC.RECONVERGENT B9 ;  /* 0x0000000000097941 */ /* 0x000fea0003800200 */
.L_x_688:
[----:B------:R2:W0:Y:S02]  /*12ff0*/  LDS R5, [R24+0xb500] ;  /* 0x00b5000018057984 */ /* 0x0004240000000800 */
.L_x_687:
[----:B------:R-:W-:Y:S05]  /*13000*/  BSYNC.RECONVERGENT B8 ;  /* 0x0000000000087941 */ /* 0x000fea0003800200 */
.L_x_686:
[----:B------:R-:W-:-:S05]  /*13010*/  VIADD R3, R3, 0x20 ;  /* 0x0000002003037836 */ /* 0x000fca0000000000 */
[----:B0-----:R-:W-:-:S13]  /*13020*/  ISETP.GE.AND P0, PT, R3, R5, PT ;  /* 0x000000050300720c */ /* 0x001fda0003f06270 */
[----:B------:R-:W-:Y:S05]  /*13030*/  @!P0 BRA `(.L_x_694) ;  /* 0xfffffffc00108947 */ /* 0x000fea000383ffff */
.L_x_685:
[----:B------:R-:W-:Y:S05]  /*13040*/  BSYNC.RECONVERGENT B7 ;  /* 0x0000000000077941 */ /* 0x000fea0003800200 */
.L_x_684:
[----:B------:R-:W-:Y:S05]  /*13050*/  BRA `(.L_x_695) ;  /* 0x0000000800647947 */ /* 0x000fea0003800000 */
.L_x_671:
[----:B------:R-:W-:Y:S01]  /*13060*/  ISETP.GE.AND P0, PT, R27, R19, PT ;  /* 0x000000131b00720c */ /* 0x000fe20003f06270 */
[----:B------:R-:W-:-:S12]  /*13070*/  BSSY.RECONVERGENT B7, `(.L_x_696) ;  /* 0x000000c000077945 */ /* 0x000fd80003800200 */
[----:B------:R-:W-:Y:S05]  /*13080*/  @P0 BRA `(.L_x_697) ;  /* 0x0000000000280947 */ /* 0x000fea0003800000 */
[----:B------:R-:W-:Y:S01]  /*13090*/  BSSY.RECONVERGENT B8, `(.L_x_698) ;  /* 0x0000008000087945 */ /* 0x000fe20003800200 */
[----:B------:R-:W-:-:S07]  /*130a0*/  IMAD.MOV.U32 R3, RZ, RZ, R27 ;  /* 0x000000ffff037224 */ /* 0x000fce00078e001b */
.L_x_699:
[----:B------:R-:W-:-:S04]  /*130b0*/  IMAD.WIDE.U32 R4, R3, 0x14, R42 ;  /* 0x0000001403047825 */ /* 0x000fc800078e002a */
[----:B------:R-:W-:Y:S01]  /*130c0*/  VIADD R3, R3, 0x20 ;  /* 0x0000002003037836 */ /* 0x000fe20000000000 */
[----:B------:R-:W-:Y:S04]  /*130d0*/  ST.E desc[UR8][R4.64+0xc], RZ ;  /* 0x00000cff04007985 */ /* 0x000fe8000c101908 */
[----:B------:R-:W0:Y:S02]  /*130e0*/  LDS R6, [R24+0x400] ;  /* 0x0004000018067984 */ /* 0x000e240000000800 */
[----:B0-----:R-:W-:-:S13]  /*130f0*/  ISETP.GE.AND P0, PT, R3, R6, PT ;  /* 0x000000060300720c */ /* 0x001fda0003f06270 */
[----:B------:R-:W-:Y:S05]  /*13100*/  @!P0 BRA `(.L_x_699) ;  /* 0xfffffffc00e88947 */ /* 0x000fea000383ffff */
[----:B------:R-:W-:Y:S05]  /*13110*/  BSYNC.RECONVERGENT B8 ;  /* 0x0000000000087941 */ /* 0x000fea0003800200 */
.L_x_698:
[----:B------:R0:W1:Y:S02]  /*13120*/  LDS R5, [R24+0xb500] ;  /* 0x00b5000018057984 */ /* 0x0000640000000800 */
.L_x_697:
[----:B------:R-:W-:Y:S05]  /*13130*/  BSYNC.RECONVERGENT B7 ;  /* 0x0000000000077941 */ /* 0x000fea0003800200 */
.L_x_696:
[----:B-1----:R-:W-:Y:S01]  /*13140*/  ISETP.GE.AND P0, PT, R27, R5, PT ;  /* 0x000000051b00720c */ /* 0x002fe20003f06270 */
[----:B------:R-:W-:-:S12]  /*13150*/  BSSY.RECONVERGENT B7, `(.L_x_700) ;  /* 0x0000009000077945 */ /* 0x000fd80003800200 */
[----:B------:R-:W-:Y:S05]  /*13160*/  @P0 BRA `(.L_x_701) ;  /* 0x00000000001c0947 */ /* 0x000fea0003800000 */
[----:B------:R-:W-:-:S07]  /*13170*/  IMAD.MOV.U32 R3, RZ, RZ, R27 ;  /* 0x000000ffff037224 */ /* 0x000fce00078e001b */
.L_x_702:
[C---:B------:R-:W-:Y:S01]  /*13180*/  IMAD.WIDE.U32 R4, R3.reuse, 0x14, R48 ;  /* 0x0000001403047825 */ /* 0x040fe200078e0030 */
[----:B------:R-:W-:-:S04]  /*13190*/  IADD3 R3, PT, PT, R3, 0x20, RZ ;  /* 0x0000002003037810 */ /* 0x000fc80007ffe0ff */
[----:B------:R-:W-:Y:S04]  /*131a0*/  ST.E desc[UR8][R4.64+0xc], RZ ;  /* 0x00000cff04007985 */ /* 0x000fe8000c101908 */
[----:B------:R-:W1:Y:S02]  /*131b0*/  LDS R6, [R24+0xb500] ;  /* 0x00b5000018067984 */ /* 0x000e640000000800 */
[----:B-1----:R-:W-:-:S13]  /*131c0*/  ISETP.GE.AND P0, PT, R3, R6, PT ;  /* 0x000000060300720c */ /* 0x002fda0003f06270 */
[----:B------:R-:W-:Y:S05]  /*131d0*/  @!P0 BRA `(.L_x_702) ;  /* 0xfffffffc00e88947 */ /* 0x000fea000383ffff */
.L_x_701:
[----:B------:R-:W-:Y:S05]  /*131e0*/  BSYNC.RECONVERGENT B7 ;  /* 0x0000000000077941 */ /* 0x000fea0003800200 */
.L_x_700:
[----:B------:R-:W-:-:S03]  /*131f0*/  UMOV UR4, 0xffffffff ;  /* 0xffffffff00047882 */ /* 0x000fc60000000000 */
[----:B------:R-:W-:Y:S05]  /*13200*/  BRA.DIV UR4, `(.L_x_703) ;  /* 0x0000023a04947947 */ /* 0x000fea000b800000 */
[----:B------:R-:W-:Y:S01]  /*13210*/  NOP ;  /* 0x0000000000007918 */ /* 0x000fe20000000000 */
.L_x_2076:
[----:B------:R-:W1:Y:S01]  /*13220*/  LDS R4, [R24+0x400] ;  /* 0x0004000018047984 */ /* 0x000e620000000800 */
[----:B------:R-:W-:Y:S03]  /*13230*/  BSSY.RECONVERGENT B7, `(.L_x_704) ;  /* 0x000003f000077945 */ /* 0x000fe60003800200 */
[----:B------:R3:W0:Y:S01]  /*13240*/  LDS R6, [R24+0xb500] ;  /* 0x00b5000018067984 */ /* 0x0006220000000800 */
[----:B-1----:R-:W-:-:S13]  /*13250*/  ISETP.GE.AND P0, PT, R27, R4, PT ;  /* 0x000000041b00720c */ /* 0x002fda0003f06270 */
[----:B0--3--:R-:W-:Y:S05]  /*13260*/  @P0 BRA `(.L_x_705) ;  /* 0x0000000000ec0947 */ /* 0x009fea0003800000 */
[----:B------:R-:W-:-:S07]  /*13270*/  IMAD.MOV.U32 R3, RZ, RZ, R27 ;  /* 0x000000ffff037224 */ /* 0x000fce00078e001b */
.L_x_714:
[----:B------:R-:W-:Y:S01]  /*13280*/  ISETP.GE.AND P0, PT, R6, 0x1, PT ;  /* 0x000000010600780c */ /* 0x000fe20003f06270 */
[----:B------:R-:W-:-:S12]  /*13290*/  BSSY.RECONVERGENT B8, `(.L_x_706) ;  /* 0x0000035000087945 */ /* 0x000fd80003800200 */
[----:B0----5:R-:W-:Y:S05]  /*132a0*/  @!P0 BRA `(.L_x_707) ;  /* 0x0000000000cc8947 */ /* 0x021fea0003800000 */
[----:B------:R-:W-:-:S05]  /*132b0*/  IMAD.WIDE.U32 R4, R3, 0x14, R42 ;  /* 0x0000001403047825 */ /* 0x000fca00078e002a */
[----:B------:R0:W5:Y:S01]  /*132c0*/  LD.E R8, desc[UR8][R4.64] ;  /* 0x0000000804087980 */ /* 0x000162000c101900 */
[----:B------:R-:W-:Y:S01]  /*132d0*/  BSSY.RECONVERGENT B9, `(.L_x_708) ;  /* 0x000002f000097945 */ /* 0x000fe20003800200 */
[----:B--2---:R-:W-:-:S07]  /*132e0*/  IMAD.MOV.U32 R23, RZ, RZ, RZ ;  /* 0x000000ffff177224 */ /* 0x004fce00078e00ff */
.L_x_713:
[----:B------:R-:W-:Y:S01]  /*132f0*/  IMAD.WIDE.U32 R28, R23, 0x14, R48 ;  /* 0x00000014171c7825 */ /* 0x000fe200078e0030 */
[----:B-1----:R-:W1:Y:S04]  /*13300*/  LDC.64 R18, c[0x0][0x488] ;  /* 0x00012200ff127b82 */ /* 0x002e680000000a00 */
[----:B------:R-:W1:Y:S02]  /*13310*/  LD.E R21, desc[UR8][R28.64] ;  /* 0x000000081c157980 */ /* 0x000e64000c101900 */
[----:B-1----:R-:W-:-:S05]  /*13320*/  IMAD.WIDE R20, R21, 0x8, R18 ;  /* 0x0000000815147825 */ /* 0x002fca00078e0212 */
[----:B------:R-:W2:Y:S04]  /*13330*/  LDG.E R31, desc[UR8][R20.64+0x8] ;  /* 0x00000808141f7981 */ /* 0x000ea8000c1e1900 */
[----:B------:R-:W2:Y:S01]  /*13340*/  LDG.E.64 R18, desc[UR8][R20.64] ;  /* 0x0000000814127981 */ /* 0x000ea2000c1e1b00 */
[----:B------:R-:W-:Y:S01]  /*13350*/  BSSY.RECONVERGENT B10, `(.L_x_709) ;  /* 0x00000230000a7945 */ /* 0x000fe20003800200 */
[----:B--2---:R-:W-:-:S05]  /*13360*/  IMAD.IADD R31, R31, 0x1, -R18 ;  /* 0x000000011f1f7824 */ /* 0x004fca00078e0a12 */
[----:B------:R-:W-:-:S13]  /*13370*/  ISETP.GE.AND P0, PT, R31, 0x1, PT ;  /* 0x000000011f00780c */ /* 0x000fda0003f06270 */
[----:B------:R-:W-:Y:S05]  /*13380*/  @!P0 BRA `(.L_x_710) ;  /* 0x00000000007c8947 */ /* 0x000fea0003800000 */
[----:B------:R-:W1:Y:S01]  /*13390*/  LDCU.64 UR4, c[0x0][0x480] ;  /* 0x00009000ff0477ac */ /* 0x000e620008000a00 */
[----:B------:R-:W-:-:S05]  /*133a0*/  VIADD R16, R31, 0xffffffff ;  /* 0xffffffff1f107836 */ /* 0x000fca0000000000 */
[----:B------:R-:W-:-:S04]  /*133b0*/  SHF.R.U32.HI R29, RZ, 0x1, R16 ;  /* 0x00000001ff1d7819 */ /* 0x000fc80000011610 */
[----:B------:R-:W-:-:S04]  /*133c0*/  IADD3 R21, P0, PT, R18, R29, RZ ;  /* 0x0000001d12157210 */ /* 0x000fc80007f1e0ff */
[----:B------:R-:W-:Y:S02]  /*133d0*/  IADD3.X R22, PT, PT, RZ, R19, RZ, P0, !PT ;  /* 0x00000013ff167210 */ /* 0x000fe400007fe4ff */
[----:B-1----:R-:W-:-:S04]  /*133e0*/  LEA R20, P0, R21, UR4, 0x2 ;  /* 0x0000000415147c11 */ /* 0x002fc8000f8010ff */
[----:B------:R-:W-:-:S06]  /*133f0*/  LEA.HI.X R21, R21, UR5, R22, 0x2, P0 ;  /* 0x0000000515157c11 */ /* 0x000fcc00080f1416 */
[----:B------:R-:W2:Y:S02]  /*13400*/  LDG.E R21, desc[UR8][R20.64] ;  /* 0x0000000814157981 */ /* 0x000ea4000c1e1900 */
[----:B--2--5:R-:W-:-:S13]  /*13410*/  ISETP.NE.AND P0, PT, R21, R8, PT ;  /* 0x000000081500720c */ /* 0x024fda0003f05270 */
[----:B------:R-:W-:Y:S05]  /*13420*/  @!P0 BRA `(.L_x_711) ;  /* 0x0000000000448947 */ /* 0x000fea0003800000 */
[----:B------:R-:W-:Y:S02]  /*13430*/  IMAD.MOV.U32 R31, RZ, RZ, R29 ;  /* 0x000000ffff1f7224 */ /* 0x000fe400078e001d */
[----:B------:R-:W-:-:S07]  /*13440*/  IMAD.MOV.U32 R29, RZ, RZ, RZ ;  /* 0x000000ffff1d7224 */ /* 0x000fce00078e00ff */
.L_x_712:
[----:B------:R-:W-:-:S13]  /*13450*/  ISETP.GT.AND P0, PT, R21, R8, PT ;  /* 0x000000081500720c */ /* 0x000fda0003f04270 */
[C---:B------:R-:W-:Y:S02]  /*13460*/  @!P0 VIADD R29, R31.reuse, 0x1 ;  /* 0x000000011f1d8836 */ /* 0x040fe40000000000 */
[----:B------:R-:W-:-:S05]  /*13470*/  @P0 VIADD R16, R31, 0xffffffff ;  /* 0xffffffff1f100836 */ /* 0x000fca0000000000 */
[----:B------:R-:W-:-:S13]  /*13480*/  ISETP.GT.AND P0, PT, R29, R16, PT ;  /* 0x000000101d00720c */ /* 0x000fda0003f04270 */
[----:B------:R-:W-:Y:S05]  /*13490*/  @P0 BRA `(.L_x_710) ;  /* 0x0000000000380947 */ /* 0x000fea0003800000 */
[----:B------:R-:W1:Y:S01]  /*134a0*/  LDCU.64 UR4, c[0x0][0x480] ;  /* 0x00009000ff0477ac */ /* 0x000e620008000a00 */
[----:B------:R-:W-:-:S04]  /*134b0*/  IADD3 R31, PT, PT, R16, R29, RZ ;  /* 0x0000001d101f7210 */ /* 0x000fc80007ffe0ff */
        /* <DEDUP_REMOVED lines=8> */
.L_x_711:
[----:B------:R-:W2:Y:S02]  /*13540*/  LD.E R6, desc[UR8][R4.64+0xc] ;  /* 0x00000c0804067980 */ /* 0x000ea4000c101900 */
[----:B--2---:R-:W-:-:S05]  /*13550*/  VIADD R19, R6, 0x1 ;  /* 0x0000000106137836 */ /* 0x004fca0000000000 */
[----:B------:R1:W-:Y:S04]  /*13560*/  ST.E desc[UR8][R4.64+0xc], R19 ;  /* 0x00000c1304007985 */ /* 0x0003e8000c101908 */
[----:B------:R1:W2:Y:S02]  /*13570*/  LDS R6, [R24+0xb500] ;  /* 0x00b5000018067984 */ /* 0x0002a40000000800 */
.L_x_710:
[----:B------:R-:W-:Y:S05]  /*13580*/  BSYNC.RECONVERGENT B10 ;  /* 0x00000000000a7941 */ /* 0x000fea0003800200 */
.L_x_709:
[----:B------:R-:W-:-:S05]  /*13590*/  VIADD R23, R23, 0x1 ;  /* 0x0000000117177836 */ /* 0x000fca0000000000 */
[----:B--2---:R-:W-:-:S13]  /*135a0*/  ISETP.GE.AND P0, PT, R23, R6, PT ;  /* 0x000000061700720c */ /* 0x004fda0003f06270 */
[----:B------:R-:W-:Y:S05]  /*135b0*/  @!P0 BRA `(.L_x_713) ;  /* 0xfffffffc004c8947 */ /* 0x000fea000383ffff */
[----:B------:R-:W-:Y:S05]  /*135c0*/  BSYNC.RECONVERGENT B9 ;  /* 0x0000000000097941 */ /* 0x000fea0003800200 */
.L_x_708:
[----:B01----:R0:W1:Y:S02]  /*135d0*/  LDS R4, [R24+0x400] ;  /* 0x0004000018047984 */ /* 0x0030640000000800 */
.L_x_707:
[----:B------:R-:W-:Y:S05]  /*135e0*/  BSYNC.RECONVERGENT B8 ;  /* 0x0000000000087941 */ /* 0x000fea0003800200 */
.L_x_706:
[----:B------:R-:W-:-:S05]  /*135f0*/  VIADD R3, R3, 0x20 ;  /* 0x0000002003037836 */ /* 0x000fca0000000000 */
[----:B-1----:R-:W-:-:S13]  /*13600*/  ISETP.GE.AND P0, PT, R3, R4, PT ;  /* 0x000000040300720c */ /* 0x002fda0003f06270 */
[----:B------:R-:W-:Y:S05]  /*13610*/  @!P0 BRA `(.L_x_714) ;  /* 0xfffffffc00188947 */ /* 0x000fea000383ffff */
.L_x_705:
[----:B------:R-:W-:Y:S05]  /*13620*/  BSYNC.RECONVERGENT B7 ;  /* 0x0000000000077941 */ /* 0x000fea0003800200 */
.L_x_704:
[----:B------:R-:W-:-:S13]  /*13630*/  ISETP.GE.AND P0, PT, R27, R6, PT ;  /* 0x000000061b00720c */ /* 0x000fda0003f06270 */
[----:B------:R-:W-:Y:S05]  /*13640*/  @P0 BRA `(.L_x_695) ;  /* 0x0000000000e80947 */ /* 0x000fea0003800000 */
[----:B--2---:R-:W-:-:S07]  /*13650*/  MOV R23, R27 ;  /* 0x0000001b00177202 */ /* 0x004fce0000000f00 */
.L_x_722:
[----:B------:R-:W-:Y:S01]  /*13660*/  ISETP.GE.AND P0, PT, R6, 0x1, PT ;  /* 0x000000010600780c */ /* 0x000fe20003f06270 */
[----:B------:R-:W-:-:S12]  /*13670*/  BSSY.RECONVERGENT B7, `(.L_x_715) ;  /* 0x0000034000077945 */ /* 0x000fd80003800200 */
[----:B-12---:R-:W-:Y:S05]  /*13680*/  @!P0 BRA `(.L_x_716) ;  /* 0x0000000000c88947 */ /* 0x006fea0003800000 */
[----:B------:R-:W-:-:S05]  /*13690*/  IMAD.WIDE.U32 R4, R23, 0x14, R48 ;  /* 0x0000001417047825 */ /* 0x000fca00078e0030 */
[----:B-----5:R1:W5:Y:S01]  /*136a0*/  LD.E R8, desc[UR8][R4.64] ;  /* 0x0000000804087980 */ /* 0x020362000c101900 */
[----:B------:R-:W-:-:S07]  /*136b0*/  IMAD.MOV.U32 R3, RZ, RZ, RZ ;  /* 0x000000ffff037224 */ /* 0x000fce00078e00ff */
.L_x_721:
[----:B------:R-:W-:Y:S01]  /*136c0*/  ISETP.NE.AND P0, PT, R3, R23, PT ;  /* 0x000000170300720c */ /* 0x000fe20003f05270 */
[----:B------:R-:W-:-:S12]  /*136d0*/  BSSY.RECONVERGENT B8, `(.L_x_717) ;  /* 0x000002a000087945 */ /* 0x000fd80003800200 */
[----:B--2---:R-:W-:Y:S05]  /*136e0*/  @!P0 BRA `(.L_x_718) ;  /* 0x0000000000a08947 */ /* 0x004fea0003800000 */
[----:B------:R-:W-:Y:S01]  /*136f0*/  IMAD.WIDE.U32 R28, R3, 0x14, R48 ;  /* 0x00000014031c7825 */ /* 0x000fe200078e0030 */
[----:B------:R-:W2:Y:S04]  /*13700*/  LDC.64 R18, c[0x0][0x488] ;  /* 0x00012200ff127b82 */ /* 0x000ea80000000a00 */
[----:B------:R-:W2:Y:S02]  /*13710*/  LD.E R21, desc[UR8][R28.64] ;  /* 0x000000081c157980 */ /* 0x000ea4000c101900 */
[----:B--2---:R-:W-:-:S05]  /*13720*/  IMAD.WIDE R20, R21, 0x8, R18 ;  /* 0x0000000815147825 */ /* 0x004fca00078e0212 */
[----:B------:R-:W2:Y:S04]  /*13730*/  LDG.E R31, desc[UR8][R20.64+0x8] ;  /* 0x00000808141f7981 */ /* 0x000ea8000c1e1900 */
[----:B------:R-:W2:Y:S02]  /*13740*/  LDG.E.64 R18, desc[UR8][R20.64] ;  /* 0x0000000814127981 */ /* 0x000ea4000c1e1b00 */
[----:B--2---:R-:W-:-:S05]  /*13750*/  IMAD.IADD R31, R31, 0x1, -R18 ;  /* 0x000000011f1f7824 */ /* 0x004fca00078e0a12 */
        /* <DEDUP_REMOVED lines=12> */
[----:B------:R-:W-:Y:S01]  /*13820*/  MOV R31, R29 ;  /* 0x0000001d001f7202 */ /* 0x000fe20000000f00 */
[----:B------:R-:W-:-:S07]  /*13830*/  IMAD.MOV.U32 R29, RZ, RZ, RZ ;  /* 0x000000ffff1d7224 */ /* 0x000fce00078e00ff */
.L_x_720:
        /* <DEDUP_REMOVED lines=8> */
[----:B------:R-:W-:-:S04]  /*138c0*/  IADD3 R21, P0, PT, R18, R31, RZ ;  /* 0x0000001f12157210 */ /* 0x000fc80007f1e0ff */
[----:B------:R-:W-:Y:S02]  /*138d0*/  IADD3.X R22, PT, PT, RZ, R19, RZ, P0, !PT ;  /* 0x00000013ff167210 */ /* 0x000fe400007fe4ff */
[----:B--2---:R-:W-:-:S04]  /*138e0*/  LEA R20, P0, R21, UR4, 0x2 ;  /* 0x0000000415147c11 */ /* 0x004fc8000f8010ff */
[----:B------:R-:W-:-:S06]  /*138f0*/  LEA.HI.X R21, R21, UR5, R22, 0x2, P0 ;  /* 0x0000000515157c11 */ /* 0x000fcc00080f1416 */
[----:B------:R-:W2:Y:S02]  /*13900*/  LDG.E R21, desc[UR8][R20.64] ;  /* 0x0000000814157981 */ /* 0x000ea4000c1e1900 */
[----:B--2---:R-:W-:-:S13]  /*13910*/  ISETP.NE.AND P0, PT, R21, R8, PT ;  /* 0x000000081500720c */ /* 0x004fda0003f05270 */
[----:B------:R-:W-:Y:S05]  /*13920*/  @P0 BRA `(.L_x_720) ;  /* 0xfffffffc00c40947 */ /* 0x000fea000383ffff */
.L_x_719:
[----:B------:R-:W2:Y:S02]  /*13930*/  LD.E R6, desc[UR8][R4.64+0xc] ;  /* 0x00000c0804067980 */ /* 0x000ea4000c101900 */
[----:B--2---:R-:W-:-:S05]  /*13940*/  VIADD R19, R6, 0x1 ;  /* 0x0000000106137836 */ /* 0x004fca0000000000 */
[----:B------:R2:W-:Y:S04]  /*13950*/  ST.E desc[UR8][R4.64+0xc], R19 ;  /* 0x00000c1304007985 */ /* 0x0005e8000c101908 */
[----:B------:R2:W3:Y:S02]  /*13960*/  LDS R6, [R24+0xb500] ;  /* 0x00b5000018067984 */ /* 0x0004e40000000800 */
.L_x_718:
[----:B------:R-:W-:Y:S05]  /*13970*/  BSYNC.RECONVERGENT B8 ;  /* 0x0000000000087941 */ /* 0x000fea0003800200 */
.L_x_717:
[----:B------:R-:W-:-:S05]  /*13980*/  VIADD R3, R3, 0x1 ;  /* 0x0000000103037836 */ /* 0x000fca0000000000 */
[----:B---3--:R-:W-:-:S13]  /*13990*/  ISETP.GE.AND P0, PT, R3, R6, PT ;  /* 0x000000060300720c */ /* 0x008fda0003f06270 */
[----:B------:R-:W-:Y:S05]  /*139a0*/  @!P0 BRA `(.L_x_721) ;  /* 0xfffffffc00448947 */ /* 0x000fea000383ffff */
.L_x_716:
[----:B------:R-:W-:Y:S05]  /*139b0*/  BSYNC.RECONVERGENT B7 ;  /* 0x0000000000077941 */ /* 0x000fea0003800200 */
.L_x_715:
[----:B------:R-:W-:-:S05]  /*139c0*/  VIADD R23, R23, 0x20 ;  /* 0x0000002017177836 */ /* 0x000fca0000000000 */
[----:B------:R-:W-:-:S13]  /*139d0*/  ISETP.GE.AND P0, PT, R23, R6, PT ;  /* 0x000000061700720c */ /* 0x000fda0003f06270 */
[----:B------:R-:W-:Y:S05]  /*139e0*/  @!P0 BRA `(.L_x_722) ;  /* 0xfffffffc001c8947 */ /* 0x000fea000383ffff */
.L_x_695:
[----:B------:R-:W-:Y:S05]  /*139f0*/  BSYNC B5 ;  /* 0x0000000000057941 */ /* 0x000fea0003800000 */
.L_x_670:
[----:B------:R-:W-:-:S03]  /*13a00*/  UMOV UR4, 0xffffffff ;  /* 0xffffffff00047882 */ /* 0x000fc60000000000 */
[----:B------:R-:W-:Y:S05]  /*13a10*/  BRA.DIV UR4, `(.L_x_723) ;  /* 0x0000023204ac7947 */ /* 0x000fea000b800000 */
[----:B------:R-:W-:Y:S01]  /*13a20*/  NOP ;  /* 0x0000000000007918 */ /* 0x000fe20000000000 */
.L_x_2079:
[----:B-----5:R-:W0:Y:S01]  /*13a30*/  LDS R6, [R24+0xb500] ;  /* 0x00b5000018067984 */ /* 0x020e220000000800 */
[----:B------:R-:W-:Y:S01]  /*13a40*/  BSSY.RECONVERGENT B5, `(.L_x_724) ;  /* 0x0000034000057945 */ /* 0x000fe20003800200 */
[----:B------:R-:W-:Y:S01]  /*13a50*/  IMAD.MOV.U32 R3, RZ, RZ, RZ ;  /* 0x000000ffff037224 */ /* 0x000fe200078e00ff */
[----:B0-----:R-:W-:-:S13]  /*13a60*/  ISETP.GE.AND P0, PT, R27, R6, PT ;  /* 0x000000061b00720c */ /* 0x001fda0003f06270 */
[----:B------:R-:W-:Y:S05]  /*13a70*/  @P0 BRA `(.L_x_725) ;  /* 0x0000000000c00947 */ /* 0x000fea0003800000 */
[----:B-12---:R-:W0:Y:S01]  /*13a80*/  LDC.64 R4, c[0x0][0x440] ;  /* 0x00011000ff047b82 */ /* 0x006e220000000a00 */
[----:B------:R-:W-:Y:S02]  /*13a90*/  HFMA2 R3, -RZ, RZ, 0, 0 ;  /* 0x00000000ff037431 */ /* 0x000fe400000001ff */
[----:B------:R-:W-:-:S07]  /*13aa0*/  IMAD.MOV.U32 R29, RZ, RZ, R27 ;  /* 0x000000ffff1d7224 */ /* 0x000fce00078e001b */
.L_x_730:
[----:B0-----:R-:W2:Y:S01]  /*13ab0*/  LDG.E R31, desc[UR8][R4.64] ;  /* 0x00000008041f7981 */ /* 0x001ea2000c1e1900 */
[----:B---3--:R-:W2:Y:S01]  /*13ac0*/  LDC.64 R18, c[0x0][0x438] ;  /* 0x00010e00ff127b82 */ /* 0x008ea20000000a00 */
[----:B-1----:R-:W-:-:S05]  /*13ad0*/  IMAD.WIDE.U32 R20, R29, 0x14, R48 ;  /* 0x000000141d147825 */ /* 0x002fca00078e0030 */
[----:B------:R-:W3:Y:S04]  /*13ae0*/  LD.E R8, desc[UR8][R20.64+0x8] ;  /* 0x0000080814087980 */ /* 0x000ee8000c101900 */
[----:B------:R-:W3:Y:S01]  /*13af0*/  LD.E R33, desc[UR8][R20.64+0xc] ;  /* 0x00000c0814217980 */ /* 0x000ee2000c101900 */
[----:B--2---:R-:W-:-:S06]  /*13b00*/  IMAD.WIDE R22, R31, 0x4, R18 ;  /* 0x000000041f167825 */ /* 0x004fcc00078e0212 */
[----:B------:R-:W2:Y:S01]  /*13b10*/  LDG.E R22, desc[UR8][R22.64] ;  /* 0x0000000816167981 */ /* 0x000ea2000c1e1900 */
[----:B---3--:R-:W-:Y:S02]  /*13b20*/  IMAD.IADD R35, R8, 0x1, R33 ;  /* 0x0000000108237824 */ /* 0x008fe400078e0221 */
[----:B------:R-:W-:Y:S01]  /*13b30*/  VIADD R29, R29, 0x20 ;  /* 0x000000201d1d7836 */ /* 0x000fe20000000000 */
[----:B------:R-:W-:Y:S04]  /*13b40*/  BSSY.RECONVERGENT B7, `(.L_x_726) ;  /* 0x0000022000077945 */ /* 0x000fe80003800200 */
[----:B------:R-:W-:Y:S02]  /*13b50*/  ISETP.GE.AND P1, PT, R29, R6, PT ;  /* 0x000000061d00720c */ /* 0x000fe40003f26270 */
[----:B--2---:R-:W-:-:S13]  /*13b60*/  ISETP.GE.AND P0, PT, R35, R22, PT ;  /* 0x000000162300720c */ /* 0x004fda0003f06270 */
        /* <DEDUP_REMOVED lines=9> */
.L_x_729:
[----:B------:R-:W-:Y:S05]  /*13c00*/  BSYNC.RECONVERGENT B8 ;  /* 0x0000000000087941 */ /* 0x000fea0003800200 */
.L_x_728:
[----:B-----5:R-:W-:-:S13]  /*13c10*/  ISETP.GE.AND P0, PT, R35, R20, PT ;  /* 0x000000142300720c */ /* 0x020fda0003f06270 */
[----:B------:R-:W-:Y:S05]  /*13c20*/  @!P0 BRA `(.L_x_727) ;  /* 0x00000000004c8947 */ /* 0x000fea0003800000 */
[----:B------:R-:W1:Y:S02]  /*13c30*/  LDS R20, [R24+0xb680] ;  /* 0x00b6800018147984 */ /* 0x000e640000000800 */
[----:B-1----:R-:W-:-:S13]  /*13c40*/  ISETP.GE.AND P0, PT, R35, R20, PT ;  /* 0x000000142300720c */ /* 0x002fda0003f06270 */
[----:B------:R-:W-:Y:S05]  /*13c50*/  @!P0 BRA `(.L_x_727) ;  /* 0x0000000000408947 */ /* 0x000fea0003800000 */
[----:B0-----:R-:W0:Y:S02]  /*13c60*/  LDS R21, [R24+0xb700] ;  /* 0x00b7000018157984 */ /* 0x001e240000000800 */
[----:B0-----:R-:W-:Y:S02]  /*13c70*/  IADD3 R16, PT, PT, R16, R21, RZ ;  /* 0x0000001510107210 */ /* 0x001fe40007ffe0ff */
[----:B------:R-:W0:Y:S03]  /*13c80*/  LDS R21, [R24+0xb780] ;  /* 0x00b7800018157984 */ /* 0x000e260000000800 */
        /* <DEDUP_REMOVED lines=9> */
[----:B------:R-:W-:-:S04]  /*13d20*/  @!P0 VIADD R16, R3, 0x1 ;  /* 0x0000000103108836 */ /* 0x000fc80000000000 */
[----:B------:R-:W-:Y:S02]  /*13d30*/  @!P0 IMAD.MOV.U32 R3, RZ, RZ, R16 ;  /* 0x000000ffff038224 */ /* 0x000fe400078e0010 */
[----:B0-----:R-:W-:-:S05]  /*13d40*/  @!P0 IMAD.WIDE R20, R23, 0x4, R20 ;  /* 0x0000000417148825 */ /* 0x001fca00078e0214 */
[----:B------:R1:W-:Y:S02]  /*13d50*/  @!P0 STG.E desc[UR8][R20.64], R8 ;  /* 0x0000000814008986 */ /* 0x0003e4000c101908 */
.L_x_727:
[----:B------:R-:W-:Y:S05]  /*13d60*/  BSYNC.RECONVERGENT B7 ;  /* 0x0000000000077941 */ /* 0x000fea0003800200 */
.L_x_726:
[----:B------:R-:W-:Y:S05]  /*13d70*/  @!P1 BRA `(.L_x_730) ;  /* 0xfffffffc004c9947 */ /* 0x000fea000383ffff */
.L_x_725:
[----:B------:R-:W-:Y:S05]  /*13d80*/  BSYNC.RECONVERGENT B5 ;  /* 0x0000000000057941 */ /* 0x000fea0003800200 */
.L_x_724:
        /* <DEDUP_REMOVED lines=14> */
[----:B------:R-:W-:-:S03]  /*13e70*/  NOP ;  /* 0x0000000000007918 */ /* 0x000fc60000000000 */
[----:B--2---:R-:W-:Y:S01]  /*13e80*/  IADD3 R4, PT, PT, R20, R3, RZ ;  /* 0x0000000314047210 */ /* 0x004fe20007ffe0ff */
[----:B------:R-:W-:-:S04]  /*13e90*/  NOP ;  /* 0x0000000000007918 */ /* 0x000fc80000000000 */
[----:B------:R-:W1:Y:S02]  /*13ea0*/  SHFL.UP PT, R20, R4, 0x2, RZ ;  /* 0x0440000004147989 */ /* 0x000e6400000e00ff */
[----:B-1----:R-:W-:-:S05]  /*13eb0*/  SEL R5, R20, RZ, P4 ;  /* 0x000000ff14057207 */ /* 0x002fca0002000000 */
[----:B------:R-:W-:-:S05]  /*13ec0*/  IMAD.IADD R5, R4, 0x1, R5 ;  /* 0x0000000104057824 */ /* 0x000fca00078e0205 */
[----:B------:R-:W1:Y:S02]  /*13ed0*/  SHFL.UP PT, R20, R5, 0x4, RZ ;  /* 0x0480000005147989 */ /* 0x000e6400000e00ff */
[----:B-1----:R-:W-:-:S05]  /*13ee0*/  SEL R20, R20, RZ, P3 ;  /* 0x000000ff14147207 */ /* 0x002fca0001800000 */
[----:B------:R-:W-:-:S05]  /*13ef0*/  IMAD.IADD R6, R5, 0x1, R20 ;  /* 0x0000000105067824 */ /* 0x000fca00078e0214 */
[----:B------:R-:W3:Y:S02]  /*13f00*/  SHFL.UP PT, R20, R6, 0x8, RZ ;  /* 0x0500000006147989 */ /* 0x000ee400000e00ff */
[----:B---3--:R-:W-:-:S05]  /*13f10*/  SEL R19, R20, RZ, P2 ;  /* 0x000000ff14137207 */ /* 0x008fca0001000000 */
[----:B------:R-:W-:-:S05]  /*13f20*/  IMAD.IADD R8, R6, 0x1, R19 ;  /* 0x0000000106087824 */ /* 0x000fca00078e0213 */
[----:B------:R-:W1:Y:S02]  /*13f30*/  SHFL.UP PT, R20, R8, 0x10, RZ ;  /* 0x0600000008147989 */ /* 0x000e6400000e00ff */
[----:B-1----:R-:W-:-:S05]  /*13f40*/  SEL R19, R20, RZ, P1 ;  /* 0x000000ff14137207 */ /* 0x002fca0000800000 */
[----:B------:R-:W-:-:S07]  /*13f50*/  IMAD.IADD R5, R8, 0x1, R19 ;  /* 0x0000000108057824 */ /* 0x000fce00078e0213 */
.L_x_2092:
[----:B------:R1:W-:Y:S01]  /*13f60*/  @!P5 STS [R24+0xb580], R5 ;  /* 0x00b580051800d388 */ /* 0x0003e20000000800 */
[----:B------:R-:W-:Y:S01]  /*13f70*/  ISETP.GE.AND P0, PT, R3, 0x1, PT ;  /* 0x000000010300780c */ /* 0x000fe20003f06270 */
[----:B------:R-:W-:-:S12]  /*13f80*/  BSSY.RECONVERGENT B5, `(.L_x_732) ;  /* 0x0000038000057945 */ /* 0x000fd80003800200 */
[----:B-1----:R-:W-:Y:S05]  /*13f90*/  @!P0 BRA `(.L_x_733) ;  /* 0x0000000000d88947 */ /* 0x002fea0003800000 */
        /* <DEDUP_REMOVED lines=9> */
.L_x_736:
[----:B-1----:R-:W1:Y:S01]  /*14030*/  LDC.64 R4, c[0x0][0x418] ;  /* 0x00010600ff047b82 */ /* 0x002e620000000a00 */
[----:B------:R-:W-:-:S04]  /*14040*/  IMAD.IADD R19, R11, 0x1, R3 ;  /* 0x000000010b137824 */ /* 0x000fc800078e0203 */
[----:B-1----:R-:W-:-:S03]  /*14050*/  IMAD.WIDE R4, R19, 0x4, R4 ;  /* 0x0000000413047825 */ /* 0x002fc600078e0204 */
[----:B------:R-:W0:Y:S02]  /*14060*/  LDC.64 R18, c[0x0][0x410] ;  /* 0x00010400ff127b82 */ /* 0x000e240000000a00 */
[----:B------:R-:W2:Y:S01]  /*14070*/  LDG.E R31, desc[UR8][R4.64] ;  /* 0x00000008041f7981 */ /* 0x000ea2000c1e1900 */
[----:B------:R-:W-:-:S04]  /*14080*/  IMAD.IADD R33, R6, 0x1, R3 ;  /* 0x0000000106217824 */ /* 0x000fc800078e0203 */
[----:B0-----:R-:W-:-:S05]  /*14090*/  IMAD.WIDE.U32 R20, R33, 0x4, R18 ;  /* 0x0000000421147825 */ /* 0x001fca00078e0012 */
[----:B--2---:R1:W-:Y:S04]  /*140a0*/  STG.E desc[UR8][R20.64], R31 ;  /* 0x0000001f14007986 */ /* 0x0043e8000c101908 */
[----:B------:R-:W2:Y:S01]  /*140b0*/  LDG.E R35, desc[UR8][R4.64+0x4] ;  /* 0x0000040804237981 */ /* 0x000ea2000c1e1900 */
[----:B------:R-:W-:-:S04]  /*140c0*/  VIADD R23, R33, 0x1 ;  /* 0x0000000121177836 */ /* 0x000fc80000000000 */
[----:B------:R-:W-:Y:S01]  /*140d0*/  IMAD.WIDE.U32 R22, R23, 0x4, R18 ;  /* 0x0000000417167825 */ /* 0x000fe200078e0012 */
[----:B------:R-:W-:-:S04]  /*140e0*/  IADD3 R29, PT, PT, R33, 0x2, RZ ;  /* 0x00000002211d7810 */ /* 0x000fc80007ffe0ff */
[----:B--2---:R1:W-:Y:S04]  /*140f0*/  STG.E desc[UR8][R22.64], R35 ;  /* 0x0000002316007986 */ /* 0x0043e8000c101908 */
[----:B------:R-:W2:Y:S01]  /*14100*/  LDG.E R37, desc[UR8][R4.64+0x8] ;  /* 0x0000080804257981 */ /* 0x000ea2000c1e1900 */
[----:B------:R-:W-:-:S04]  /*14110*/  IMAD.WIDE.U32 R28, R29, 0x4, R18 ;  /* 0x000000041d1c7825 */ /* 0x000fc800078e0012 */
[----:B------:R-:W-:Y:S01]  /*14120*/  VIADD R33, R33, 0x3 ;  /* 0x0000000321217836 */ /* 0x000fe20000000000 */
[----:B--2---:R1:W-:Y:S04]  /*14130*/  STG.E desc[UR8][R28.64], R37 ;  /* 0x000000251c007986 */ /* 0x0043e8000c101908 */
[----:B------:R-:W2:Y:S01]  /*14140*/  LDG.E R39, desc[UR8][R4.64+0xc] ;  /* 0x00000c0804277981 */ /* 0x000ea2000c1e1900 */
[----:B------:R-:W-:-:S04]  /*14150*/  IMAD.WIDE.U32 R18, R33, 0x4, R18 ;  /* 0x0000000421127825 */ /* 0x000fc800078e0012 */
[----:B------:R-:W-:-:S05]  /*14160*/  VIADD R3, R3, 0x4 ;  /* 0x0000000403037836 */ /* 0x000fca0000000000 */
[----:B------:R-:W-:Y:S01]  /*14170*/  ISETP.NE.AND P0, PT, R3, R8, PT ;  /* 0x000000080300720c */ /* 0x000fe20003f05270 */
[----:B--2---:R1:W-:-:S12]  /*14180*/  STG.E desc[UR8][R18.64], R39 ;  /* 0x0000002712007986 */ /* 0x0043d8000c101908 */
[----:B------:R-:W-:Y:S05]  /*14190*/  @P0 BRA `(.L_x_736) ;  /* 0xfffffffc00a40947 */ /* 0x000fea000383ffff */
.L_x_735:
[----:B------:R-:W-:Y:S05]  /*141a0*/  BSYNC.RECONVERGENT B7 ;  /* 0x0000000000077941 */ /* 0x000fea0003800200 */
.L_x_734:
[----:B------:R-:W-:Y:S05]  /*141b0*/  @!P1 BRA `(.L_x_733) ;  /* 0x0000000000509947 */ /* 0x000fea0003800000 */
[----:B------:R-:W2:Y:S01]  /*141c0*/  LDC.64 R4, c[0x0][0x418] ;  /* 0x00010600ff047b82 */ /* 0x000ea20000000a00 */
[----:B------:R-:W-:-:S07]  /*141d0*/  IMAD.IADD R3, R11, 0x1, R8 ;  /* 0x000000010b037824 */ /* 0x000fce00078e0208 */
[----:B-1----:R-:W0:Y:S01]  /*141e0*/  LDC.64 R18, c[0x0][0x410] ;  /* 0x00010400ff127b82 */ /* 0x002e220000000a00 */
[----:B--2---:R-:W-:-:S05]  /*141f0*/  IMAD.WIDE R4, R3, 0x4, R4 ;  /* 0x0000000403047825 */ /* 0x004fca00078e0204 */
[----:B------:R-:W2:Y:S01]  /*14200*/  LDG.E R3, desc[UR8][R4.64] ;  /* 0x0000000804037981 */ /* 0x000ea2000c1e1900 */
[----:B------:R-:W-:Y:S01]  /*14210*/  IMAD.IADD R23, R6, 0x1, R8 ;  /* 0x0000000106177824 */ /* 0x000fe200078e0208 */
[----:B------:R-:W-:-:S03]  /*14220*/  ISETP.NE.AND P0, PT, R16, 0x1, PT ;  /* 0x000000011000780c */ /* 0x000fc60003f05270 */
[----:B0-----:R-:W-:-:S05]  /*14230*/  IMAD.WIDE.U32 R20, R23, 0x4, R18 ;  /* 0x0000000417147825 */ /* 0x001fca00078e0012 */
[----:B--2---:R2:W-:Y:S05]  /*14240*/  STG.E desc[UR8][R20.64], R3 ;  /* 0x0000000314007986 */ /* 0x0045ea000c101908 */
[----:B------:R-:W-:Y:S05]  /*14250*/  @!P0 BRA `(.L_x_733) ;  /* 0x0000000000288947 */ /* 0x000fea0003800000 */
[----:B--2---:R-:W2:Y:S01]  /*14260*/  LDG.E R3, desc[UR8][R4.64+0x4] ;  /* 0x0000040804037981 */ /* 0x004ea2000c1e1900 */
[----:B------:R-:W-:Y:S02]  /*14270*/  IADD3 R21, PT, PT, R23, 0x1, RZ ;  /* 0x0000000117157810 */ /* 0x000fe40007ffe0ff */
[----:B------:R-:W-:-:S03]  /*14280*/  ISETP.NE.AND P0, PT, R16, 0x2, PT ;  /* 0x000000021000780c */ /* 0x000fc60003f05270 */
[----:B------:R-:W-:-:S05]  /*14290*/  IMAD.WIDE.U32 R20, R21, 0x4, R18 ;  /* 0x0000000415147825 */ /* 0x000fca00078e0012 */
[----:B--2---:R3:W-:Y:S05]  /*142a0*/  STG.E desc[UR8][R20.64], R3 ;  /* 0x0000000314007986 */ /* 0x0047ea000c101908 */
[----:B------:R-:W-:Y:S05]  /*142b0*/  @!P0 BRA `(.L_x_733) ;  /* 0x0000000000108947 */ /* 0x000fea0003800000 */
[----:B------:R-:W2:Y:S01]  /*142c0*/  LDG.E R5, desc[UR8][R4.64+0x8] ;  /* 0x0000080804057981 */ /* 0x000ea2000c1e1900 */
[----:B---3--:R-:W-:-:S04]  /*142d0*/  VIADD R3, R23, 0x2 ;  /* 0x0000000217037836 */ /* 0x008fc80000000000 */
[----:B------:R-:W-:-:S05]  /*142e0*/  IMAD.WIDE.U32 R18, R3, 0x4, R18 ;  /* 0x0000000403127825 */ /* 0x000fca00078e0012 */
[----:B--2---:R0:W-:Y:S02]  /*142f0*/  STG.E desc[UR8][R18.64], R5 ;  /* 0x0000000512007986 */ /* 0x0041e4000c101908 */
.L_x_733:
[----:B------:R-:W-:Y:S05]  /*14300*/  BSYNC.RECONVERGENT B5 ;  /* 0x0000000000057941 */ /* 0x000fea0003800200 */
.L_x_732:
[----:B------:R-:W-:-:S03]  /*14310*/  UMOV UR4, 0xffffffff ;  /* 0xffffffff00047882 */ /* 0x000fc60000000000 */
[----:B------:R-:W-:Y:S05]  /*14320*/  BRA.DIV UR4, `(.L_x_737) ;  /* 0x0000022e04707947 */ /* 0x000fea000b800000 */
[----:B------:R-:W-:Y:S01]  /*14330*/  NOP ;  /* 0x0000000000007918 */ /* 0x000fe20000000000 */
.L_x_2095:
[----:B------:R-:W5:Y:S01]  /*14340*/  LDS R6, [R24+0xb580] ;  /* 0x00b5800018067984 */ /* 0x000f620000000800 */
[----:B------:R-:W-:Y:S01]  /*14350*/  BSSY B5, `(.L_x_738) ;  /* 0x000001e000057945 */ /* 0x000fe20003800000 */
[----:B-----5:R-:W-:-:S13]  /*14360*/  ISETP.GE.AND P0, PT, R6, 0x1, PT ;  /* 0x000000010600780c */ /* 0x020fda0003f06270 */
[----:B------:R-:W-:Y:S05]  /*14370*/  @!P0 BRA `(.L_x_739) ;  /* 0x00000000006c8947 */ /* 0x000fea0003800000 */
[----:B------:R-:W-:Y:S01]  /*14380*/  BSSY B7, `(.L_x_740) ;  /* 0x0000019000077945 */ /* 0x000fe20003800000 */
[----:B------:R-:W-:Y:S02]  /*14390*/  VIADD R8, R6, 0xffffffff ;  /* 0xffffffff06087836 */ /* 0x000fe40000000000 */
[----:B--23--:R-:W-:-:S07]  /*143a0*/  IMAD.MOV.U32 R3, RZ, RZ, RZ ;  /* 0x000000ffff037224 */ /* 0x00cfce00078e00ff */
.L_x_745:
[C---:B------:R-:W-:Y:S01]  /*143b0*/  LOP3.LUT R4, R3.reuse, 0x1, RZ, 0xc0, !PT ;  /* 0x0000000103047812 */ /* 0x040fe200078ec0ff */
[----:B------:R-:W-:Y:S01]  /*143c0*/  BSSY.RECONVERGENT B8, `(.L_x_741) ;  /* 0x0000010000087945 */ /* 0x000fe20003800200 */
[----:B------:R-:W-:-:S03]  /*143d0*/  IADD3 R3, PT, PT, R3, 0x1, RZ ;  /* 0x0000000103037810 */ /* 0x000fc60007ffe0ff */
[----:B------:R-:W-:Y:S01]  /*143e0*/  IMAD R4, R27, 0x2, R4 ;  /* 0x000000021b047824 */ /* 0x000fe200078e0204 */
[----:B------:R-:W-:-:S04]  /*143f0*/  ISETP.NE.AND P1, PT, R3, R6, PT ;  /* 0x000000060300720c */ /* 0x000fc80003f25270 */
[----:B------:R-:W-:-:S13]  /*14400*/  ISETP.GE.AND P0, PT, R4, R8, PT ;  /* 0x000000080400720c */ /* 0x000fda0003f06270 */
[----:B------:R-:W-:Y:S05]  /*14410*/  @P0 BRA `(.L_x_742) ;  /* 0x0000000000280947 */ /* 0x000fea0003800000 */
[----:B01----:R-:W-:-:S07]  /*14420*/  IMAD.MOV.U32 R19, RZ, RZ, R4 ;  /* 0x000000ffff137224 */ /* 0x003fce00078e0004 */
.L_x_743:
[----:B------:R-:W-:-:S05]  /*14430*/  IMAD.WIDE.U32 R4, R19, 0x4, R40 ;  /* 0x0000000413047825 */ /* 0x000fca00078e0028 */
[----:B------:R-:W2:Y:S04]  /*14440*/  LDG.E R21, desc[UR8][R4.64] ;  /* 0x0000000804157981 */ /* 0x000ea8000c1e1900 */
[----:B------:R-:W2:Y:S01]  /*14450*/  LDG.E R16, desc[UR8][R4.64+0x4] ;  /* 0x0000040804107981 */ /* 0x000ea2000c1e1900 */
[----:B------:R-:W-:Y:S01]  /*14460*/  VIADD R19, R19, 0x40 ;  /* 0x0000004013137836 */ /* 0x000fe20000000000 */
[----:B--2---:R-:W-:-:S13]  /*14470*/  ISETP.GT.AND P0, PT, R16, R21, PT ;  /* 0x000000151000720c */ /* 0x004fda0003f04270 */
[----:B------:R2:W-:Y:S04]  /*14480*/  @P0 STG.E desc[UR8][R4.64], R16 ;  /* 0x0000001004000986 */ /* 0x0005e8000c101908 */
[----:B------:R2:W-:Y:S01]  /*14490*/  @P0 STG.E desc[UR8][R4.64+0x4], R21 ;  /* 0x0000041504000986 */ /* 0x0005e2000c101908 */
[----:B------:R-:W-:-:S13]  /*144a0*/  ISETP.GE.AND P0, PT, R19, R8, PT ;  /* 0x000000081300720c */ /* 0x000fda0003f06270 */
[----:B--2---:R-:W-:Y:S05]  /*144b0*/  @!P0 BRA `(.L_x_743) ;  /* 0xfffffffc00dc8947 */ /* 0x004fea000383ffff */
.L_x_742:
[----:B------:R-:W-:Y:S05]  /*144c0*/  BSYNC.RECONVERGENT B8 ;  /* 0x0000000000087941 */ /* 0x000fea0003800200 */
.L_x_741:
[----:B------:R-:W-:-:S03]  /*144d0*/  UMOV UR4, 0xffffffff ;  /* 0xffffffff00047882 */ /* 0x000fc60000000000 */
[----:B------:R-:W-:Y:S05]  /*144e0*/  BRA.DIV UR4, `(.L_x_744) ;  /* 0x0000022e041c7947 */ /* 0x000fea000b800000 */
[----:B------:R-:W-:Y:S01]  /*144f0*/  NOP ;  /* 0x0000000000007918 */ /* 0x000fe20000000000 */
.L_x_2098:
[----:B------:R-:W-:Y:S05]  /*14500*/  @P1 BRA `(.L_x_745) ;  /* 0xfffffffc00a81947 */ /* 0x000fea000383ffff */
[----:B------:R-:W-:Y:S05]  /*14510*/  BSYNC B7 ;  /* 0x0000000000077941 */ /* 0x000fea0003800000 */
.L_x_740:
[----:B------:R2:W3:Y:S02]  /*14520*/  LDS R6, [R24+0xb580] ;  /* 0x00b5800018067984 */ /* 0x0004e40000000800 */
.L_x_739:
[----:B------:R-:W-:Y:S05]  /*14530*/  BSYNC B5 ;  /* 0x0000000000057941 */ /* 0x000fea0003800000 */
.L_x_738:
[----:B--23--:R2:W5:Y:S04]  /*14540*/  LD.E R3, desc[UR8][R42.64+0x8] ;  /* 0x000008082a037980 */ /* 0x00c568000c101900 */
[----:B-1----:R2:W5:Y:S01]  /*14550*/  LD.E R23, desc[UR8][R42.64+0xc] ;  /* 0x00000c082a177980 */ /* 0x002562000c101900 */
[----:B------:R-:W-:Y:S01]  /*14560*/  ISETP.NE.AND P1, PT, R27, RZ, PT ;  /* 0x000000ff1b00720c */ /* 0x000fe20003f25270 */
[----:B------:R-:W-:-:S12]  /*14570*/  BSSY.RECONVERGENT B5, `(.L_x_746) ;  /* 0x0000019000057945 */ /* 0x000fd80003800200 */
[----:B--2---:R-:W-:Y:S05]  /*14580*/  @P1 BRA `(.L_x_747) ;  /* 0x00000000005c1947 */ /* 0x004fea0003800000 */
[----:B------:R-:W-:Y:S01]  /*14590*/  STS.U8 [R17+0xbb00], RZ ;  /* 0x00bb00ff11007388 */ /* 0x000fe20000000000 */
[----:B0-----:R-:W0:Y:S03]  /*145a0*/  LDC.64 R20, c[0x0][0x440] ;  /* 0x00011000ff147b82 */ /* 0x001e260000000a00 */
[----:B------:R-:W-:Y:S04]  /*145b0*/  STS [R24+0xba80], RZ ;  /* 0x00ba80ff18007388 */ /* 0x000fe80000000800 */
[----:B------:R-:W-:Y:S01]  /*145c0*/  STS [R24+0xb800], RZ ;  /* 0x00b800ff18007388 */ /* 0x000fe20000000800 */
[----:B------:R-:W1:Y:S03]  /*145d0*/  LDC.64 R4, c[0x0][0x438] ;  /* 0x00010e00ff047b82 */ /* 0x000e660000000a00 */
[----:B------:R-:W2:Y:S04]  /*145e0*/  LD.E R29, desc[UR8][R42.64+0x8] ;  /* 0x000008082a1d7980 */ /* 0x000ea8000c101900 */
[----:B------:R-:W3:Y:S04]  /*145f0*/  LDS R33, [R24+0x400] ;  /* 0x0004000018217984 */ /* 0x000ee80000000800 */
[----:B0-----:R-:W4:Y:S04]  /*14600*/  LDG.E R21, desc[UR8][R20.64] ;  /* 0x0000000814157981 */ /* 0x001f28000c1e1900 */
[----:B--2---:R0:W-:Y:S04]  /*14610*/  STS [R24+0xb880], R29 ;  /* 0x00b8801d18007388 */ /* 0x0041e80000000800 */
[----:B------:R-:W2:Y:S01]  /*14620*/  LD.E R31, desc[UR8][R42.64+0xc] ;  /* 0x00000c082a1f7980 */ /* 0x000ea2000c101900 */
[----:B---3--:R-:W-:-:S05]  /*14630*/  VIADD R8, R33, 0x1 ;  /* 0x0000000121087836 */ /* 0x008fca0000000000 */
[----:B----4-:R-:W-:-:S13]  /*14640*/  ISETP.GE.AND P0, PT, R8, R21, PT ;  /* 0x000000150800720c */ /* 0x010fda0003f06270 */
[----:B-1----:R-:W-:-:S05]  /*14650*/  @!P0 IMAD.WIDE R18, R21, 0x4, R4 ;  /* 0x0000000415128825 */ /* 0x002fca00078e0204 */
[----:B------:R-:W3:Y:S04]  /*14660*/  @!P0 LDG.E R35, desc[UR8][R18.64] ;  /* 0x0000000812238981 */ /* 0x000ee8000c1e1900 */
[----:B--2---:R1:W-:Y:S04]  /*14670*/  STS [R24+0xb900], R31 ;  /* 0x00b9001f18007388 */ /* 0x0043e80000000800 */
[----:B------:R-:W2:Y:S01]  /*14680*/  LD.E R8, desc[UR8][R42.64+0x8] ;  /* 0x000008082a087980 */ /* 0x000ea2000c101900 */
[----:B------:R-:W-:-:S05]  /*14690*/  @P0 IMAD.WIDE R4, R33, 0x4, R4 ;  /* 0x0000000421040825 */ /* 0x000fca00078e0204 */
[----:B------:R-:W3:Y:S01]  /*146a0*/  @P0 LDG.E R35, desc[UR8][R4.64+0x4] ;  /* 0x0000040804230981 */ /* 0x000ee2000c1e1900 */
[----:B--2---:R-:W-:-:S05]  /*146b0*/  IMAD.IADD R21, R31, 0x1, R8 ;  /* 0x000000011f157824 */ /* 0x004fca00078e0208 */
[----:B------:R1:W-:Y:S04]  /*146c0*/  STS [R24+0xb980], R21 ;  /* 0x00b9801518007388 */ /* 0x0003e80000000800 */
[----:B0-----:R-:W2:Y:S04]  /*146d0*/  LD.E R29, desc[UR8][R42.64+0x8] ;  /* 0x000008082a1d7980 */ /* 0x001ea8000c101900 */
[----:B---3--:R1:W-:Y:S04]  /*146e0*/  STS [R24+0xb680], R35 ;  /* 0x00b6802318007388 */ /* 0x0083e80000000800 */
[----:B--2---:R1:W-:Y:S02]  /*146f0*/  STS [R24+0xba00], R29 ;  /* 0x00ba001d18007388 */ /* 0x0043e40000000800 */
.L_x_747:
[----:B------:R-:W-:Y:S05]  /*14700*/  BSYNC.RECONVERGENT B5 ;  /* 0x0000000000057941 */ /* 0x000fea0003800200 */
.L_x_746:
[----:B------:R-:W-:Y:S01]  /*14710*/  UMOV UR4, 0xffffffff ;  /* 0xffffffff00047882 */ /* 0x000fe20000000000 */
[----:B-1---5:R-:W-:Y:S02]  /*14720*/  IADD3 R29, PT, PT, R3, R23, RZ ;  /* 0x00000017031d7210 */ /* 0x022fe40007ffe0ff */
[----:B------:R-:W-:Y:S05]  /*14730*/  BRA.DIV UR4, `(.L_x_748) ;  /* 0x0000022a04a47947 */ /* 0x000fea000b800000 */
[----:B------:R-:W-:Y:S01]  /*14740*/  NOP ;  /* 0x0000000000007918 */ /* 0x000fe20000000000 */
.L_x_2101:
[----:B0-----:R-:W0:Y:S01]  /*14750*/  LDS R19, [R24+0x400] ;  /* 0x0004000018137984 */ /* 0x001e220000000800 */
[----:B------:R-:W-:Y:S01]  /*14760*/  BSSY.RECONVERGENT B5, `(.L_x_749) ;  /* 0x0000017000057945 */ /* 0x000fe20003800200 */
[----:B------:R-:W-:Y:S01]  /*14770*/  IMAD.MOV.U32 R18, RZ, RZ, RZ ;  /* 0x000000ffff127224 */ /* 0x000fe200078e00ff */
[----:B0-----:R-:W-:-:S13]  /*14780*/  ISETP.GE.AND P0, PT, R10, R19, PT ;  /* 0x000000130a00720c */ /* 0x001fda0003f06270 */
[----:B------:R-:W-:Y:S05]  /*14790*/  @P0 BRA `(.L_x_750) ;  /* 0x00000000004c0947 */ /* 0x000fea0003800000 */
[----:B------:R-:W-:Y:S02]  /*147a0*/  IMAD.MOV.U32 R18, RZ, RZ, RZ ;  /* 0x000000ffff127224 */ /* 0x000fe400078e00ff */
[----:B------:R-:W-:-:S07]  /*147b0*/  IMAD.MOV.U32 R8, RZ, RZ, R10 ;  /* 0x000000ffff087224 */ /* 0x000fce00078e000a */
.L_x_753:
[----:B------:R-:W-:-:S05]  /*147c0*/  IMAD.WIDE.U32 R4, R8, 0x14, R42 ;  /* 0x0000001408047825 */ /* 0x000fca00078e002a */
[----:B------:R-:W2:Y:S02]  /*147d0*/  LD.E R20, desc[UR8][R4.64+0x8] ;  /* 0x0000080804147980 */ /* 0x000ea4000c101900 */
[----:B--2---:R-:W-:-:S13]  /*147e0*/  ISETP.GE.AND P0, PT, R20, R3, PT ;  /* 0x000000031400720c */ /* 0x004fda0003f06270 */
[----:B------:R-:W2:Y:S01]  /*147f0*/  @!P0 LD.E R16, desc[UR8][R4.64+0xc] ;  /* 0x00000c0804108980 */ /* 0x000ea2000c101900 */
[----:B------:R-:W-:Y:S01]  /*14800*/  VIADD R8, R8, 0x20 ;  /* 0x0000002008087836 */ /* 0x000fe20000000000 */
[----:B------:R-:W-:Y:S01]  /*14810*/  BSSY.RECONVERGENT B7, `(.L_x_751) ;  /* 0x0000008000077945 */ /* 0x000fe20003800200 */
[----:B------:R-:W-:-:S03]  /*14820*/  @!P0 MOV R3, R20 ;  /* 0x0000001400038202 */ /* 0x000fc60000000f00 */
[----:B------:R-:W-:Y:S01]  /*14830*/  ISETP.GE.AND P2, PT, R8, R19, PT ;  /* 0x000000130800720c */ /* 0x000fe20003f46270 */
[----:B--2---:R-:W-:Y:S01]  /*14840*/  @!P0 IMAD.MOV.U32 R23, RZ, RZ, R16 ;  /* 0x000000ffff178224 */ /* 0x004fe200078e0010 */
[----:B------:R-:W-:Y:S11]  /*14850*/  @!P0 BRA `(.L_x_752) ;  /* 0x00000000000c8947 */ /* 0x000ff60003800000 */
[----:B------:R-:W2:Y:S01]  /*14860*/  LD.E R16, desc[UR8][R4.64+0xc] ;  /* 0x00000c0804107980 */ /* 0x000ea2000c101900 */
[----:B------:R-:W-:-:S13]  /*14870*/  ISETP.NE.AND P0, PT, R20, R3, PT ;  /* 0x000000031400720c */ /* 0x000fda0003f05270 */
[----:B--2---:R-:W-:-:S07]  /*14880*/  @!P0 VIMNMX R23, PT, PT, R23, R16, PT ;  /* 0x0000001017178248 */ /* 0x004fce0003fe0100 */
.L_x_752:
[----:B------:R-:W-:Y:S05]  /*14890*/  BSYNC.RECONVERGENT B7 ;  /* 0x0000000000077941 */ /* 0x000fea0003800200 */
.L_x_751:
[----:B------:R-:W-:Y:S01]  /*148a0*/  IMAD.IADD R18, R20, 0x1, R18 ;  /* 0x0000000114127824 */ /* 0x000fe200078e0212 */
[----:B------:R-:W-:Y:S01]  /*148b0*/  VIADDMNMX R29, R16, R20, R29, PT ;  /* 0x00000014101d7246 */ /* 0x000fe2000380011d */
[----:B------:R-:W-:Y:S06]  /*148c0*/  @!P2 BRA `(.L_x_753) ;  /* 0xfffffffc00bca947 */ /* 0x000fec000383ffff */
.L_x_750:
[----:B------:R-:W-:Y:S05]  /*148d0*/  BSYNC.RECONVERGENT B5 ;  /* 0x0000000000057941 */ /* 0x000fea0003800200 */
.L_x_749:
[----:B------:R-:W-:-:S03]  /*148e0*/  UMOV UR4, 0xffffffff ;  /* 0xffffffff00047882 */ /* 0x000fc60000000000 */
[----:B------:R-:W-:Y:S05]  /*148f0*/  BRA.DIV UR4, `(.L_x_754) ;  /* 0x0000022a04507947 */ /* 0x000fea000b800000 */
[----:B------:R-:W0:Y:S04]  /*14900*/  SHFL.BFLY PT, R20, R18, 0x1, 0x1f ;  /* 0x0c201f0012147f89 */ /* 0x000e2800000e0000 */
[----:B------:R-:W-:Y:S01]  /*14910*/  @!P1 LDS R31, [R24+0xba00] ;  /* 0x00ba0000181f9984 */ /* 0x000fe20000000800 */
[----:B0-----:R-:W-:-:S05]  /*14920*/  IMAD.IADD R18, R20, 0x1, R18 ;  /* 0x0000000114127824 */ /* 0x001fca00078e0212 */
[----:B------:R-:W0:Y:S02]  /*14930*/  SHFL.BFLY PT, R20, R18, 0x2, 0x1f ;  /* 0x0c401f0012147f89 */ /* 0x000e2400000e0000 */
[----:B0-----:R-:W-:-:S05]  /*14940*/  IMAD.IADD R4, R18, 0x1, R20 ;  /* 0x0000000112047824 */ /* 0x001fca00078e0214 */
[----:B------:R-:W0:Y:S02]  /*14950*/  SHFL.BFLY PT, R20, R4, 0x4, 0x1f ;  /* 0x0c801f0004147f89 */ /* 0x000e2400000e0000 */
[----:B0-----:R-:W-:-:S05]  /*14960*/  IADD3 R5, PT, PT, R4, R20, RZ ;  /* 0x0000001404057210 */ /* 0x001fca0007ffe0ff */
[----:B------:R-:W0:Y:S02]  /*14970*/  SHFL.BFLY PT, R20, R5, 0x8, 0x1f ;  /* 0x0d001f0005147f89 */ /* 0x000e2400000e0000 */
[----:B0-----:R-:W-:-:S05]  /*14980*/  IMAD.IADD R8, R5, 0x1, R20 ;  /* 0x0000000105087824 */ /* 0x001fca00078e0214 */
[----:B------:R-:W0:Y:S02]  /*14990*/  SHFL.BFLY PT, R20, R8, 0x10, 0x1f ;  /* 0x0e001f0008147f89 */ /* 0x000e2400000e0000 */
[----:B0-----:R-:W-:-:S05]  /*149a0*/  @!P1 IADD3 R31, PT, PT, R31, R20, R8 ;  /* 0x000000141f1f9210 */ /* 0x001fca0007ffe008 */
[----:B------:R0:W-:Y:S01]  /*149b0*/  @!P1 STS [R24+0xba00], R31 ;  /* 0x00ba001f18009388 */ /* 0x0001e20000000800 */
[----:B------:R-:W-:Y:S01]  /*149c0*/  NOP ;  /* 0x0000000000007918 */ /* 0x000fe20000000000 */
.L_x_2109:
[----:B------:R-:W-:Y:S01]  /*149d0*/  BSSY B5, `(.L_x_755) ;  /* 0x00000ca000057945 */ /* 0x000fe20003800000 */
[----:B------:R-:W-:-:S07]  /*149e0*/  IMAD.MOV.U32 R4, RZ, RZ, RZ ;  /* 0x000000ffff047224 */ /* 0x000fce00078e00ff */
.L_x_802:
[----:B------:R-:W-:Y:S01]  /*149f0*/  ISETP.NE.AND P0, PT, R27, R4, PT ;  /* 0x000000041b00720c */ /* 0x000fe20003f05270 */
[----:B------:R-:W-:-:S12]  /*14a00*/  BSSY.RECONVERGENT B7, `(.L_x_756) ;  /* 0x0000011000077945 */ /* 0x000fd80003800200 */
[----:B0123--:R-:W-:Y:S05]  /*14a10*/  @P0 BRA `(.L_x_757) ;  /* 0x00000000003c0947 */ /* 0x00ffea0003800000 */
[----:B------:R-:W1:Y:S01]  /*14a20*/  LDS R8, [R24+0xb880] ;  /* 0x00b8800018087984 */ /* 0x000e620000000800 */
[----:B------:R-:W-:Y:S03]  /*14a30*/  BSSY.RECONVERGENT B8, `(.L_x_757) ;  /* 0x000000d000087945 */ /* 0x000fe60003800200 */
[----:B------:R-:W2:Y:S01]  /*14a40*/  LDS R16, [R24+0xb980] ;  /* 0x00b9800018107984 */ /* 0x000ea20000000800 */
[----:B-1----:R-:W-:Y:S02]  /*14a50*/  ISETP.GE.AND P0, PT, R3, R8, PT ;  /* 0x000000080300720c */ /* 0x002fe40003f06270 */
[----:B--2---:R-:W-:-:S11]  /*14a60*/  ISETP.GE.AND P1, PT, R29, R16, PT ;  /* 0x000000101d00720c */ /* 0x004fd60003f26270 */
[----:B------:R1:W-:Y:S04]  /*14a70*/  @!P0 STS [R24+0xb880], R3 ;  /* 0x00b8800318008388 */ /* 0x0003e80000000800 */
[----:B------:R1:W-:Y:S04]  /*14a80*/  @!P1 STS [R24+0xb980], R29 ;  /* 0x00b9801d18009388 */ /* 0x0003e80000000800 */
[----:B------:R1:W-:Y:S01]  /*14a90*/  @!P0 STS [R24+0xb900], R23 ;  /* 0x00b9001718008388 */ /* 0x0003e20000000800 */
[----:B------:R-:W-:Y:S05]  /*14aa0*/  @!P0 BRA `(.L_x_758) ;  /* 0x0000000000148947 */ /* 0x000fea0003800000 */
[----:B------:R-:W-:-:S13]  /*14ab0*/  ISETP.NE.AND P0, PT, R3, R8, PT ;  /* 0x000000080300720c */ /* 0x000fda0003f05270 */
[----:B------:R-:W-:Y:S05]  /*14ac0*/  @P0 BRA `(.L_x_758) ;  /* 0x00000000000c0947 */ /* 0x000fea0003800000 */
[----:B------:R-:W2:Y:S02]  /*14ad0*/  LDS R8, [R24+0xb900] ;  /* 0x00b9000018087984 */ /* 0x000ea40000000800 */
[----:B--2---:R-:W-:-:S13]  /*14ae0*/  ISETP.GE.AND P0, PT, R23, R8, PT ;  /* 0x000000081700720c */ /* 0x004fda0003f06270 */
[----:B------:R2:W-:Y:S02]  /*14af0*/  @!P0 STS [R24+0xb900], R23 ;  /* 0x00b9001718008388 */ /* 0x0005e40000000800 */
.L_x_758:
[----:B------:R-:W-:Y:S05]  /*14b00*/  BSYNC.RECONVERGENT B8 ;  /* 0x0000000000087941 */ /* 0x000fea0003800200 */
.L_x_757:
[----:B------:R-:W-:Y:S05]  /*14b10*/  BSYNC.RECONVERGENT B7 ;  /* 0x0000000000077941 */ /* 0x000fea0003800200 */
.L_x_756:
[----:B------:R-:W-:-:S03]  /*14b20*/  UMOV UR4, 0xffffffff ;  /* 0xffffffff00047882 */ /* 0x000fc60000000000 */
[----:B------:R-:W-:Y:S05]  /*14b30*/  BRA.DIV UR4, `(.L_x_759) ;  /* 0x0000022a04607947 */ /* 0x000fea000b800000 */
[----:B------:R-:W-:Y:S01]  /*14b40*/  NOP ;  /* 0x0000000000007918 */ /* 0x000fe20000000000 */
.L_x_2112:
[----:B------:R-:W-:Y:S01]  /*14b50*/  VIADD R8, R4, 0x1 ;  /* 0x0000000104087836 */ /* 0x000fe20000000000 */
[----:B------:R-:W-:Y:S04]  /*14b60*/  BSSY.RECONVERGENT B7, `(.L_x_760) ;  /* 0x0000014000077945 */ /* 0x000fe80003800200 */
[----:B------:R-:W-:-:S13]  /*14b70*/  ISETP.NE.AND P0, PT, R27, R8, PT ;  /* 0x000000081b00720c */ /* 0x000fda0003f05270 */
[----:B------:R-:W-:Y:S05]  /*14b80*/  @P0 BRA `(.L_x_761) ;  /* 0x0000000000440947 */ /* 0x000fea0003800000 */
[----:B------:R-:W3:Y:S01]  /*14b90*/  LDS R8, [R24+0xb880] ;  /* 0x00b8800018087984 */ /* 0x000ee20000000800 */
[----:B------:R-:W-:Y:S01]  /*14ba0*/  BSSY.RECONVERGENT B8, `(.L_x_762) ;  /* 0x000000c000087945 */ /* 0x000fe20003800200 */
[----:B---3--:R-:W-:-:S13]  /*14bb0*/  ISETP.GE.AND P0, PT, R3, R8, PT ;  /* 0x000000080300720c */ /* 0x008fda0003f06270 */
[----:B------:R-:W-:Y:S05]  /*14bc0*/  @!P0 BRA `(.L_x_763) ;  /* 0x00000000001c8947 */ /* 0x000fea0003800000 */
[----:B------:R-:W-:-:S13]  /*14bd0*/  ISETP.NE.AND P0, PT, R3, R8, PT ;  /* 0x000000080300720c */ /* 0x000fda0003f05270 */
[----:B------:R-:W-:Y:S05]  /*14be0*/  @P0 BRA `(.L_x_764) ;  /* 0x00000000001c0947 */ /* 0x000fea0003800000 */
[----:B------:R-:W3:Y:S02]  /*14bf0*/  LDS R8, [R24+0xb900] ;  /* 0x00b9000018087984 */ /* 0x000ee40000000800 */
[----:B---3--:R-:W-:-:S13]  /*14c00*/  ISETP.GE.AND P0, PT, R23, R8, PT ;  /* 0x000000081700720c */ /* 0x008fda0003f06270 */
[----:B------:R-:W-:Y:S05]  /*14c10*/  @P0 BRA `(.L_x_764) ;  /* 0x0000000000100947 */ /* 0x000fea0003800000 */
[----:B------:R3:W-:Y:S01]  /*14c20*/  STS [R24+0xb900], R23 ;  /* 0x00b9001718007388 */ /* 0x0007e20000000800 */
[----:B------:R-:W-:Y:S05]  /*14c30*/  BRA `(.L_x_764) ;  /* 0x0000000000087947 */ /* 0x000fea0003800000 */
.L_x_763:
[----:B------:R3:W-:Y:S04]  /*14c40*/  STS [R24+0xb880], R3 ;  /* 0x00b8800318007388 */ /* 0x0007e80000000800 */
[----:B------:R3:W-:Y:S02]  /*14c50*/  STS [R24+0xb900], R23 ;  /* 0x00b9001718007388 */ /* 0x0007e40000000800 */
.L_x_764:
[----:B------:R-:W-:Y:S05]  /*14c60*/  BSYNC.RECONVERGENT B8 ;  /* 0x0000000000087941 */ /* 0x000fea0003800200 */
.L_x_762:
[----:B------:R-:W5:Y:S02]  /*14c70*/  LDS R8, [R24+0xb980] ;  /* 0x00b9800018087984 */ /* 0x000f640000000800 */
[----:B-----5:R-:W-:-:S13]  /*14c80*/  ISETP.GE.AND P0, PT, R29, R8, PT ;  /* 0x000000081d00720c */ /* 0x020fda0003f06270 */
[----:B------:R0:W-:Y:S02]  /*14c90*/  @!P0 STS [R24+0xb980], R29 ;  /* 0x00b9801d18008388 */ /* 0x0001e40000000800 */
.L_x_761:
[----:B------:R-:W-:Y:S05]  /*14ca0*/  BSYNC.RECONVERGENT B7 ;  /* 0x0000000000077941 */ /* 0x000fea0003800200 */
.L_x_760:
[----:B------:R-:W-:-:S03]  /*14cb0*/  UMOV UR4, 0xffffffff ;  /* 0xffffffff00047882 */ /* 0x000fc60000000000 */
[----:B------:R-:W-:Y:S05]  /*14cc0*/  BRA.DIV UR4, `(.L_x_765) ;  /* 0x0000022a04187947 */ /* 0x000fea000b800000 */
[----:B------:R-:W-:Y:S01]  /*14cd0*/  NOP ;  /* 0x0000000000007918 */ /* 0x000fe20000000000 */
.L_x_2115:
        /* <DEDUP_REMOVED lines=15> */
.L_x_769:
[----:B------:R0:W-:Y:S04]  /*14dd0*/  STS [R24+0xb880], R3 ;  /* 0x00b8800318007388 */ /* 0x0001e80000000800 */
[----:B------:R0:W-:Y:S02]  /*14de0*/  STS [R24+0xb900], R23 ;  /* 0x00b9001718007388 */ /* 0x0001e40000000800 */
.L_x_770:
[----:B------:R-:W-:Y:S05]  /*14df0*/  BSYNC.RECONVERGENT B8 ;  /* 0x0000000000087941 */ /* 0x000fea0003800200 */
.L_x_768:
[----:B------:R-:W5:Y:S02]  /*14e00*/  LDS R8, [R24+0xb980] ;  /* 0x00b9800018087984 */ /* 0x000f640000000800 */
[----:B-----5:R-:W-:-:S13]  /*14e10*/  ISETP.GE.AND P0, PT, R29, R8, PT ;  /* 0x000000081d00720c */ /* 0x020fda0003f06270 */
[----:B------:R0:W-:Y:S02]  /*14e20*/  @!P0 STS [R24+0xb980], R29 ;  /* 0x00b9801d18008388 */ /* 0x0001e40000000800 */
.L_x_767:
[----:B------:R-:W-:Y:S05]  /*14e30*/  BSYNC.RECONVERGENT B7 ;  /* 0x0000000000077941 */ /* 0x000fea0003800200 */
.L_x_766:
[----:B------:R-:W-:-:S03]  /*14e40*/  UMOV UR4, 0xffffffff ;  /* 0xffffffff00047882 */ /* 0x000fc60000000000 */
[----:B------:R-:W-:Y:S05]  /*14e50*/  BRA.DIV UR4, `(.L_x_771) ;  /* 0x0000022604d07947 */ /* 0x000fea000b800000 */
[----:B------:R-:W-:Y:S01]  /*14e60*/  NOP ;  /* 0x0000000000007918 */ /* 0x000fe20000000000 */
.L_x_2118:
        /* <DEDUP_REMOVED lines=15> */
.L_x_775:
[----:B------:R0:W-:Y:S04]  /*14f60*/  STS [R24+0xb880], R3 ;  /* 0x00b8800318007388 */ /* 0x0001e80000000800 */
[----:B------:R0:W-:Y:S02]  /*14f70*/  STS [R24+0xb900], R23 ;  /* 0x00b9001718007388 */ /* 0x0001e40000000800 */
.L_x_776:
[----:B------:R-:W-:Y:S05]  /*14f80*/  BSYNC.RECONVERGENT B8 ;  /* 0x0000000000087941 */ /* 0x000fea0003800200 */
.L_x_774:
[----:B------:R-:W5:Y:S02]  /*14f90*/  LDS R8, [R24+0xb980] ;  /* 0x00b9800018087984 */ /* 0x000f640000000800 */
[----:B-----5:R-:W-:-:S13]  /*14fa0*/  ISETP.GE.AND P0, PT, R29, R8, PT ;  /* 0x000000081d00720c */ /* 0x020fda0003f06270 */
[----:B------:R0:W-:Y:S02]  /*14fb0*/  @!P0 STS [R24+0xb980], R29 ;  /* 0x00b9801d18008388 */ /* 0x0001e40000000800 */
.L_x_773:
[----:B------:R-:W-:Y:S05]  /*14fc0*/  BSYNC.RECONVERGENT B7 ;  /* 0x0000000000077941 */ /* 0x000fea0003800200 */
.L_x_772:
[----:B------:R-:W-:-:S03]  /*14fd0*/  UMOV UR4, 0xffffffff ;  /* 0xffffffff00047882 */ /* 0x000fc60000000000 */
[----:B------:R-:W-:Y:S05]  /*14fe0*/  BRA.DIV UR4, `(.L_x_777) ;  /* 0x0000022604887947 */ /* 0x000fea000b800000 */
[----:B------:R-:W-:Y:S01]  /*14ff0*/  NOP ;  /* 0x0000000000007918 */ /* 0x000fe20000000000 */
.L_x_2121:
        /* <DEDUP_REMOVED lines=15> */
.L_x_781:
[----:B------:R0:W-:Y:S04]  /*150f0*/  STS [R24+0xb880], R3 ;  /* 0x00b8800318007388 */ /* 0x0001e80000000800 */
[----:B------:R0:W-:Y:S02]  /*15100*/  STS [R24+0xb900], R23 ;  /* 0x00b9001718007388 */ /* 0x0001e40000000800 */
.L_x_782:
[----:B------:R-:W-:Y:S05]  /*15110*/  BSYNC.RECONVERGENT B8 ;  /* 0x0000000000087941 */ /* 0x000fea0003800200 */
.L_x_780:
[----:B------:R-:W5:Y:S02]  /*15120*/  LDS R8, [R24+0xb980] ;  /* 0x00b9800018087984 */ /* 0x000f640000000800 */
[----:B-----5:R-:W-:-:S13]  /*15130*/  ISETP.GE.AND P0, PT, R29, R8, PT ;  /* 0x000000081d00720c */ /* 0x020fda0003f06270 */
[----:B------:R0:W-:Y:S02]  /*15140*/  @!P0 STS [R24+0xb980], R29 ;  /* 0x00b9801d18008388 */ /* 0x0001e40000000800 */
.L_x_779:
[----:B------:R-:W-:Y:S05]  /*15150*/  BSYNC.RECONVERGENT B7 ;  /* 0x0000000000077941 */ /* 0x000fea0003800200 */
.L_x_778:
[----:B------:R-:W-:-:S03]  /*15160*/  UMOV UR4, 0xffffffff ;  /* 0xffffffff00047882 */ /* 0x000fc60000000000 */
[----:B------:R-:W-:Y:S05]  /*15170*/  BRA.DIV UR4, `(.L_x_783) ;  /* 0x0000022604407947 */ /* 0x000fea000b800000 */
[----:B------:R-:W-:Y:S01]  /*15180*/  NOP ;  /* 0x0000000000007918 */ /* 0x000fe20000000000 */
.L_x_2124:
        /* <DEDUP_REMOVED lines=15> */
.L_x_787:
[----:B------:R0:W-:Y:S04]  /*15280*/  STS [R24+0xb880], R3 ;  /* 0x00b8800318007388 */ /* 0x0001e80000000800 */
[----:B------:R0:W-:Y:S02]  /*15290*/  STS [R24+0xb900], R23 ;  /* 0x00b9001718007388 */ /* 0x0001e40000000800 */
.L_x_788:
[----:B------:R-:W-:Y:S05]  /*152a0*/  BSYNC.RECONVERGENT B8 ;  /* 0x0000000000087941 */ /* 0x000fea0003800200 */
.L_x_786:
[----:B------:R-:W5:Y:S02]  /*152b0*/  LDS R8, [R24+0xb980] ;  /* 0x00b9800018087984 */ /* 0x000f640000000800 */
[----:B-----5:R-:W-:-:S13]  /*152c0*/  ISETP.GE.AND P0, PT, R29, R8, PT ;  /* 0x000000081d00720c */ /* 0x020fda0003f06270 */
[----:B------:R0:W-:Y:S02]  /*152d0*/  @!P0 STS [R24+0xb980], R29 ;  /* 0x00b9801d18008388 */ /* 0x0001e40000000800 */
.L_x_785:
[----:B------:R-:W-:Y:S05]  /*152e0*/  BSYNC.RECONVERGENT B7 ;  /* 0x0000000000077941 */ /* 0x000fea0003800200 */
.L_x_784:
[----:B------:R-:W-:-:S03]  /*152f0*/  UMOV UR4, 0xffffffff ;  /* 0xffffffff00047882 */ /* 0x000fc60000000000 */
[----:B------:R-:W-:Y:S05]  /*15300*/  BRA.DIV UR4, `(.L_x_789) ;  /* 0x0000022204f87947 */ /* 0x000fea000b800000 */
[----:B------:R-:W-:Y:S01]  /*15310*/  NOP ;  /* 0x0000000000007918 */ /* 0x000fe20000000000 */
.L_x_2127:
        /* <DEDUP_REMOVED lines=15> */
.L_x_793:
[----:B------:R0:W-:Y:S04]  /*15410*/  STS [R24+0xb880], R3 ;  /* 0x00b8800318007388 */ /* 0x0001e80000000800 */
[----:B------:R0:W-:Y:S02]  /*15420*/  STS [R24+0xb900], R23 ;  /* 0x00b9001718007388 */ /* 0x0001e40000000800 */
.L_x_794:
[----:B------:R-:W-:Y:S05]  /*15430*/  BSYNC.RECONVERGENT B8 ;  /* 0x0000000000087941 */ /* 0x000fea0003800200 */
.L_x_792:
[----:B------:R-:W5:Y:S02]  /*15440*/  LDS R8, [R24+0xb980] ;  /* 0x00b9800018087984 */ /* 0x000f640000000800 */
[----:B-----5:R-:W-:-:S13]  /*15450*/  ISETP.GE.AND P0, PT, R29, R8, PT ;  /* 0x000000081d00720c */ /* 0x020fda0003f06270 */
[----:B------:R0:W-:Y:S02]  /*15460*/  @!P0 STS [R24+0xb980], R29 ;  /* 0x00b9801d18008388 */ /* 0x0001e40000000800 */
.L_x_791:
[----:B------:R-:W-:Y:S05]  /*15470*/  BSYNC.RECONVERGENT B7 ;  /* 0x0000000000077941 */ /* 0x000fea0003800200 */
.L_x_790:
[----:B------:R-:W-:-:S03]  /*15480*/  UMOV UR4, 0xffffffff ;  /* 0xffffffff00047882 */ /* 0x000fc60000000000 */
[----:B------:R-:W-:Y:S05]  /*15490*/  BRA.DIV UR4, `(.L_x_795) ;  /* 0x0000022204b07947 */ /* 0x000fea000b800000 */
[----:B------:R-:W-:Y:S01]  /*154a0*/  NOP ;  /* 0x0000000000007918 */ /* 0x000fe20000000000 */
.L_x_2130:
        /* <DEDUP_REMOVED lines=15> */
.L_x_799:
[----:B------:R0:W-:Y:S04]  /*155a0*/  STS [R24+0xb880], R3 ;  /* 0x00b8800318007388 */ /* 0x0001e80000000800 */
[----:B------:R0:W-:Y:S02]  /*155b0*/  STS [R24+0xb900], R23 ;  /* 0x00b9001718007388 */ /* 0x0001e40000000800 */
.L_x_800:
[----:B------:R-:W-:Y:S05]  /*155c0*/  BSYNC.RECONVERGENT B8 ;  /* 0x0000000000087941 */ /* 0x000fea0003800200 */
.L_x_798:
[----:B------:R-:W5:Y:S02]  /*155d0*/  LDS R8, [R24+0xb980] ;  /* 0x00b9800018087984 */ /* 0x000f640000000800 */
[----:B-----5:R-:W-:-:S13]  /*155e0*/  ISETP.GE.AND P0, PT, R29, R8, PT ;  /* 0x000000081d00720c */ /* 0x020fda0003f06270 */
[----:B------:R0:W-:Y:S02]  /*155f0*/  @!P0 STS [R24+0xb980], R29 ;  /* 0x00b9801d18008388 */ /* 0x0001e40000000800 */
.L_x_797:
[----:B------:R-:W-:Y:S05]  /*15600*/  BSYNC.RECONVERGENT B7 ;  /* 0x0000000000077941 */ /* 0x000fea0003800200 */
.L_x_796:
[----:B------:R-:W-:-:S03]  /*15610*/  UMOV UR4, 0xffffffff ;  /* 0xffffffff00047882 */ /* 0x000fc60000000000 */
[----:B------:R-:W-:Y:S05]  /*15620*/  BRA.DIV UR4, `(.L_x_801) ;  /* 0x0000022204687947 */ /* 0x000fea000b800000 */
[----:B------:R-:W-:Y:S01]  /*15630*/  NOP ;  /* 0x0000000000007918 */ /* 0x000fe20000000000 */
.L_x_2133:
[----:B------:R-:W-:-:S04]  /*15640*/  IADD3 R4, PT, PT, R4, 0x8, RZ ;  /* 0x0000000804047810 */ /* 0x000fc80007ffe0ff */
[----:B------:R-:W-:-:S13]  /*15650*/  ISETP.NE.AND P0, PT, R4, 0x20, PT ;  /* 0x000000200400780c */ /* 0x000fda0003f05270 */
[----:B------:R-:W-:Y:S05]  /*15660*/  @P0 BRA `(.L_x_802) ;  /* 0xfffffff000e00947 */ /* 0x000fea000383ffff */
[----:B------:R-:W-:Y:S05]  /*15670*/  BSYNC B5 ;  /* 0x0000000000057941 */ /* 0x000fea0003800000 */
.L_x_755:
[----:B------:R-:W-:Y:S01]  /*15680*/  ISETP.NE.AND P0, PT, R27, RZ, PT ;  /* 0x000000ff1b00720c */ /* 0x000fe20003f05270 */
[----:B------:R-:W-:-:S12]  /*15690*/  BSSY.RECONVERGENT B8, `(.L_x_803) ;  /* 0x00000e2000087945 */ /* 0x000fd80003800200 */
[----:B------:R-:W-:Y:S05]  /*156a0*/  @P0 BRA `(.L_x_804) ;  /* 0x0000000c00800947 */ /* 0x000fea0003800000 */
[----:B------:R-:W5:Y:S01]  /*156b0*/  LDS R5, [R24+0x400] ;  /* 0x0004000018057984 */ /* 0x000f620000000800 */
[----:B------:R-:W5:Y:S03]  /*156c0*/  LDC.64 R20, c[0x0][0x438] ;  /* 0x00010e00ff147b82 */ /* 0x000f660000000a00 */
[----:B------:R-:W2:Y:S01]  /*156d0*/  LDS R8, [R24+0xb880] ;  /* 0x00b8800018087984 */ /* 0x000ea20000000800 */
[----:B-----5:R-:W-:-:S05]  /*156e0*/  IMAD.WIDE R46, R5, 0x4, R20 ;  /* 0x00000004052e7825 */ /* 0x020fca00078e0214 */
[----:B01----:R-:W2:Y:S01]  /*156f0*/  LDG.E R29, desc[UR8][R46.64] ;  /* 0x000000082e1d7981 */ /* 0x003ea2000c1e1900 */
[----:B------:R-:W-:Y:S01]  /*15700*/  BSSY.RECONVERGENT B7, `(.L_x_805) ;  /* 0x00000d4000077945 */ /* 0x000fe20003800200 */
[----:B--2---:R-:W-:-:S13]  /*15710*/  ISETP.GE.AND P0, PT, R8, R29, PT ;  /* 0x0000001d0800720c */ /* 0x004fda0003f06270 */
[----:B------:R-:W-:Y:S05]  /*15720*/  @P0 BRA `(.L_x_806) ;  /* 0x0000000c000c0947 */ /* 0x000fea0003800000 */
[----:B---3--:R-:W0:Y:S01]  /*15730*/  LDC.64 R22, c[0x0][0x440] ;  /* 0x00011000ff167b82 */ /* 0x008e220000000a00 */
[----:B------:R1:W2:Y:S04]  /*15740*/  LDS R16, [R24+0xb900] ;  /* 0x00b9000018107984 */ /* 0x0002a80000000800 */
[----:B0-----:R-:W3:Y:S03]  /*15750*/  LDG.E R4, desc[UR8][R22.64] ;  /* 0x0000000816047981 */ /* 0x001ee6000c1e1900 */
[----:B------:R-:W0:Y:S01]  /*15760*/  LDC.64 R18, c[0x0][0x430] ;  /* 0x00010c00ff127b82 */ /* 0x000e220000000a00 */
[----:B------:R-:W-:Y:S01]  /*15770*/  BSSY.RECONVERGENT B5, `(.L_x_807) ;  /* 0x0000005000057945 */ /* 0x000fe20003800200 */
[----:B---3--:R-:W-:-:S13]  /*15780*/  ISETP.GE.AND P0, PT, R5, R4, PT ;  /* 0x000000040500720c */ /* 0x008fda0003f06270 */
[----:B012---:R-:W-:Y:S05]  /*15790*/  @P0 BRA `(.L_x_808) ;  /* 0x0000000000080947 */ /* 0x007fea0003800000 */
[----:B------:R-:W-:-:S05]  /*157a0*/  IMAD.WIDE R20, R4, 0x4, R20 ;  /* 0x0000000404147825 */ /* 0x000fca00078e0214 */
[----:B------:R0:W5:Y:S02]  /*157b0*/  LDG.E R29, desc[UR8][R20.64] ;  /* 0x00000008141d7981 */ /* 0x000164000c1e1900 */
.L_x_808:
[----:B------:R-:W-:Y:S05]  /*157c0*/  BSYNC.RECONVERGENT B5 ;  /* 0x0000000000057941 */ /* 0x000fea0003800200 */
.L_x_807:
[----:B-----5:R-:W-:Y:S01]  /*157d0*/  IMAD.IADD R3, R29, 0x1, -R3 ;  /* 0x000000011d037824 */ /* 0x020fe200078e0a03 */
[----:B------:R-:W-:Y:S04]  /*157e0*/  BSSY.RECONVERGENT B5, `(.L_x_809) ;  /* 0x000000e000057945 */ /* 0x000fe80003800200 */
[----:B------:R1:W-:Y:S01]  /*157f0*/  STS [R24+0xb700], R3 ;  /* 0x00b7000318007388 */ /* 0x0003e20000000800 */
[----:B------:R-:W-:-:S13]  /*15800*/  ISETP.GT.AND P0, PT, R3, R16, PT ;  /* 0x000000100300720c */ /* 0x000fda0003f04270 */
[----:B-1----:R-:W-:Y:S05]  /*15810*/  @P0 BRA `(.L_x_810) ;  /* 0x0000000000280947 */ /* 0x002fea0003800000 */
.L_x_811:
[----:B01----:R-:W-:-:S06]  /*15820*/  IMAD.WIDE R20, R3, 0x4, R46 ;  /* 0x0000000403147825 */ /* 0x003fcc00078e022e */
[----:B------:R-:W2:Y:S01]  /*15830*/  LDG.E R21, desc[UR8][R20.64] ;  /* 0x0000000814157981 */ /* 0x000ea2000c1e1900 */
[----:B------:R-:W-:-:S05]  /*15840*/  IMAD.IADD R22, R8, 0x1, R3 ;  /* 0x0000000108167824 */ /* 0x000fca00078e0203 */
[----:B--2---:R-:W-:-:S13]  /*15850*/  ISETP.GE.AND P0, PT, R22, R21, PT ;  /* 0x000000151600720c */ /* 0x004fda0003f06270 */
[----:B------:R-:W-:Y:S05]  /*15860*/  @P0 BRA `(.L_x_810) ;  /* 0x0000000000140947 */ /* 0x000fea0003800000 */
[C---:B------:R-:W-:Y:S01]  /*15870*/  VIADD R21, R3.reuse, 0x1 ;  /* 0x0000000103157836 */ /* 0x040fe20000000000 */
[----:B------:R-:W-:-:S03]  /*15880*/  ISETP.GE.AND P0, PT, R3, R16, PT ;  /* 0x000000100300720c */ /* 0x000fc60003f06270 */
[----:B------:R-:W-:Y:S01]  /*15890*/  IMAD.MOV.U32 R3, RZ, RZ, R21 ;  /* 0x000000ffff037224 */ /* 0x000fe200078e0015 */
[----:B------:R1:W-:Y:S09]  /*158a0*/  STS [R24+0xb700], R21 ;  /* 0x00b7001518007388 */ /* 0x0003f20000000800 */
[----:B------:R-:W-:Y:S05]  /*158b0*/  @!P0 BRA `(.L_x_811) ;  /* 0xfffffffc00d88947 */ /* 0x000fea000383ffff */
.L_x_810:
[----:B------:R-:W-:Y:S05]  /*158c0*/  BSYNC.RECONVERGENT B5 ;  /* 0x0000000000057941 */ /* 0x000fea0003800200 */
.L_x_809:
[----:B------:R-:W-:Y:S01]  /*158d0*/  IMAD.WIDE R28, R3, 0x4, R46 ;  /* 0x00000004031c7825 */ /* 0x000fe200078e022e */
[----:B------:R-:W2:Y:S05]  /*158e0*/  LDG.E.64 R18, desc[UR8][R18.64] ;  /* 0x0000000812127981 */ /* 0x000eaa000c1e1b00 */
[----:B------:R-:W3:Y:S01]  /*158f0*/  LDG.E R29, desc[UR8][R28.64] ;  /* 0x000000081c1d7981 */ /* 0x000ee2000c1e1900 */
[----:B------:R-:W-:Y:S01]  /*15900*/  IADD3 R8, PT, PT, R8, R3, RZ ;  /* 0x0000000308087210 */ /* 0x000fe20007ffe0ff */
[----:B------:R-:W-:Y:S02]  /*15910*/  IMAD.MOV.U32 R16, RZ, RZ, 0x1 ;  /* 0x00000001ff107424 */ /* 0x000fe400078e00ff */
[----:B------:R-:W-:Y:S01]  /*15920*/  IMAD.MOV.U32 R22, RZ, RZ, 0x1 ;  /* 0x00000001ff167424 */ /* 0x000fe200078e00ff */
[----:B------:R-:W-:Y:S01]  /*15930*/  BSSY.RECONVERGENT B9, `(.L_x_812) ;  /* 0x0000014000097945 */ /* 0x000fe20003800200 */
[----:B---3--:R-:W-:Y:S01]  /*15940*/  ISETP.GE.AND P0, PT, R8, R29, PT ;  /* 0x0000001d0800720c */ /* 0x008fe20003f06270 */
[----:B--2---:R-:W0:-:S12]  /*15950*/  MUFU.RCP64H R23, R19 ;  /* 0x0000001300177308 */ /* 0x004e180000001800 */
[----:B------:R-:W-:Y:S04]  /*15960*/  @!P0 STS.U8 [R17+0xbb00], R16 ;  /* 0x00bb001011008388 */ /* 0x000fe80000000000 */
[----:B------:R-:W2:Y:S01]  /*15970*/  LDS R8, [R24+0xb980] ;  /* 0x00b9800018087984 */ /* 0x000ea20000000800 */
[----:B01----:R-:W-:-:S08]  /*15980*/  DFMA R20, -R18, R22, 1 ;  /* 0x3ff000001214742b */ /* 0x003fd00000000116 */
[----:B------:R-:W-:-:S08]  /*15990*/  DFMA R20, R20, R20, R20 ;  /* 0x000000141414722b */ /* 0x000fd00000000014 */
[----:B------:R-:W-:-:S08]  /*159a0*/  DFMA R20, R22, R20, R22 ;  /* 0x000000141614722b */ /* 0x000fd00000000016 */
[----:B------:R-:W-:-:S08]  /*159b0*/  DFMA R30, -R18, R20, 1 ;  /* 0x3ff00000121e742b */ /* 0x000fd00000000114 */
[----:B------:R-:W-:Y:S01]  /*159c0*/  DFMA R30, R20, R30, R20 ;  /* 0x0000001e141e722b */ /* 0x000fe20000000014 */
[----:B--2---:R-:W0:Y:S07]  /*159d0*/  I2F.F64 R22, R8 ;  /* 0x0000000800167312 */ /* 0x004e2e0000201c00 */
        /* <DEDUP_REMOVED lines=9> */
.L_x_813:
[----:B------:R-:W-:Y:S05]  /*15a70*/  BSYNC.RECONVERGENT B9 ;  /* 0x0000000000097941 */ /* 0x000fea0003800200 */
.L_x_812:
        /* <DEDUP_REMOVED lines=16> */
[----:B------:R-:W-:Y:S01]  /*15b80*/  PLOP3.LUT P0, PT, PT, PT, PT, 0x80, 0x8 ;  /* 0x000000000008781c */ /* 0x000fe20003f0f070 */
[----:B------:R-:W-:-:S10]  /*15b90*/  IMAD.MOV.U32 R31, RZ, RZ, RZ ;  /* 0x000000ffff1f7224 */ /* 0x000fd400078e00ff */
[----:B------:R-:W-:Y:S05]  /*15ba0*/  @!P1 BRA `(.L_x_818) ;  /* 0x00000000005c9947 */ /* 0x000fea0003800000 */
[----:B------:R-:W-:Y:S02]  /*15bb0*/  PLOP3.LUT P0, PT, PT, PT, PT, 0x8, 0x80 ;  /* 0x000000000080781c */ /* 0x000fe40003f0e170 */
[----:B------:R-:W-:-:S11]  /*15bc0*/  IADD3 R8, PT, PT, R3, -0x3, RZ ;  /* 0xfffffffd03087810 */ /* 0x000fd60007ffe0ff */
.L_x_819:
        /* <DEDUP_REMOVED lines=16> */
[----:B--2---:R-:W-:-:S04]  /*15cd0*/  IMAD.IADD R33, R33, 0x1, R22 ;  /* 0x0000000121217824 */ /* 0x004fc800078e0216 */
[----:B---3--:R-:W-:-:S05]  /*15ce0*/  IMAD.IADD R33, R33, 0x1, R20 ;  /* 0x0000000121217824 */ /* 0x008fca00078e0214 */
[----:B-----5:R-:W-:-:S05]  /*15cf0*/  IADD3 R33, PT, PT, R33, R18, RZ ;  /* 0x0000001221217210 */ /* 0x020fca0007ffe0ff */
[----:B------:R0:W-:Y:S01]  /*15d00*/  STS [R24+0xba80], R33 ;  /* 0x00ba802118007388 */ /* 0x0001e20000000800 */
[----:B------:R-:W-:Y:S05]  /*15d10*/  @!P1 BRA `(.L_x_819) ;  /* 0xfffffffc00ac9947 */ /* 0x000fea000383ffff */
.L_x_818:
[----:B------:R-:W-:Y:S05]  /*15d20*/  BSYNC.RECONVERGENT B9 ;  /* 0x0000000000097941 */ /* 0x000fea0003800200 */
.L_x_817:
        /* <DEDUP_REMOVED lines=12> */
[----:B------:R-:W-:Y:S02]  /*15df0*/  VIADD R31, R31, 0x2 ;  /* 0x000000021f1f7836 */ /* 0x000fe40000000000 */
[----:B01----:R-:W-:-:S05]  /*15e00*/  IMAD.IADD R33, R33, 0x1, R20 ;  /* 0x0000000121217824 */ /* 0x003fca00078e0214 */
[----:B--2---:R-:W-:-:S05]  /*15e10*/  IADD3 R33, PT, PT, R33, R18, RZ ;  /* 0x0000001221217210 */ /* 0x004fca0007ffe0ff */
[----:B------:R2:W-:Y:S02]  /*15e20*/  STS [R24+0xba80], R33 ;  /* 0x00ba802118007388 */ /* 0x0005e40000000800 */
.L_x_821:
[----:B------:R-:W-:Y:S05]  /*15e30*/  BSYNC.RECONVERGENT B9 ;  /* 0x0000000000097941 */ /* 0x000fea0003800200 */
.L_x_820:
[----:B------:R-:W-:-:S13]  /*15e40*/  ISETP.LT.OR P0, PT, R31, R3, P0 ;  /* 0x000000031f00720c */ /* 0x000fda0000701670 */
[----:B------:R-:W-:Y:S05]  /*15e50*/  @!P0 BRA `(.L_x_816) ;  /* 0x00000000001c8947 */ /* 0x000fea0003800000 */
[----:B------:R-:W3:Y:S01]  /*15e60*/  LDC.64 R18, c[0x0][0x410] ;  /* 0x00010400ff127b82 */ /* 0x000ee20000000a00 */
[----:B------:R-:W-:-:S04]  /*15e70*/  IMAD.IADD R21, R12, 0x1, R31 ;  /* 0x000000010c157824 */ /* 0x000fc800078e021f */
[----:B---3--:R-:W-:-:S06]  /*15e80*/  IMAD.WIDE.U32 R18, R21, 0x4, R18 ;  /* 0x0000000415127825 */ /* 0x008fcc00078e0012 */
[----:B------:R-:W0:Y:S01]  /*15e90*/  LDG.E R18, desc[UR8][R18.64] ;  /* 0x0000000812127981 */ /* 0x000e22000c1e1900 */
[----:B------:R-:W-:Y:S02]  /*15ea0*/  VIADD R31, R31, 0x1 ;  /* 0x000000011f1f7836 */ /* 0x000fe40000000000 */
[----:B012---:R-:W-:-:S05]  /*15eb0*/  IMAD.IADD R33, R33, 0x1, R18 ;  /* 0x0000000121217824 */ /* 0x007fca00078e0212 */
[----:B------:R3:W-:Y:S02]  /*15ec0*/  STS [R24+0xba80], R33 ;  /* 0x00ba802118007388 */ /* 0x0007e40000000800 */
.L_x_816:
[----:B------:R-:W-:Y:S05]  /*15ed0*/  BSYNC.RECONVERGENT B5 ;  /* 0x0000000000057941 */ /* 0x000fea0003800200 */
.L_x_815:
[----:B------:R0:W0:Y:S01]  /*15ee0*/  LDS R8, [R24+0xba00] ;  /* 0x00ba000018087984 */ /* 0x0000220000000800 */
[----:B------:R-:W-:Y:S01]  /*15ef0*/  ISETP.GE.AND P0, PT, R31, R6, PT ;  /* 0x000000061f00720c */ /* 0x000fe20003f06270 */
[----:B------:R-:W-:-:S12]  /*15f00*/  BSSY.RECONVERGENT B5, `(.L_x_822) ;  /* 0x0000011000057945 */ /* 0x000fd80003800200 */
[----:B------:R-:W-:Y:S05]  /*15f10*/  @P0 BRA `(.L_x_823) ;  /* 0x00000000003c0947 */ /* 0x000fea0003800000 */
.L_x_824:
[----:B------:R-:W-:-:S06]  /*15f20*/  IMAD.WIDE R18, R31, 0x4, R46 ;  /* 0x000000041f127825 */ /* 0x000fcc00078e022e */
[----:B------:R-:W5:Y:S01]  /*15f30*/  LDG.E R18, desc[UR8][R18.64] ;  /* 0x0000000812127981 */ /* 0x000f62000c1e1900 */
[----:B01----:R-:W-:Y:S01]  /*15f40*/  IADD3 R16, PT, PT, R33, R8, RZ ;  /* 0x0000000821107210 */ /* 0x003fe20007ffe0ff */
        /* <DEDUP_REMOVED lines=12> */
.L_x_823:
[----:B------:R-:W-:Y:S05]  /*16010*/  BSYNC.RECONVERGENT B5 ;  /* 0x0000000000057941 */ /* 0x000fea0003800200 */
.L_x_822:
[----:B------:R-:W-:-:S05]  /*16020*/  IMAD.WIDE R18, R31, 0x4, R46 ;  /* 0x000000041f127825 */ /* 0x000fca00078e022e */
[----:B------:R-:W5:Y:S01]  /*16030*/  LDG.E R16, desc[UR8][R18.64] ;  /* 0x0000000812107981 */ /* 0x000f62000c1e1900 */
[----:B01----:R-:W-:Y:S02]  /*16040*/  IMAD.IADD R21, R33, 0x1, R8 ;  /* 0x0000000121157824 */ /* 0x003fe400078e0208 */
[----:B-----5:R-:W-:-:S05]  /*16050*/  IMAD R20, R5, R16, RZ ;  /* 0x0000001005147224 */ /* 0x020fca00078e02ff */
[----:B------:R-:W-:Y:S01]  /*16060*/  ISETP.GE.AND P0, PT, R21, R20, PT ;  /* 0x000000141500720c */ /* 0x000fe20003f06270 */
[----:B------:R-:W-:-:S12]  /*16070*/  HFMA2 R20, -RZ, RZ, 0, 5.9604644775390625e-08 ;  /* 0x00000001ff147431 */ /* 0x000fd800000001ff */
        /* <DEDUP_REMOVED lines=10> */
.L_x_827:
[----:B-1----:R-:W1:Y:S01]  /*16120*/  LDC.64 R20, c[0x0][0x410] ;  /* 0x00010400ff147b82 */ /* 0x002e620000000a00 */
[----:B0-----:R-:W-:-:S04]  /*16130*/  IMAD.IADD R19, R12, 0x1, R3 ;  /* 0x000000010c137824 */ /* 0x001fc800078e0203 */
[----:B-1----:R-:W-:-:S04]  /*16140*/  IMAD.WIDE.U32 R20, R19, 0x4, R20 ;  /* 0x0000000413147825 */ /* 0x002fc800078e0014 */
[----:B------:R-:W-:Y:S02]  /*16150*/  IMAD.WIDE R18, R3, 0x4, R46 ;  /* 0x0000000403127825 */ /* 0x000fe400078e022e */
[----:B------:R-:W2:Y:S04]  /*16160*/  LDG.E R20, desc[UR8][R20.64] ;  /* 0x0000000814147981 */ /* 0x000ea8000c1e1900 */
[----:B------:R-:W5:Y:S01]  /*16170*/  LDG.E R18, desc[UR8][R18.64+0x4] ;  /* 0x0000040812127981 */ /* 0x000f62000c1e1900 */
[----:B--23--:R-:W-:Y:S01]  /*16180*/  IADD3 R33, PT, PT, R20, R33, RZ ;  /* 0x0000002114217210 */ /* 0x00cfe20007ffe0ff */
[----:B-----5:R-:W-:-:S04]  /*16190*/  IMAD R29, R5, R18, RZ ;  /* 0x00000012051d7224 */ /* 0x020fc800078e02ff */
[----:B------:R1:W-:Y:S01]  /*161a0*/  STS [R24+0xba80], R33 ;  /* 0x00ba802118007388 */ /* 0x0003e20000000800 */
[----:B------:R-:W-:-:S05]  /*161b0*/  IMAD.IADD R22, R8, 0x1, R33 ;  /* 0x0000000108167824 */ /* 0x000fca00078e0221 */
[----:B------:R-:W-:Y:S01]  /*161c0*/  ISETP.GE.AND P0, PT, R22, R29, PT ;  /* 0x0000001d1600720c */ /* 0x000fe20003f06270 */
[----:B------:R-:W-:-:S04]  /*161d0*/  VIADD R29, R3, 0x1 ;  /* 0x00000001031d7836 */ /* 0x000fc80000000000 */
[----:B------:R-:W-:Y:S01]  /*161e0*/  IMAD.MOV.U32 R3, RZ, RZ, R29 ;  /* 0x000000ffff037224 */ /* 0x000fe200078e001d */
[----:B------:R-:W-:-:S07]  /*161f0*/  ISETP.GE.AND P1, PT, R29, R6, PT ;  /* 0x000000061d00720c */ /* 0x000fce0003f26270 */
[----:B------:R1:W-:Y:S01]  /*16200*/  @P0 STS [R24+0xb800], R29 ;  /* 0x00b8001d18000388 */ /* 0x0003e20000000800 */
[----:B------:R-:W-:-:S05]  /*16210*/  @P0 IMAD.MOV.U32 R23, RZ, RZ, R29 ;  /* 0x000000ffff170224 */ /* 0x000fca00078e001d */
[----:B------:R-:W-:Y:S05]  /*16220*/  @!P1 BRA `(.L_x_827) ;  /* 0xfffffffc00bc9947 */ /* 0x000fea000383ffff */
.L_x_826:
[----:B------:R-:W-:Y:S05]  /*16230*/  BSYNC.RECONVERGENT B5 ;  /* 0x0000000000057941 */ /* 0x000fea0003800200 */
.L_x_825:
[----:B------:R-:W-:Y:S01]  /*16240*/  ISETP.GT.AND P0, PT, R6, R23, PT ;  /* 0x000000170600720c */ /* 0x000fe20003f04270 */
[----:B------:R0:W-:Y:S01]  /*16250*/  STS [R24+0xb700], R31 ;  /* 0x00b7001f18007388 */ /* 0x0001e20000000800 */
[----:B------:R-:W-:Y:S01]  /*16260*/  ISETP.GE.AND P1, PT, R31, 0x2, PT ;  /* 0x000000021f00780c */ /* 0x000fe20003f26270 */
[----:B------:R-:W-:-:S10]  /*16270*/  IMAD.MOV.U32 R3, RZ, RZ, R31 ;  /* 0x000000ffff037224 */ /* 0x000fd400078e001f */
[----:B------:R0:W-:Y:S01]  /*16280*/  @P0 STS [R24+0xb780], R23 ;  /* 0x00b7801718000388 */ /* 0x0001e20000000800 */
[----:B------:R-:W-:Y:S01]  /*16290*/  @P0 MOV R6, R23 ;  /* 0x0000001700060202 */ /* 0x000fe20000000f00 */
        /* <DEDUP_REMOVED lines=8> */
.L_x_829:
[----:B------:R-:W-:Y:S05]  /*16320*/  BSYNC.RECONVERGENT B5 ;  /* 0x0000000000057941 */ /* 0x000fea0003800200 */
.L_x_828:
[----:B-----5:R0:W-:Y:S01]  /*16330*/  STS [R24+0xb680], R16 ;  /* 0x00b6801018007388 */ /* 0x0201e20000000800 */
[----:B------:R-:W-:Y:S01]  /*16340*/  IMAD.MOV.U32 R3, RZ, RZ, R31 ;  /* 0x000000ffff037224 */ /* 0x000fe200078e001f */
[----:B------:R-:W-:Y:S06]  /*16350*/  BRA `(.L_x_814) ;  /* 0x0000000000387947 */ /* 0x000fec0003800000 */
.L_x_806:
[----:B------:R-:W0:Y:S02]  /*16360*/  LDC.64 R18, c[0x0][0x440] ;  /* 0x00011000ff127b82 */ /* 0x000e240000000a00 */
[----:B0-----:R-:W2:Y:S01]  /*16370*/  LDG.E R4, desc[UR8][R18.64] ;  /* 0x0000000812047981 */ /* 0x001ea2000c1e1900 */
[----:B---3--:R-:W-:-:S05]  /*16380*/  VIADD R3, R5, 0x1 ;  /* 0x0000000105037836 */ /* 0x008fca0000000000 */
[----:B--2---:R-:W-:-:S13]  /*16390*/  ISETP.GE.AND P0, PT, R3, R4, PT ;  /* 0x000000040300720c */ /* 0x004fda0003f06270 */
[----:B------:R-:W-:-:S05]  /*163a0*/  @!P0 IMAD.WIDE R20, R4, 0x4, R20 ;  /* 0x0000000404148825 */ /* 0x000fca00078e0214 */
[----:B------:R-:W2:Y:S04]  /*163b0*/  @!P0 LDG.E R23, desc[UR8][R20.64] ;  /* 0x0000000814178981 */ /* 0x000ea8000c1e1900 */
[----:B------:R-:W2:Y:S01]  /*163c0*/  @P0 LDG.E R23, desc[UR8][R46.64+0x4] ;  /* 0x000004082e170981 */ /* 0x000ea2000c1e1900 */
[----:B------:R-:W-:-:S03]  /*163d0*/  ISETP.GT.AND P0, PT, R4, R5, PT ;  /* 0x000000050400720c */ /* 0x000fc60003f04270 */
[----:B------:R0:W-:Y:S10]  /*163e0*/  STS [R24+0xb780], R6 ;  /* 0x00b7800618007388 */ /* 0x0001f40000000800 */
[----:B------:R-:W-:-:S05]  /*163f0*/  @P0 IADD3 R3, PT, PT, -R5, R4, RZ ;  /* 0x0000000405030210 */ /* 0x000fca0007ffe1ff */
[----:B------:R0:W-:Y:S04]  /*16400*/  @P0 STS [R24+0xb700], R3 ;  /* 0x00b7000318000388 */ /* 0x0001e80000000800 */
[----:B------:R0:W-:Y:S01]  /*16410*/  @!P0 STS [R24+0xb700], RZ ;  /* 0x00b700ff18008388 */ /* 0x0001e20000000800 */
[----:B------:R-:W-:-:S03]  /*16420*/  @!P0 IMAD.MOV.U32 R3, RZ, RZ, RZ ;  /* 0x000000ffff038224 */ /* 0x000fc600078e00ff */
[----:B--2---:R0:W-:Y:S04]  /*16430*/  STS [R24+0xb680], R23 ;  /* 0x00b6801718007388 */ /* 0x0041e80000000800 */
.L_x_814:
[----:B------:R-:W-:Y:S05]  /*16440*/  BSYNC.RECONVERGENT B7 ;  /* 0x0000000000077941 */ /* 0x000fea0003800200 */
.L_x_805:
[----:B0-----:R-:W-:Y:S01]  /*16450*/  VIMNMX R3, PT, PT, RZ, R3, !PT ;  /* 0x00000003ff037248 */ /* 0x001fe20007fe0100 */
[----:B------:R-:W-:-:S03]  /*16460*/  IMAD.IADD R5, R5, 0x1, R6 ;  /* 0x0000000105057824 */ /* 0x000fc600078e0206 */
[----:B------:R-:W-:Y:S01]  /*16470*/  ISETP.GT.AND P0, PT, R3, R6, PT ;  /* 0x000000060300720c */ /* 0x000fe20003f04270 */
[----:B------:R-:W-:-:S03]  /*16480*/  IMAD.MOV.U32 R3, RZ, RZ, 0x1 ;  /* 0x00000001ff037424 */ /* 0x000fc600078e00ff */
[----:B------:R-:W-:-:S13]  /*16490*/  ISETP.GE.AND P0, PT, R5, R4, !P0 ;  /* 0x000000040500720c */ /* 0x000fda0004706270 */
[----:B------:R0:W-:Y:S02]  /*164a0*/  @!P0 STS.U8 [R17+0xbb00], R3 ;  /* 0x00bb000311008388 */ /* 0x0001e40000000000 */
.L_x_804:
[----:B------:R-:W-:Y:S05]  /*164b0*/  BSYNC.RECONVERGENT B8 ;  /* 0x0000000000087941 */ /* 0x000fea0003800200 */
.L_x_803:
[----:B------:R-:W-:-:S03]  /*164c0*/  UMOV UR4, 0xffffffff ;  /* 0xffffffff00047882 */ /* 0x000fc60000000000 */
[----:B------:R-:W-:Y:S05]  /*164d0*/  BRA.DIV UR4, `(.L_x_830) ;  /* 0x0000021204d87947 */ /* 0x000fea000b800000 */
[----:B------:R-:W-:Y:S01]  /*164e0*/  NOP ;  /* 0x0000000000007918 */ /* 0x000fe20000000000 */
.L_x_2136:
[----:B01-3--:R-:W0:Y:S02]  /*164f0*/  LDS.U8 R3, [R17+0xbb00] ;  /* 0x00bb000011037984 */ /* 0x00be240000000000 */
        /* <DEDUP_REMOVED lines=10> */
[----:B------:R-:W1:Y:S01]  /*165a0*/  LDC.64 R4, c[0x0][0x438] ;  /* 0x00010e00ff047b82 */ /* 0x000e620000000a00 */
[----:B0-----:R-:W1:Y:S01]  /*165b0*/  LDG.E R3, desc[UR8][R18.64] ;  /* 0x0000000812037981 */ /* 0x001e62000c1e1900 */
[----:B------:R-:W-:-:S05]  /*165c0*/  IMAD.WIDE.U32 R20, R27, 0x14, R42 ;  /* 0x000000141b147825 */ /* 0x000fca00078e002a */
[----:B------:R-:W3:Y:S04]  /*165d0*/  LD.E R16, desc[UR8][R20.64+0x8] ;  /* 0x0000080814107980 */ /* 0x000ee8000c101900 */
[----:B--2---:R-:W3:Y:S01]  /*165e0*/  LD.E R23, desc[UR8][R20.64+0xc] ;  /* 0x00000c0814177980 */ /* 0x004ee2000c101900 */
[----:B-1----:R-:W-:-:S05]  /*165f0*/  IMAD.WIDE R4, R3, 0x4, R4 ;  /* 0x0000000403047825 */ /* 0x002fca00078e0204 */
[----:B------:R-:W2:Y:S01]  /*16600*/  LDG.E R8, desc[UR8][R4.64] ;  /* 0x0000000804087981 */ /* 0x000ea2000c1e1900 */
[----:B---3--:R-:W-:-:S05]  /*16610*/  IMAD.IADD R29, R16, 0x1, R23 ;  /* 0x00000001101d7824 */ /* 0x008fca00078e0217 */
[----:B--2---:R-:W-:-:S13]  /*16620*/  ISETP.GE.AND P0, PT, R29, R8, PT ;  /* 0x000000081d00720c */ /* 0x004fda0003f06270 */
[----:B------:R-:W-:Y:S05]  /*16630*/  @!P0 BRA `(.L_x_833) ;  /* 0x0000000000d88947 */ /* 0x000fea0003800000 */
[----:B------:R-:W-:-:S07]  /*16640*/  MOV R21, R27 ;  /* 0x0000001b00157202 */ /* 0x000fce0000000f00 */
.L_x_842:
        /* <DEDUP_REMOVED lines=8> */
.L_x_835:
[----:B------:R-:W-:Y:S05]  /*166d0*/  BSYNC.RECONVERGENT B7 ;  /* 0x0000000000077941 */ /* 0x000fea0003800200 */
.L_x_834:
        /* <DEDUP_REMOVED lines=12> */
.L_x_839:
[----:B------:R-:W-:Y:S05]  /*167a0*/  BSYNC.RECONVERGENT B8 ;  /* 0x0000000000087941 */ /* 0x000fea0003800200 */
.L_x_838:
[----:B-----5:R-:W-:-:S13]  /*167b0*/  ISETP.GE.AND P0, PT, R16, R23, PT ;  /* 0x000000171000720c */ /* 0x020fda0003f06270 */
[----:B------:R-:W-:Y:S05]  /*167c0*/  @!P0 BREAK.RELIABLE B7 ;  /* 0x0000000000078942 */ /* 0x000fea0003800100 */
[----:B------:R-:W-:Y:S05]  /*167d0*/  @!P0 BRA `(.L_x_833) ;  /* 0x0000000000708947 */ /* 0x000fea0003800000 */
.L_x_837:
[----:B------:R-:W-:Y:S05]  /*167e0*/  BSYNC.RELIABLE B7 ;  /* 0x0000000000077941 */ /* 0x000fea0003800100 */
.L_x_836:
[----:B------:R-:W0:Y:S02]  /*167f0*/  LDS R23, [R24+0xb780] ;  /* 0x00b7800018177984 */ /* 0x000e240000000800 */
[----:B01----:R-:W-:-:S04]  /*16800*/  IMAD.IADD R19, R6, 0x1, R23 ;  /* 0x0000000106137824 */ /* 0x003fc800078e0217 */
[----:B------:R-:W-:-:S06]  /*16810*/  IMAD.WIDE R18, R19, 0x4, R4 ;  /* 0x0000000413127825 */ /* 0x000fcc00078e0204 */
[----:B------:R-:W2:Y:S01]  /*16820*/  LDG.E R19, desc[UR8][R18.64] ;  /* 0x0000000812137981 */ /* 0x000ea2000c1e1900 */
[----:B------:R-:W-:-:S04]  /*16830*/  IADD3 R16, PT, PT, R23, R16, RZ ;  /* 0x0000001017107210 */ /* 0x000fc80007ffe0ff */
[----:B--2---:R-:W-:-:S13]  /*16840*/  ISETP.GE.AND P0, PT, R16, R19, PT ;  /* 0x000000131000720c */ /* 0x004fda0003f06270 */
        /* <DEDUP_REMOVED lines=9> */
.L_x_841:
[----:B------:R-:W-:Y:S05]  /*168e0*/  BSYNC.RECONVERGENT B7 ;  /* 0x0000000000077941 */ /* 0x000fea0003800200 */
.L_x_840:
[----:B-----5:R-:W-:-:S13]  /*168f0*/  ISETP.GE.AND P0, PT, R29, R16, PT ;  /* 0x000000101d00720c */ /* 0x020fda0003f06270 */
[----:B------:R-:W-:Y:S05]  /*16900*/  @!P0 BRA `(.L_x_833) ;  /* 0x0000000000248947 */ /* 0x000fea0003800000 */
[----:B------:R-:W-:-:S05]  /*16910*/  VIADD R21, R21, 0x20 ;  /* 0x0000002015157836 */ /* 0x000fca0000000000 */
[----:B------:R-:W-:-:S13]  /*16920*/  ISETP.GE.AND P0, PT, R21, R6, PT ;  /* 0x000000061500720c */ /* 0x000fda0003f06270 */
[----:B------:R-:W-:Y:S05]  /*16930*/  @P0 BRA `(.L_x_832) ;  /* 0x0000000000200947 */ /* 0x000fea0003800000 */
[----:B0-----:R-:W-:-:S05]  /*16940*/  IMAD.WIDE.U32 R4, R21, 0x14, R42 ;  /* 0x0000001415047825 */ /* 0x001fca00078e002a */
[----:B------:R-:W2:Y:S04]  /*16950*/  LD.E R16, desc[UR8][R4.64+0x8] ;  /* 0x0000080804107980 */ /* 0x000ea8000c101900 */
[----:B------:R-:W2:Y:S02]  /*16960*/  LD.E R23, desc[UR8][R4.64+0xc] ;  /* 0x00000c0804177980 */ /* 0x000ea4000c101900 */
[----:B--2---:R-:W-:-:S05]  /*16970*/  IMAD.IADD R29, R16, 0x1, R23 ;  /* 0x00000001101d7824 */ /* 0x004fca00078e0217 */
[----:B------:R-:W-:-:S13]  /*16980*/  ISETP.GE.AND P0, PT, R29, R8, PT ;  /* 0x000000081d00720c */ /* 0x000fda0003f06270 */
[----:B------:R-:W-:Y:S05]  /*16990*/  @P0 BRA `(.L_x_842) ;  /* 0xfffffffc002c0947 */ /* 0x000fea000383ffff */
.L_x_833:
[----:B------:R-:W-:-:S05]  /*169a0*/  HFMA2 R3, -RZ, RZ, 0, 5.9604644775390625e-08 ;  /* 0x00000001ff037431 */ /* 0x000fca00000001ff */
[----:B------:R3:W-:Y:S02]  /*169b0*/  STS.U8 [R17+0xbb20], R3 ;  /* 0x00bb200311007388 */ /* 0x0007e40000000000 */
.L_x_832:
[----:B------:R-:W-:Y:S05]  /*169c0*/  BSYNC.RECONVERGENT B5 ;  /* 0x0000000000057941 */ /* 0x000fea0003800200 */
.L_x_831:
[----:B------:R-:W-:-:S03]  /*169d0*/  UMOV UR4, 0xffffffff ;  /* 0xffffffff00047882 */ /* 0x000fc60000000000 */
[----:B------:R-:W-:Y:S05]  /*169e0*/  BRA.DIV UR4, `(.L_x_843) ;  /* 0x0000020e04b07947 */ /* 0x000fea000b800000 */
[----:B------:R-:W-:Y:S01]  /*169f0*/  NOP ;  /* 0x0000000000007918 */ /* 0x000fe20000000000 */
.L_x_2139:
[----:B---3--:R-:W3:Y:S02]  /*16a00*/  LDS.U8 R3, [R17+0xbb20] ;  /* 0x00bb200011037984 */ /* 0x008ee40000000000 */
[----:B---3--:R-:W-:-:S13]  /*16a10*/  ISETP.NE.AND P0, PT, R3, RZ, PT ;  /* 0x000000ff0300720c */ /* 0x008fda0003f05270 */
[----:B------:R-:W-:Y:S05]  /*16a20*/  @P0 BRA `(.L_x_633) ;  /* 0x0000001400700947 */ /* 0x000fea0003800000 */
[----:B------:R-:W3:Y:S01]  /*16a30*/  LDS R8, [R24+0xb500] ;  /* 0x00b5000018087984 */ /* 0x000ee20000000800 */
[----:B------:R-:W-:Y:S01]  /*16a40*/  BSSY.RECONVERGENT B5, `(.L_x_844) ;  /* 0x000003f000057945 */ /* 0x000fe20003800200 */
[----:B------:R-:W-:Y:S02]  /*16a50*/  IMAD.MOV.U32 R3, RZ, RZ, RZ ;  /* 0x000000ffff037224 */ /* 0x000fe400078e00ff */
[----:B------:R-:W-:Y:S01]  /*16a60*/  IMAD.MOV.U32 R6, RZ, RZ, RZ ;  /* 0x000000ffff067224 */ /* 0x000fe200078e00ff */
[----:B---3--:R-:W-:-:S13]  /*16a70*/  ISETP.GE.AND P0, PT, R27, R8, PT ;  /* 0x000000081b00720c */ /* 0x008fda0003f06270 */
[----:B------:R-:W-:Y:S05]  /*16a80*/  @P0 BRA `(.L_x_845) ;  /* 0x0000000000e80947 */ /* 0x000fea0003800000 */
[----:B0-----:R-:W0:Y:S01]  /*16a90*/  LDC.64 R4, c[0x0][0x440] ;  /* 0x00011000ff047b82 */ /* 0x001e220000000a00 */
[----:B------:R-:W-:Y:S02]  /*16aa0*/  HFMA2 R3, -RZ, RZ, 0, 0 ;  /* 0x00000000ff037431 */ /* 0x000fe400000001ff */
[----:B------:R-:W-:Y:S02]  /*16ab0*/  IMAD.MOV.U32 R6, RZ, RZ, RZ ;  /* 0x000000ffff067224 */ /* 0x000fe400078e00ff */
[----:B------:R-:W-:-:S07]  /*16ac0*/  IMAD.MOV.U32 R29, RZ, RZ, R27 ;  /* 0x000000ffff1d7224 */ /* 0x000fce00078e001b */
.L_x_852:
[----:B0-----:R-:W2:Y:S01]  /*16ad0*/  LDG.E R31, desc[UR8][R4.64] ;  /* 0x00000008041f7981 */ /* 0x001ea2000c1e1900 */
[----:B-1----:R-:W2:Y:S01]  /*16ae0*/  LDC.64 R18, c[0x0][0x438] ;  /* 0x00010e00ff127b82 */ /* 0x002ea20000000a00 */
[----:B------:R-:W-:-:S05]  /*16af0*/  IMAD.WIDE.U32 R20, R29, 0x14, R48 ;  /* 0x000000141d147825 */ /* 0x000fca00078e0030 */
[----:B------:R-:W3:Y:S04]  /*16b00*/  LD.E R16, desc[UR8][R20.64+0x8] ;  /* 0x0000080814107980 */ /* 0x000ee8000c101900 */
[----:B------:R-:W3:Y:S01]  /*16b10*/  LD.E R28, desc[UR8][R20.64+0xc] ;  /* 0x00000c08141c7980 */ /* 0x000ee2000c101900 */
[----:B--2---:R-:W-:-:S06]  /*16b20*/  IMAD.WIDE R22, R31, 0x4, R18 ;  /* 0x000000041f167825 */ /* 0x004fcc00078e0212 */
[----:B------:R-:W2:Y:S01]  /*16b30*/  LDG.E R22, desc[UR8][R22.64] ;  /* 0x0000000816167981 */ /* 0x000ea2000c1e1900 */
[----:B---3--:R-:W-:Y:S01]  /*16b40*/  IMAD.IADD R33, R16, 0x1, R28 ;  /* 0x0000000110217824 */ /* 0x008fe200078e021c */
[----:B------:R-:W-:Y:S04]  /*16b50*/  BSSY.RECONVERGENT B7, `(.L_x_846) ;  /* 0x000002a000077945 */ /* 0x000fe80003800200 */
[----:B------:R-:W-:Y:S01]  /*16b60*/  BSSY.RELIABLE B8, `(.L_x_847) ;  /* 0x0000023000087945 */ /* 0x000fe20003800100 */
        /* <DEDUP_REMOVED lines=10> */
.L_x_850:
[----:B------:R-:W-:Y:S05]  /*16c10*/  BSYNC.RECONVERGENT B9 ;  /* 0x0000000000097941 */ /* 0x000fea0003800200 */
.L_x_849:
[----:B-----5:R-:W-:-:S13]  /*16c20*/  ISETP.GE.AND P0, PT, R33, R20, PT ;  /* 0x000000142100720c */ /* 0x020fda0003f06270 */
[----:B------:R-:W-:Y:S05]  /*16c30*/  @!P0 BRA `(.L_x_848) ;  /* 0x0000000000548947 */ /* 0x000fea0003800000 */
[----:B------:R-:W1:Y:S02]  /*16c40*/  LDS R20, [R24+0xb680] ;  /* 0x00b6800018147984 */ /* 0x000e640000000800 */
[----:B-1----:R-:W-:-:S13]  /*16c50*/  ISETP.GE.AND P0, PT, R33, R20, PT ;  /* 0x000000142100720c */ /* 0x002fda0003f06270 */
[----:B------:R-:W-:Y:S05]  /*16c60*/  @!P0 BRA `(.L_x_848) ;  /* 0x0000000000488947 */ /* 0x000fea0003800000 */
[----:B------:R-:W1:Y:S04]  /*16c70*/  LDS R20, [R24+0xb700] ;  /* 0x00b7000018147984 */ /* 0x000e680000000800 */
[----:B0-----:R-:W0:Y:S01]  /*16c80*/  LDS R21, [R24+0xb780] ;  /* 0x00b7800018157984 */ /* 0x001e220000000800 */
[----:B-1----:R-:W-:-:S04]  /*16c90*/  IMAD.IADD R20, R23, 0x1, R20 ;  /* 0x0000000117147824 */ /* 0x002fc800078e0214 */
        /* <DEDUP_REMOVED lines=8> */
[----:B------:R-:W-:Y:S01]  /*16d20*/  @!P0 IADD3 R23, PT, PT, R11, R6, RZ ;  /* 0x000000060b178210 */ /* 0x000fe20007ffe0ff */
[----:B------:R-:W-:Y:S01]  /*16d30*/  @!P0 VIADD R16, R6, 0x1 ;  /* 0x0000000106108836 */ /* 0x000fe20000000000 */
[----:B------:R-:W-:Y:S05]  /*16d40*/  @!P0 BREAK.RELIABLE B8 ;  /* 0x0000000000088942 */ /* 0x000fea0003800100 */
[----:B------:R-:W-:Y:S02]  /*16d50*/  @!P0 IMAD.MOV.U32 R6, RZ, RZ, R16 ;  /* 0x000000ffff068224 */ /* 0x000fe400078e0010 */
[----:B0-----:R-:W-:-:S05]  /*16d60*/  @!P0 IMAD.WIDE R20, R23, 0x4, R20 ;  /* 0x0000000417148825 */ /* 0x001fca00078e0214 */
[----:B------:R1:W-:Y:S01]  /*16d70*/  @!P0 STG.E desc[UR8][R20.64], R29 ;  /* 0x0000001d14008986 */ /* 0x0003e2000c101908 */
[----:B------:R-:W-:Y:S05]  /*16d80*/  @!P0 BRA `(.L_x_851) ;  /* 0x0000000000188947 */ /* 0x000fea0003800000 */
.L_x_848:
[----:B------:R-:W-:Y:S05]  /*16d90*/  BSYNC.RELIABLE B8 ;  /* 0x0000000000087941 */ /* 0x000fea0003800100 */
.L_x_847:
[----:B------:R-:W2:Y:S01]  /*16da0*/  LDC.64 R18, c[0x0][0x3f8] ;  /* 0x0000fe00ff127b82 */ /* 0x000ea20000000a00 */
[----:B01----:R-:W-:Y:S02]  /*16db0*/  IMAD.IADD R21, R11, 0x1, R3 ;  /* 0x000000010b157824 */ /* 0x003fe400078e0203 */
[----:B------:R-:W-:Y:S02]  /*16dc0*/  VIADD R3, R3, 0x1 ;  /* 0x0000000103037836 */ /* 0x000fe40000000000 */
[----:B--2---:R-:W-:-:S05]  /*16dd0*/  IMAD.WIDE R18, R21, 0x4, R18 ;  /* 0x0000000415127825 */ /* 0x004fca00078e0212 */
[----:B------:R0:W-:Y:S02]  /*16de0*/  STG.E desc[UR8][R18.64], R29 ;  /* 0x0000001d12007986 */ /* 0x0001e4000c101908 */
.L_x_851:
[----:B------:R-:W-:Y:S05]  /*16df0*/  BSYNC.RECONVERGENT B7 ;  /* 0x0000000000077941 */ /* 0x000fea0003800200 */
.L_x_846:
[----:B01----:R-:W-:-:S04]  /*16e00*/  IADD3 R29, PT, PT, R29, 0x20, RZ ;  /* 0x000000201d1d7810 */ /* 0x003fc80007ffe0ff */
[----:B------:R-:W-:-:S13]  /*16e10*/  ISETP.GE.AND P0, PT, R29, R8, PT ;  /* 0x000000081d00720c */ /* 0x000fda0003f06270 */
[----:B------:R-:W-:Y:S05]  /*16e20*/  @!P0 BRA `(.L_x_852) ;  /* 0xfffffffc00288947 */ /* 0x000fea000383ffff */
.L_x_845:
[----:B------:R-:W-:Y:S05]  /*16e30*/  BSYNC.RECONVERGENT B5 ;  /* 0x0000000000057941 */ /* 0x000fea0003800200 */
.L_x_844:
        /* <DEDUP_REMOVED lines=8> */
[----:B0-----:R-:W0:Y:S01]  /*16ec0*/  SHFL.UP PT, R4, R6, 0x1, RZ ;  /* 0x0420000006047989 */ /* 0x001e2200000e00ff */
[----:B------:R-:W-:-:S03]  /*16ed0*/  NOP ;  /* 0x0000000000007918 */ /* 0x000fc60000000000 */
[----:B------:R-:W3:Y:S01]  /*16ee0*/  SHFL.UP PT, R20, R3, 0x1, RZ ;  /* 0x0420000003147989 */ /* 0x000ee200000e00ff */
[----:B------:R-:W-:Y:S01]  /*16ef0*/  NOP ;  /* 0x0000000000007918 */ /* 0x000fe20000000000 */
[----:B------:R-:W-:Y:S01]  /*16f00*/  NOP ;  /* 0x0000000000007918 */ /* 0x000fe20000000000 */
[----:B------:R-:W-:Y:S01]  /*16f10*/  NOP ;  /* 0x0000000000007918 */ /* 0x000fe20000000000 */
[----:B0-----:R-:W-:Y:S01]  /*16f20*/  SEL R5, R4, RZ, P6 ;  /* 0x000000ff04057207 */ /* 0x001fe20003000000 */
[----:B------:R-:W-:Y:S01]  /*16f30*/  NOP ;  /* 0x0000000000007918 */ /* 0x000fe20000000000 */
[----:B---3--:R-:W-:-:S03]  /*16f40*/  SEL R20, R20, RZ, P6 ;  /* 0x000000ff14147207 */ /* 0x008fc60003000000 */
[----:B------:R-:W-:Y:S01]  /*16f50*/  IMAD.IADD R5, R5, 0x1, R6 ;  /* 0x0000000105057824 */ /* 0x000fe200078e0206 */
[----:B------:R-:W-:Y:S01]  /*16f60*/  NOP ;  /* 0x0000000000007918 */ /* 0x000fe20000000000 */
[----:B------:R-:W-:-:S03]  /*16f70*/  IMAD.IADD R4, R20, 0x1, R3 ;  /* 0x0000000114047824 */ /* 0x000fc600078e0203 */
[----:B------:R-:W0:Y:S04]  /*16f80*/  SHFL.UP PT, R8, R5, 0x2, RZ ;  /* 0x0440000005087989 */ /* 0x000e2800000e00ff */
[----:B------:R-:W1:Y:S01]  /*16f90*/  SHFL.UP PT, R20, R4, 0x2, RZ ;  /* 0x0440000004147989 */ /* 0x000e6200000e00ff */
[----:B0-----:R-:W-:Y:S02]  /*16fa0*/  SEL R8, R8, RZ, P4 ;  /* 0x000000ff08087207 */ /* 0x001fe40002000000 */
[----:B-1----:R-:W-:-:S03]  /*16fb0*/  SEL R19, R20, RZ, P4 ;  /* 0x000000ff14137207 */ /* 0x002fc60002000000 */
[----:B------:R-:W-:Y:S02]  /*16fc0*/  IMAD.IADD R8, R5, 0x1, R8 ;  /* 0x0000000105087824 */ /* 0x000fe400078e0208 */
[----:B------:R-:W-:-:S03]  /*16fd0*/  IMAD.IADD R22, R4, 0x1, R19 ;  /* 0x0000000104167824 */ /* 0x000fc600078e0213 */
[----:B--2---:R-:W0:Y:S04]  /*16fe0*/  SHFL.UP PT, R23, R8, 0x4, RZ ;  /* 0x0480000008177989 */ /* 0x004e2800000e00ff */
        /* <DEDUP_REMOVED lines=16> */
[----:B------:R-:W-:-:S07]  /*170f0*/  IADD3 R29, PT, PT, R8, R29, RZ ;  /* 0x0000001d081d7210 */ /* 0x000fce0007ffe0ff */
.L_x_2157:
        /* <DEDUP_REMOVED lines=8> */
[----:B------:R-:W-:Y:S02]  /*17180*/  IMAD.IADD R8, R5, 0x1, -R6 ;  /* 0x0000000105087824 */ /* 0x000fe400078e0a06 */
[----:B------:R-:W-:Y:S01]  /*17190*/  IMAD.MOV.U32 R16, RZ, RZ, RZ ;  /* 0x000000ffff107224 */ /* 0x000fe200078e00ff */
[----:B------:R-:W-:-:S07]  /*171a0*/  ISETP.NE.AND P1, PT, R28, RZ, PT ;  /* 0x000000ff1c00720c */ /* 0x000fce0003f25270 */
[----:B------:R-:W-:Y:S06]  /*171b0*/  @!P0 BRA `(.L_x_857) ;  /* 0x0000000000e88947 */ /* 0x000fec0003800000 */
[----:B------:R-:W-:Y:S01]  /*171c0*/  LOP3.LUT R16, R6, 0x7ffffffc, RZ, 0xc0, !PT ;  /* 0x7ffffffc06107812 */ /* 0x000fe200078ec0ff */
[----:B------:R-:W-:-:S07]  /*171d0*/  IMAD.MOV.U32 R31, RZ, RZ, RZ ;  /* 0x000000ffff1f7224 */ /* 0x000fce00078e00ff */
.L_x_858:
[----:B------:R-:W0:Y:S01]  /*171e0*/  LDC.64 R4, c[0x0][0x408] ;  /* 0x00010200ff047b82 */ /* 0x000e220000000a00 */
[----:B-1----:R-:W-:-:S04]  /*171f0*/  IMAD.IADD R19, R11, 0x1, R31 ;  /* 0x000000010b137824 */ /* 0x002fc800078e021f */
[----:B0-----:R-:W-:-:S05]  /*17200*/  IMAD.WIDE R4, R19, 0x4, R4 ;  /* 0x0000000413047825 */ /* 0x001fca00078e0204 */
        /* <DEDUP_REMOVED lines=53> */
.L_x_857:
[----:B------:R-:W-:Y:S05]  /*17560*/  BSYNC.RECONVERGENT B7 ;  /* 0x0000000000077941 */ /* 0x000fea0003800200 */
.L_x_856:
[----:B------:R-:W-:Y:S05]  /*17570*/  @!P1 BRA `(.L_x_855) ;  /* 0x0000000000b49947 */ /* 0x000fea0003800000 */
[----:B------:R-:W0:Y:S01]  /*17580*/  LDC.64 R4, c[0x0][0x408] ;  /* 0x00010200ff047b82 */ /* 0x000e220000000a00 */
[----:B-1----:R-:W-:-:S04]  /*17590*/  IMAD.IADD R19, R11, 0x1, R16 ;  /* 0x000000010b137824 */ /* 0x002fc800078e0210 */
[----:B0-----:R-:W-:-:S05]  /*175a0*/  IMAD.WIDE R4, R19, 0x4, R4 ;  /* 0x0000000413047825 */ /* 0x001fca00078e0204 */
        /* <DEDUP_REMOVED lines=8> */
[----:B------:R-:W-:Y:S01]  /*17630*/  IMAD.WIDE R50, R21, 0x14, R50 ;  /* 0x0000001415327825 */ /* 0x000fe200078e0232 */
[----:B------:R-:W-:-:S04]  /*17640*/  ISETP.NE.AND P0, PT, R28, 0x1, PT ;  /* 0x000000011c00780c */ /* 0x000fc80003f05270 */
[----:B--2---:R0:W-:Y:S04]  /*17650*/  ST.E desc[UR8][R50.64], R23 ;  /* 0x0000001732007985 */ /* 0x0041e8000c101908 */
[----:B---3--:R0:W-:Y:S04]  /*17660*/  ST.E desc[UR8][R50.64+0x4], R31 ;  /* 0x0000041f32007985 */ /* 0x0081e8000c101908 */
[----:B-----5:R0:W-:Y:S04]  /*17670*/  ST.E desc[UR8][R50.64+0x8], R33 ;  /* 0x0000082132007985 */ /* 0x0201e8000c101908 */
        /* <DEDUP_REMOVED lines=17> */
[----:B------:R-:W3:Y:S02]  /*17790*/  LDG.E R19, desc[UR8][R4.64+0x8] ;  /* 0x0000080804137981 */ /* 0x000ee4000c1e1900 */
[----:B---3--:R-:W-:-:S05]  /*177a0*/  IMAD.WIDE R18, R19, 0x14, R48 ;  /* 0x0000001413127825 */ /* 0x008fca00078e0230 */
[----:B--2---:R-:W2:Y:S04]  /*177b0*/  LD.E R21, desc[UR8][R18.64] ;  /* 0x0000000812157980 */ /* 0x004ea8000c101900 */
        /* <DEDUP_REMOVED lines=9> */
.L_x_855:
[----:B------:R-:W-:Y:S05]  /*17850*/  BSYNC.RECONVERGENT B5 ;  /* 0x0000000000057941 */ /* 0x000fea0003800200 */
.L_x_854:
        /* <DEDUP_REMOVED lines=9> */
[----:B-1----:R-:W-:Y:S01]  /*178f0*/  IMAD.MOV.U32 R6, RZ, RZ, RZ ;  /* 0x000000ffff067224 */ /* 0x002fe200078e00ff */
[----:B0-2---:R-:W-:Y:S02]  /*17900*/  IADD3 R35, PT, PT, R29, R12, -R3 ;  /* 0x0000000c1d237210 */ /* 0x005fe40007ffe803 */
[----:B------:R-:W-:-:S07]  /*17910*/  ISETP.NE.AND P1, PT, R8, RZ, PT ;  /* 0x000000ff0800720c */ /* 0x000fce0003f25270 */
[----:B------:R-:W-:Y:S06]  /*17920*/  @!P0 BRA `(.L_x_862) ;  /* 0x0000000000848947 */ /* 0x000fec0003800000 */
[----:B------:R-:W-:Y:S01]  /*17930*/  HFMA2 R16, -RZ, RZ, 0, 0 ;  /* 0x00000000ff107431 */ /* 0x000fe200000001ff */
[----:B------:R-:W-:-:S07]  /*17940*/  LOP3.LUT R6, R3, 0x7ffffffc, RZ, 0xc0, !PT ;  /* 0x7ffffffc03067812 */ /* 0x000fce00078ec0ff */
.L_x_863:
[----:B------:R-:W0:Y:S01]  /*17950*/  LDC.64 R20, c[0x0][0x3f8] ;  /* 0x0000fe00ff147b82 */ /* 0x000e220000000a00 */
[----:B------:R-:W-:-:S07]  /*17960*/  IMAD.IADD R3, R11, 0x1, R16 ;  /* 0x000000010b037824 */ /* 0x000fce00078e0210 */
[----:B-1----:R-:W1:Y:S01]  /*17970*/  LDC.64 R18, c[0x0][0x3f0] ;  /* 0x0000fc00ff127b82 */ /* 0x002e620000000a00 */
[----:B0-----:R-:W-:-:S05]  /*17980*/  IMAD.WIDE R20, R3, 0x4, R20 ;  /* 0x0000000403147825 */ /* 0x001fca00078e0214 */
[----:B------:R-:W2:Y:S01]  /*17990*/  LDG.E R33, desc[UR8][R20.64] ;  /* 0x0000000814217981 */ /* 0x000ea2000c1e1900 */
[----:B------:R-:W-:Y:S02]  /*179a0*/  IMAD.IADD R3, R35, 0x1, R16 ;  /* 0x0000000123037824 */ /* 0x000fe400078e0210 */
[----:B--2---:R-:W-:-:S05]  /*179b0*/  IMAD.WIDE R32, R33, 0x14, R48 ;  /* 0x0000001421207825 */ /* 0x004fca00078e0230 */
[----:B------:R-:W2:Y:S01]  /*179c0*/  LD.E R37, desc[UR8][R32.64] ;  /* 0x0000000820257980 */ /* 0x000ea2000c101900 */
[----:B-1----:R-:W-:-:S05]  /*179d0*/  IMAD.WIDE.U32 R22, R3, 0x4, R18 ;  /* 0x0000000403167825 */ /* 0x002fca00078e0012 */
        /* <DEDUP_REMOVED lines=22> */
.L_x_862:
[----:B------:R-:W-:Y:S05]  /*17b40*/  BSYNC.RECONVERGENT B7 ;  /* 0x0000000000077941 */ /* 0x000fea0003800200 */
.L_x_861:
[----:B------:R-:W-:Y:S05]  /*17b50*/  @!P1 BRA `(.L_x_860) ;  /* 0x0000000000689947 */ /* 0x000fea0003800000 */
[----:B-1----:R-:W0:Y:S01]  /*17b60*/  LDC.64 R18, c[0x0][0x3f8] ;  /* 0x0000fe00ff127b82 */ /* 0x002e220000000a00 */
[----:B------:R-:W-:-:S07]  /*17b70*/  IMAD.IADD R3, R11, 0x1, R6 ;  /* 0x000000010b037824 */ /* 0x000fce00078e0206 */
[----:B------:R-:W1:Y:S01]  /*17b80*/  LDC.64 R20, c[0x0][0x3f0] ;  /* 0x0000fc00ff147b82 */ /* 0x000e620000000a00 */
[----:B0-----:R-:W-:-:S05]  /*17b90*/  IMAD.WIDE R18, R3, 0x4, R18 ;  /* 0x0000000403127825 */ /* 0x001fca00078e0212 */
[----:B------:R-:W2:Y:S01]  /*17ba0*/  LDG.E R29, desc[UR8][R18.64] ;  /* 0x00000008121d7981 */ /* 0x000ea2000c1e1900 */
[----:B------:R-:W-:Y:S02]  /*17bb0*/  IMAD.IADD R3, R35, 0x1, R6 ;  /* 0x0000000123037824 */ /* 0x000fe400078e0206 */
[----:B--2---:R-:W-:-:S06]  /*17bc0*/  IMAD.WIDE R28, R29, 0x14, R48 ;  /* 0x000000141d1c7825 */ /* 0x004fcc00078e0230 */
[----:B------:R-:W2:Y:S01]  /*17bd0*/  LD.E R29, desc[UR8][R28.64] ;  /* 0x000000081c1d7980 */ /* 0x000ea2000c101900 */
[----:B-1----:R-:W-:Y:S01]  /*17be0*/  IMAD.WIDE.U32 R22, R3, 0x4, R20 ;  /* 0x0000000403167825 */ /* 0x002fe200078e0014 */
[----:B------:R-:W-:-:S04]  /*17bf0*/  ISETP.NE.AND P0, PT, R8, 0x1, PT ;  /* 0x000000010800780c */ /* 0x000fc80003f05270 */
[----:B--2---:R3:W-:Y:S09]  /*17c00*/  STG.E desc[UR8][R22.64], R29 ;  /* 0x0000001d16007986 */ /* 0x0047f2000c101908 */
[----:B------:R-:W-:Y:S05]  /*17c10*/  @!P0 BRA `(.L_x_860) ;  /* 0x0000000000388947 */ /* 0x000fea0003800000 */
[----:B---3--:R-:W2:Y:S01]  /*17c20*/  LDG.E R29, desc[UR8][R18.64+0x4] ;  /* 0x00000408121d7981 */ /* 0x008ea2000c1e1900 */
        /* <DEDUP_REMOVED lines=13> */
.L_x_860:
[----:B------:R-:W-:Y:S05]  /*17d00*/  BSYNC.RECONVERGENT B5 ;  /* 0x0000000000057941 */ /* 0x000fea0003800200 */
.L_x_859:
[----:B------:R-:W5:Y:S04]  /*17d10*/  @!P6 LDS R3, [R24+0xb600] ;  /* 0x00b600001803e984 */ /* 0x000f680000000800 */
[----:B------:R-:W1:Y:S01]  /*17d20*/  @P6 LDS R5, [R24+0xb500] ;  /* 0x00b5000018056984 */ /* 0x000e620000000800 */
[----:B-----5:R-:W-:-:S03]  /*17d30*/  @!P6 VIADD R3, R3, 0x1 ;  /* 0x000000010303e836 */ /* 0x020fc60000000000 */
[----:B------:R0:W-:Y:S01]  /*17d40*/  @!P6 STS [R24+0xb500], R5 ;  /* 0x00b500051800e388 */ /* 0x0001e20000000800 */
[----:B-1----:R-:W-:-:S03]  /*17d50*/  ISETP.GT.AND P0, PT, R5, RZ, PT ;  /* 0x000000ff0500720c */ /* 0x002fc60003f04270 */
[----:B------:R0:W-:Y:S10]  /*17d60*/  @!P6 STS [R24+0xb600], R3 ;  /* 0x00b600031800e388 */ /* 0x0001f40000000800 */
[----:B0-----:R-:W-:Y:S05]  /*17d70*/  @P0 BRA `(.L_x_864) ;  /* 0xffffffa800600947 */ /* 0x001fea000383ffff */
.L_x_669:
[----:B------:R-:W5:Y:S01]  /*17d80*/  LDS R3, [R24+0xb600] ;  /* 0x00b6000018037984 */ /* 0x000f620000000800 */
[----:B------:R-:W-:Y:S01]  /*17d90*/  ISETP.GE.AND P0, PT, R27, R5, PT ;  /* 0x000000051b00720c */ /* 0x000fe20003f06270 */
[----:B------:R-:W-:Y:S01]  /*17da0*/  BSSY.RECONVERGENT B5, `(.L_x_865) ;  /* 0x000001c000057945 */ /* 0x000fe20003800200 */
[----:B-----5:R-:W-:-:S04]  /*17db0*/  LOP3.LUT R3, R3, 0x1, RZ, 0xc0, !PT ;  /* 0x0000000103037812 */ /* 0x020fc800078ec0ff */
[----:B------:R-:W-:-:S13]  /*17dc0*/  ISETP.EQ.U32.OR P0, PT, R3, 0x1, P0 ;  /* 0x000000010300780c */ /* 0x000fda0000702470 */
[----:B------:R-:W-:Y:S05]  /*17dd0*/  @P0 BRA `(.L_x_866) ;  /* 0x0000000000600947 */ /* 0x000fea0003800000 */
[----:B------:R-:W-:Y:S01]  /*17de0*/  BSSY.RECONVERGENT B7, `(.L_x_867) ;  /* 0x0000016000077945 */ /* 0x000fe20003800200 */
[----:B------:R-:W-:-:S07]  /*17df0*/  IMAD.MOV.U32 R3, RZ, RZ, R27 ;  /* 0x000000ffff037224 */ /* 0x000fce00078e001b */
.L_x_868:
[----:B------:R-:W5:Y:S01]  /*17e00*/  LDC.64 R6, c[0x0][0x400] ;  /* 0x00010000ff067b82 */ /* 0x000f620000000a00 */
[----:B------:R-:W-:Y:S01]  /*17e10*/  IMAD.IADD R5, R12, 0x1, R3 ;  /* 0x000000010c057824 */ /* 0x000fe200078e0203 */
[----:B------:R-:W4:Y:S03]  /*17e20*/  LDS R4, [R24+0x400] ;  /* 0x0004000018047984 */ /* 0x000f260000000800 */
[----:B-----5:R-:W-:-:S05]  /*17e30*/  IMAD.WIDE.U32 R6, R5, 0x14, R6 ;  /* 0x0000001405067825 */ /* 0x020fca00078e0006 */
[----:B01-3--:R-:W3:Y:S04]  /*17e40*/  LDG.E R19, desc[UR8][R6.64] ;  /* 0x0000000806137981 */ /* 0x00bee8000c1e1900 */
[----:B--2---:R-:W2:Y:S04]  /*17e50*/  LDG.E R21, desc[UR8][R6.64+0x4] ;  /* 0x0000040806157981 */ /* 0x004ea8000c1e1900 */
[----:B------:R-:W5:Y:S04]  /*17e60*/  LDG.E R23, desc[UR8][R6.64+0x8] ;  /* 0x0000080806177981 */ /* 0x000f68000c1e1900 */
[----:B------:R-:W5:Y:S04]  /*17e70*/  LDG.E R29, desc[UR8][R6.64+0xc] ;  /* 0x00000c08061d7981 */ /* 0x000f68000c1e1900 */
[----:B------:R-:W5:Y:S01]  /*17e80*/  LDG.E R31, desc[UR8][R6.64+0x10] ;  /* 0x00001008061f7981 */ /* 0x000f62000c1e1900 */
[----:B----4-:R-:W-:Y:S01]  /*17e90*/  IMAD.IADD R5, R4, 0x1, R3 ;  /* 0x0000000104057824 */ /* 0x010fe200078e0203 */
[----:B------:R-:W-:-:S03]  /*17ea0*/  IADD3 R3, PT, PT, R3, 0x20, RZ ;  /* 0x0000002003037810 */ /* 0x000fc60007ffe0ff */
[----:B------:R-:W-:-:S05]  /*17eb0*/  IMAD.WIDE R4, R5, 0x14, R42 ;  /* 0x0000001405047825 */ /* 0x000fca00078e022a */
[----:B---3--:R-:W-:Y:S04]  /*17ec0*/  ST.E desc[UR8][R4.64], R19 ;  /* 0x0000001304007985 */ /* 0x008fe8000c101908 */
[----:B--2---:R-:W-:Y:S04]  /*17ed0*/  ST.E desc[UR8][R4.64+0x4], R21 ;  /* 0x0000041504007985 */ /* 0x004fe8000c101908 */
[----:B-----5:R-:W-:Y:S04]  /*17ee0*/  ST.E desc[UR8][R4.64+0x8], R23 ;  /* 0x0000081704007985 */ /* 0x020fe8000c101908 */
[----:B------:R-:W-:Y:S04]  /*17ef0*/  ST.E desc[UR8][R4.64+0xc], R29 ;  /* 0x00000c1d04007985 */ /* 0x000fe8000c101908 */
[----:B------:R-:W-:Y:S04]  /*17f00*/  ST.E desc[UR8][R4.64+0x10], R31 ;  /* 0x0000101f04007985 */ /* 0x000fe8000c101908 */
[----:B------:R-:W0:Y:S02]  /*17f10*/  LDS R8, [R24+0xb500] ;  /* 0x00b5000018087984 */ /* 0x000e240000000800 */
[----:B0-----:R-:W-:-:S13]  /*17f20*/  ISETP.GE.AND P0, PT, R3, R8, PT ;  /* 0x000000080300720c */ /* 0x001fda0003f06270 */
[----:B------:R-:W-:Y:S05]  /*17f30*/  @!P0 BRA `(.L_x_868) ;  /* 0xfffffffc00b08947 */ /* 0x000fea000383ffff */
[----:B------:R-:W-:Y:S05]  /*17f40*/  BSYNC.RECONVERGENT B7 ;  /* 0x0000000000077941 */ /* 0x000fea0003800200 */
.L_x_867:
[----:B------:R-:W-:-:S07]  /*17f50*/  IMAD.MOV.U32 R5, RZ, RZ, R8 ;  /* 0x000000ffff057224 */ /* 0x000fce00078e0008 */
.L_x_866:
[----:B------:R-:W-:Y:S05]  /*17f60*/  BSYNC.RECONVERGENT B5 ;  /* 0x0000000000057941 */ /* 0x000fea0003800200 */
.L_x_865:
[----:B------:R-:W-:-:S13]  /*17f70*/  ISETP.NE.AND P0, PT, R27, RZ, PT ;  /* 0x000000ff1b00720c */ /* 0x000fda0003f05270 */
[----:B------:R-:W-:Y:S04]  /*17f80*/  @!P0 LDS R4, [R24+0x500] ;  /* 0x0005000018048984 */ /* 0x000fe80000000800 */
[----:B------:R-:W5:Y:S04]  /*17f90*/  @!P0 LDS R3, [R24+0x480] ;  /* 0x0004800018038984 */ /* 0x000f680000000800 */
[----:B------:R0:W-:Y:S01]  /*17fa0*/  @!P0 STS [R24+0x480], R5 ;  /* 0x0004800518008388 */ /* 0x0001e20000000800 */
[----:B-----5:R-:W-:-:S05]  /*17fb0*/  @!P0 IADD3 R3, PT, PT, R5, R4, -R3 ;  /* 0x0000000405038210 */ /* 0x020fca0007ffe803 */
[----:B------:R0:W-:Y:S01]  /*17fc0*/  @!P0 STS [R24+0x500], R3 ;  /* 0x0005000318008388 */ /* 0x0001e20000000800 */
[----:B------:R-:W-:-:S04]  /*17fd0*/  PLOP3.LUT P0, PT, PT, PT, PT, 0x8, 0x80 ;  /* 0x000000000080781c */ /* 0x000fc80003f0e170 */
[----:B------:R-:W-:-:S09]  /*17fe0*/  P2R R7, PR, RZ, 0x1 ;  /* 0x00000001ff077803 */ /* 0x000fd20000000000 */
.L_x_633:
[----:B------:R-:W-:Y:S05]  /*17ff0*/  BSYNC B6 ;  /* 0x0000000000067941 */ /* 0x000fea0003800000 */
.L_x_632:
[----:B01----:R-:W0:Y:S01]  /*18000*/  LDC.64 R4, c[0x0][0x440] ;  /* 0x00011000ff047b82 */ /* 0x003e220000000a00 */
[----:B------:R-:W1:Y:S04]  /*18010*/  LDS R6, [R24+0x400] ;  /* 0x0004000018067984 */ /* 0x000e680000000800 */
[----:B0-----:R-:W1:Y:S01]  /*18020*/  LDG.E R5, desc[UR8][R4.64] ;  /* 0x0000000804057981 */ /* 0x001e62000c1e1900 */
[----:B------:R-:W-:Y:S01]  /*18030*/  BSSY B5, `(.L_x_869) ;  /* 0x000003f000057945 */ /* 0x000fe20003800000 */
[----:B-1----:R-:W-:-:S13]  /*18040*/  ISETP.GE.AND P0, PT, R6, R5, PT ;  /* 0x000000050600720c */ /* 0x002fda0003f06270 */
[----:B------:R-:W-:Y:S05]  /*18050*/  @!P0 BRA `(.L_x_870) ;  /* 0x0000000000f08947 */ /* 0x000fea0003800000 */
[----:B------:R-:W-:Y:S01]  /*18060*/  ISETP.GE.AND P1, PT, R27, R6, PT ;  /* 0x000000061b00720c */ /* 0x000fe20003f26270 */
[----:B------:R-:W-:Y:S01]  /*18070*/  BSSY.RECONVERGENT B6, `(.L_x_871) ;  /* 0x000000e000067945 */ /* 0x000fe20003800200 */
[----:B------:R-:W-:-:S11]  /*18080*/  PLOP3.LUT P0, PT, PT, PT, PT, 0x8, 0x80 ;  /* 0x000000000080781c */ /* 0x000fd60003f0e170 */
[----:B------:R-:W-:Y:S05]  /*18090*/  @P1 BRA `(.L_x_872) ;  /* 0x00000000002c1947 */ /* 0x000fea0003800000 */
[----:B------:R-:W0:Y:S02]  /*180a0*/  LDC.64 R4, c[0x0][0x438] ;  /* 0x00010e00ff047b82 */ /* 0x000e240000000a00 */
[----:B0-----:R-:W-:-:S05]  /*180b0*/  IMAD.WIDE R4, R6, 0x4, R4 ;  /* 0x0000000406047825 */ /* 0x001fca00078e0204 */
[----:B------:R0:W5:Y:S01]  /*180c0*/  LDG.E R3, desc[UR8][R4.64] ;  /* 0x0000000804037981 */ /* 0x000162000c1e1900 */
[----:B--23--:R-:W-:-:S07]  /*180d0*/  IMAD.MOV.U32 R19, RZ, RZ, R27 ;  /* 0x000000ffff137224 */ /* 0x00cfce00078e001b */
.L_x_873:
[----:B0-----:R-:W-:-:S06]  /*180e0*/  IMAD.WIDE.U32 R4, R19, 0x14, R42 ;  /* 0x0000001413047825 */ /* 0x001fcc00078e002a */
[----:B------:R-:W2:Y:S01]  /*180f0*/  LD.E R4, desc[UR8][R4.64+0x8] ;  /* 0x0000080804047980 */ /* 0x000ea2000c101900 */
[----:B------:R-:W-:-:S05]  /*18100*/  VIADD R19, R19, 0x20 ;  /* 0x0000002013137836 */ /* 0x000fca0000000000 */
[----:B------:R-:W-:Y:S02]  /*18110*/  ISETP.GE.AND P2, PT, R19, R6, PT ;  /* 0x000000061300720c */ /* 0x000fe40003f46270 */
[CC--:B--2--5:R-:W-:Y:S02]  /*18120*/  ISETP.GE.AND P3, PT, R4.reuse, R3.reuse, PT ;  /* 0x000000030400720c */ /* 0x0e4fe40003f66270 */
[----:B------:R-:W-:-:S11]  /*18130*/  ISETP.LT.AND P0, PT, R4, R3, PT ;  /* 0x000000030400720c */ /* 0x000fd60003f01270 */
[----:B------:R-:W-:Y:S05]  /*18140*/  @!P2 BRA P3, `(.L_x_873) ;  /* 0xfffffffc00e4a947 */ /* 0x000fea000183ffff */
.L_x_872:
[----:B------:R-:W-:Y:S05]  /*18150*/  BSYNC.RECONVERGENT B6 ;  /* 0x0000000000067941 */ /* 0x000fea0003800200 */
.L_x_871:
[----:B------:R-:W-:-:S03]  /*18160*/  UMOV UR4, 0xffffffff ;  /* 0xffffffff00047882 */ /* 0x000fc60000000000 */
[----:B------:R-:W-:Y:S05]  /*18170*/  BRA.DIV UR4, `(.L_x_874) ;  /* 0x000001fe04607947 */ /* 0x000fea000b800000 */
[----:B------:R-:W-:-:S13]  /*18180*/  VOTE.ANY P0, P0 ;  /* 0x0000000000ff7806 */ /* 0x000fda0000000100 */
.L_x_2160:
[----:B------:R-:W-:Y:S05]  /*18190*/  @P0 BRA `(.L_x_870) ;  /* 0x0000000000a00947 */ /* 0x000fea0003800000 */
[----:B------:R-:W0:Y:S01]  /*181a0*/  LDCU.64 UR4, c[0x0][0x4b8] ;  /* 0x00009700ff0477ac */ /* 0x000e220008000a00 */
[----:B--23--:R-:W1:Y:S01]  /*181b0*/  LDC.64 R18, c[0x0][0x4c0] ;  /* 0x00013000ff127b82 */ /* 0x00ce620000000a00 */
[----:B0-----:R-:W-:-:S05]  /*181c0*/  LEA R4, P0, R15, UR4, 0x3 ;  /* 0x000000040f047c11 */ /* 0x001fca000f8018ff */
[----:B------:R-:W-:-:S05]  /*181d0*/  IMAD.X R5, RZ, RZ, UR5, P0 ;  /* 0x00000005ff057e24 */ /* 0x000fca00080e06ff */
[----:B------:R-:W2:Y:S02]  /*181e0*/  LDG.E.64 R20, desc[UR8][R4.64] ;  /* 0x0000000804147981 */ /* 0x000ea4000c1e1b00 */
[----:B--2---:R-:W-:-:S04]  /*181f0*/  IADD3 R3, P0, PT, R13, R20, RZ ;  /* 0x000000140d037210 */ /* 0x004fc80007f1e0ff */
[----:B------:R-:W-:Y:S02]  /*18200*/  IADD3.X R8, PT, PT, RZ, R21, RZ, P0, !PT ;  /* 0x00000015ff087210 */ /* 0x000fe400007fe4ff */
[----:B-1----:R-:W-:-:S04]  /*18210*/  LEA R20, P0, R3, R18, 0x3 ;  /* 0x0000001203147211 */ /* 0x002fc800078018ff */
[----:B------:R-:W-:-:S06]  /*18220*/  LEA.HI.X R21, R3, R19, R8, 0x3, P0 ;  /* 0x0000001303157211 */ /* 0x000fcc00000f1c08 */
[----:B------:R-:W5:Y:S01]  /*18230*/  LDG.E.64 R20, desc[UR8][R20.64] ;  /* 0x0000000814147981 */ /* 0x000f62000c1e1b00 */
[----:B------:R-:W-:Y:S01]  /*18240*/  BSSY.RECONVERGENT B6, `(.L_x_875) ;  /* 0x0000011000067945 */ /* 0x000fe20003800200 */
[----:B------:R-:W-:-:S03]  /*18250*/  ISETP.NE.AND P2, PT, R27, RZ, PT ;  /* 0x000000ff1b00720c */ /* 0x000fc60003f45270 */
[----:B------:R-:W-:Y:S10]  /*18260*/  @P1 BRA `(.L_x_876) ;  /* 0x0000000000381947 */ /* 0x000ff40003800000 */
[----:B-----5:R-:W-:Y:S01]  /*18270*/  IADD3 R16, P0, PT, R14, R20, RZ ;  /* 0x000000140e107210 */ /* 0x020fe20007f1e0ff */
[----:B------:R-:W-:-:S04]  /*18280*/  IMAD.MOV.U32 R3, RZ, RZ, R27 ;  /* 0x000000ffff037224 */ /* 0x000fc800078e001b */
[----:B------:R-:W-:-:S08]  /*18290*/  IMAD.X R30, RZ, RZ, R21, P0 ;  /* 0x000000ffff1e7224 */ /* 0x000fd000000e0615 */
.L_x_877:
[C---:B0-----:R-:W-:Y:S01]  /*182a0*/  IMAD.WIDE.U32 R28, R3.reuse, 0x14, R42 ;  /* 0x00000014031c7825 */ /* 0x041fe200078e002a */
[----:B------:R-:W0:Y:S05]  /*182b0*/  LDCU.64 UR4, c[0x0][0x4c8] ;  /* 0x00009900ff0477ac */ /* 0x000e2a0008000a00 */
[----:B------:R-:W2:Y:S01]  /*182c0*/  LD.E R29, desc[UR8][R28.64] ;  /* 0x000000081c1d7980 */ /* 0x000ea2000c101900 */
[C---:B------:R-:W-:Y:S01]  /*182d0*/  IADD3 R8, P0, PT, R3.reuse, R16, RZ ;  /* 0x0000001003087210 */ /* 0x040fe20007f1e0ff */
[----:B------:R-:W-:-:S04]  /*182e0*/  VIADD R3, R3, 0x20 ;  /* 0x0000002003037836 */ /* 0x000fc80000000000 */
[----:B------:R-:W-:Y:S01]  /*182f0*/  IMAD.X R23, RZ, RZ, R30, P0 ;  /* 0x000000ffff177224 */ /* 0x000fe200000e061e */
[----:B0-----:R-:W-:-:S04]  /*18300*/  LEA R22, P0, R8, UR4, 0x2 ;  /* 0x0000000408167c11 */ /* 0x001fc8000f8010ff */
[----:B------:R-:W-:Y:S02]  /*18310*/  LEA.HI.X R23, R8, UR5, R23, 0x2, P0 ;  /* 0x0000000508177c11 */ /* 0x000fe400080f1417 */
[----:B------:R-:W-:-:S03]  /*18320*/  ISETP.GE.AND P0, PT, R3, R6, PT ;  /* 0x000000060300720c */ /* 0x000fc60003f06270 */
[----:B--2---:R0:W-:Y:S10]  /*18330*/  STG.E desc[UR8][R22.64], R29 ;  /* 0x0000001d16007986 */ /* 0x0041f4000c101908 */
[----:B------:R-:W-:Y:S05]  /*18340*/  @!P0 BRA `(.L_x_877) ;  /* 0xfffffffc00d48947 */ /* 0x000fea000383ffff */
.L_x_876:
[----:B------:R-:W-:Y:S05]  /*18350*/  BSYNC.RECONVERGENT B6 ;  /* 0x0000000000067941 */ /* 0x000fea0003800200 */
.L_x_875:
[----:B------:R-:W-:Y:S05]  /*18360*/  @P2 BRA `(.L_x_870) ;  /* 0x00000000002c2947 */ /* 0x000fea0003800000 */
[----:B0-----:R-:W2:Y:S01]  /*18370*/  LDG.E.64 R22, desc[UR8][R4.64] ;  /* 0x0000000804167981 */ /* 0x001ea2000c1e1b00 */
[----:B-----5:R-:W-:-:S04]  /*18380*/  IADD3 R28, P1, PT, R6, R20, RZ ;  /* 0x00000014061c7210 */ /* 0x020fc80007f3e0ff */
[----:B------:R-:W-:Y:S02]  /*18390*/  LEA.HI.X.SX32 R29, R6, R21, 0x1, P1 ;  /* 0x00000015061d7211 */ /* 0x000fe400008f0eff */
[----:B--2---:R-:W-:Y:S02]  /*183a0*/  IADD3 R3, P2, PT, R13, R22, RZ ;  /* 0x000000160d037210 */ /* 0x004fe40007f5e0ff */
[----:B------:R-:W-:Y:S02]  /*183b0*/  IADD3 R20, P0, PT, R22, 0x1, RZ ;  /* 0x0000000116147810 */ /* 0x000fe40007f1e0ff */
[----:B------:R-:W-:Y:S02]  /*183c0*/  LEA R18, P3, R3, R18, 0x3 ;  /* 0x0000001203127211 */ /* 0x000fe400078618ff */
[----:B------:R-:W-:Y:S01]  /*183d0*/  IADD3.X R8, PT, PT, RZ, R23, RZ, P2, !PT ;  /* 0x00000017ff087210 */ /* 0x000fe200017fe4ff */
[----:B------:R-:W-:-:S03]  /*183e0*/  IMAD.X R21, RZ, RZ, R23, P0 ;  /* 0x000000ffff157224 */ /* 0x000fc600000e0617 */
[----:B------:R-:W-:Y:S02]  /*183f0*/  LEA.HI.X R19, R3, R19, R8, 0x3, P3 ;  /* 0x0000001303137211 */ /* 0x000fe400018f1c08 */
[----:B------:R1:W-:Y:S04]  /*18400*/  STG.E.64 desc[UR8][R4.64], R20 ;  /* 0x0000001404007986 */ /* 0x0003e8000c101b08 */
[----:B------:R1:W-:Y:S02]  /*18410*/  STG.E.64 desc[UR8][R18.64+0x8], R28 ;  /* 0x0000081c12007986 */ /* 0x0003e4000c101b08 */
.L_x_870:
[----:B------:R-:W-:Y:S05]  /*18420*/  BSYNC B5 ;  /* 0x0000000000057941 */ /* 0x000fea0003800000 */
.L_x_869:
[----:B------:R-:W-:-:S13]  /*18430*/  ISETP.NE.AND P0, PT, R7, RZ, PT ;  /* 0x000000ff0700720c */ /* 0x000fda0003f05270 */
[----:B------:R-:W-:Y:S05]  /*18440*/  @P0 BRA `(.L_x_520) ;  /* 0x0000000c00580947 */ /* 0x000fea0003800000 */
[----:B------:R-:W0:Y:S01]  /*18450*/  LDS R3, [R24+0x500] ;  /* 0x0005000018037984 */ /* 0x000e220000000800 */
[----:B------:R-:W-:Y:S01]  /*18460*/  BSSY B5, `(.L_x_878) ;  /* 0x0000057000057945 */ /* 0x000fe20003800000 */
[----:B0-----:R-:W-:-:S13]  /*18470*/  ISETP.GE.AND P0, PT, R3, 0x1, PT ;  /* 0x000000010300780c */ /* 0x001fda0003f06270 */
[----:B------:R-:W-:Y:S05]  /*18480*/  @!P0 BRA `(.L_x_879) ;  /* 0x0000000400508947 */ /* 0x000fea0003800000 */
[----:B------:R-:W-:Y:S02]  /*18490*/  VIADD R6, R3, 0xffffffff ;  /* 0xffffffff03067836 */ /* 0x000fe40000000000 */
[----:B------:R-:W-:-:S07]  /*184a0*/  IMAD.MOV.U32 R8, RZ, RZ, RZ ;  /* 0x000000ffff087224 */ /* 0x000fce00078e00ff */
.L_x_888:
[C---:B01----:R-:W-:Y:S01]  /*184b0*/  LOP3.LUT R4, R8.reuse, 0x1, RZ, 0xc0, !PT ;  /* 0x0000000108047812 */ /* 0x043fe200078ec0ff */
[----:B------:R-:W-:Y:S01]  /*184c0*/  BSSY.RECONVERGENT B6, `(.L_x_880) ;  /* 0x000004c000067945 */ /* 0x000fe20003800200 */
[----:B------:R-:W-:-:S03]  /*184d0*/  IADD3 R8, PT, PT, R8, 0x1, RZ ;  /* 0x0000000108087810 */ /* 0x000fc60007ffe0ff */
[----:B------:R-:W-:Y:S01]  /*184e0*/  IMAD R5, R27, 0x2, R4 ;  /* 0x000000021b057824 */ /* 0x000fe200078e0204 */
[----:B------:R-:W-:-:S04]  /*184f0*/  ISETP.NE.AND P1, PT, R8, R3, PT ;  /* 0x000000030800720c */ /* 0x000fc80003f25270 */
[----:B------:R-:W-:-:S13]  /*18500*/  ISETP.GE.AND P0, PT, R5, R6, PT ;  /* 0x000000060500720c */ /* 0x000fda0003f06270 */
[----:B-----5:R-:W-:Y:S05]  /*18510*/  @P0 BRA `(.L_x_881) ;  /* 0x0000000400180947 */ /* 0x020fea0003800000 */
[----:B------:R-:W-:-:S07]  /*18520*/  IMAD.MOV.U32 R7, RZ, RZ, R5 ;  /* 0x000000ffff077224 */ /* 0x000fce00078e0005 */
.L_x_886:
[----:B0-----:R-:W-:-:S05]  /*18530*/  IMAD.WIDE.U32 R4, R7, 0x14, R42 ;  /* 0x0000001407047825 */ /* 0x001fca00078e002a */
[----:B--23--:R-:W2:Y:S04]  /*18540*/  LD.E R33, desc[UR8][R4.64+0x18] ;  /* 0x0000180804217980 */ /* 0x00cea8000c101900 */
[----:B-----5:R-:W3:Y:S04]  /*18550*/  LD.E R21, desc[UR8][R4.64+0x4] ;  /* 0x0000040804157980 */ /* 0x020ee8000c101900 */
[----:B------:R0:W5:Y:S04]  /*18560*/  LD.E R19, desc[UR8][R4.64] ;  /* 0x0000000804137980 */ /* 0x000168000c101900 */
[----:B------:R0:W5:Y:S04]  /*18570*/  LD.E R23, desc[UR8][R4.64+0x8] ;  /* 0x0000080804177980 */ /* 0x000168000c101900 */
[----:B------:R0:W5:Y:S04]  /*18580*/  LD.E R29, desc[UR8][R4.64+0xc] ;  /* 0x00000c08041d7980 */ /* 0x000168000c101900 */
[----:B------:R0:W5:Y:S04]  /*18590*/  LD.E R31, desc[UR8][R4.64+0x10] ;  /* 0x00001008041f7980 */ /* 0x000168000c101900 */
[----:B------:R0:W5:Y:S04]  /*185a0*/  LD.E R16, desc[UR8][R4.64+0x14] ;  /* 0x0000140804107980 */ /* 0x000168000c101900 */
[----:B------:R0:W5:Y:S04]  /*185b0*/  LD.E R18, desc[UR8][R4.64+0x1c] ;  /* 0x00001c0804127980 */ /* 0x000168000c101900 */
[----:B------:R0:W5:Y:S04]  /*185c0*/  LD.E R20, desc[UR8][R4.64+0x20] ;  /* 0x0000200804147980 */ /* 0x000168000c101900 */
[----:B------:R0:W5:Y:S01]  /*185d0*/  LD.E R22, desc[UR8][R4.64+0x24] ;  /* 0x0000240804167980 */ /* 0x000162000c101900 */
[----:B------:R-:W-:Y:S01]  /*185e0*/  VIADD R7, R7, 0x40 ;  /* 0x0000004007077836 */ /* 0x000fe20000000000 */
[----:B------:R-:W-:Y:S04]  /*185f0*/  BSSY.RECONVERGENT B7, `(.L_x_882) ;  /* 0x0000037000077945 */ /* 0x000fe80003800200 */
[----:B------:R-:W-:-:S02]  /*18600*/  ISETP.GE.AND P2, PT, R7, R6, PT ;  /* 0x000000060700720c */ /* 0x000fc40003f46270 */
[----:B--2---:R-:W-:Y:S02]  /*18610*/  ISETP.NE.AND P0, PT, R33, 0x1, PT ;  /* 0x000000012100780c */ /* 0x004fe40003f05270 */
[----:B---3--:R-:W-:-:S13]  /*18620*/  ISETP.EQ.AND P3, PT, R21, 0x1, PT ;  /* 0x000000011500780c */ /* 0x008fda0003f62270 */
[----:B0-----:R-:W-:Y:S05]  /*18630*/  @P0 BRA P3, `(.L_x_883) ;  /* 0x0000000000c80947 */ /* 0x001fea0001800000 */
[----:B------:R-:W-:Y:S01]  /*18640*/  ISETP.NE.AND P0, PT, R33, 0x1, PT ;  /* 0x000000012100780c */ /* 0x000fe20003f05270 */
[----:B------:R-:W-:Y:S01]  /*18650*/  BSSY.RELIABLE B8, `(.L_x_884) ;  /* 0x0000026000087945 */ /* 0x000fe20003800100 */
[----:B------:R-:W-:-:S13]  /*18660*/  ISETP.NE.AND P3, PT, R21, 0x1, PT ;  /* 0x000000011500780c */ /* 0x000fda0003f65270 */
[----:B------:R-:W-:Y:S05]  /*18670*/  @!P0 BRA P3, `(.L_x_885) ;  /* 0x00000000008c8947 */ /* 0x000fea0001800000 */
[----:B------:R-:W-:Y:S02]  /*18680*/  ISETP.NE.AND P0, PT, R33, 0x2, PT ;  /* 0x000000022100780c */ /* 0x000fe40003f05270 */
[----:B------:R-:W-:-:S13]  /*18690*/  ISETP.EQ.AND P3, PT, R21, 0x2, PT ;  /* 0x000000021500780c */ /* 0x000fda0003f62270 */
[----:B------:R-:W-:Y:S05]  /*186a0*/  @P0 BREAK.RELIABLE P3, B8 ;  /* 0x0000000000080942 */ /* 0x000fea0001800100 */
[----:B------:R-:W-:Y:S05]  /*186b0*/  @P0 BRA P3, `(.L_x_883) ;  /* 0x0000000000a80947 */ /* 0x000fea0001800000 */
[----:B------:R-:W-:Y:S02]  /*186c0*/  ISETP.NE.AND P0, PT, R33, 0x2, PT ;  /* 0x000000022100780c */ /* 0x000fe40003f05270 */
[----:B------:R-:W-:-:S13]  /*186d0*/  ISETP.NE.AND P3, PT, R21, 0x2, PT ;  /* 0x000000021500780c */ /* 0x000fda0003f65270 */
[----:B------:R-:W-:Y:S05]  /*186e0*/  @!P0 BRA P3, `(.L_x_885) ;  /* 0x0000000000708947 */ /* 0x000fea0001800000 */
[----:B------:R-:W-:Y:S02]  /*186f0*/  ISETP.NE.AND P0, PT, R33, RZ, PT ;  /* 0x000000ff2100720c */ /* 0x000fe40003f05270 */
[----:B------:R-:W-:-:S13]  /*18700*/  ISETP.EQ.AND P3, PT, R21, RZ, PT ;  /* 0x000000ff1500720c */ /* 0x000fda0003f62270 */
[----:B------:R-:W-:Y:S05]  /*18710*/  @P0 BREAK.RELIABLE P3, B8 ;  /* 0x0000000000080942 */ /* 0x000fea0001800100 */
[----:B------:R-:W-:Y:S05]  /*18720*/  @P0 BRA P3, `(.L_x_883) ;  /* 0x00000000008c0947 */ /* 0x000fea0001800000 */
[----:B------:R-:W-:Y:S02]  /*18730*/  ISETP.NE.AND P0, PT, R33, RZ, PT ;  /* 0x000000ff2100720c */ /* 0x000fe40003f05270 */
[----:B------:R-:W-:-:S13]  /*18740*/  ISETP.NE.AND P3, PT, R21, RZ, PT ;  /* 0x000000ff1500720c */ /* 0x000fda0003f65270 */
        /* <DEDUP_REMOVED lines=8> */
[----:B-----5:R-:W-:-:S13]  /*187d0*/  ISETP.GT.AND P0, PT, R23, R18, PT ;  /* 0x000000121700720c */ /* 0x020fda0003f04270 */
[----:B------:R-:W-:Y:S05]  /*187e0*/  @P0 BREAK.RELIABLE B8 ;  /* 0x0000000000080942 */ /* 0x000fea0003800100 */
[----:B------:R-:W-:Y:S05]  /*187f0*/  @P0 BRA `(.L_x_883) ;  /* 0x0000000000580947 */ /* 0x000fea0003800000 */
[----:B------:R-:W-:-:S13]  /*18800*/  ISETP.GE.AND P0, PT, R23, R18, PT ;  /* 0x000000121700720c */ /* 0x000fda0003f06270 */
[----:B------:R-:W-:Y:S05]  /*18810*/  @!P0 BRA `(.L_x_885) ;  /* 0x0000000000248947 */ /* 0x000fea0003800000 */
[----:B------:R-:W-:-:S13]  /*18820*/  ISETP.GT.AND P0, PT, R29, R20, PT ;  /* 0x000000141d00720c */ /* 0x000fda0003f04270 */
[----:B------:R-:W-:Y:S05]  /*18830*/  @P0 BREAK.RELIABLE B8 ;  /* 0x0000000000080942 */ /* 0x000fea0003800100 */
[----:B------:R-:W-:Y:S05]  /*18840*/  @P0 BRA `(.L_x_883) ;  /* 0x0000000000440947 */ /* 0x000fea0003800000 */
[----:B------:R-:W-:Y:S02]  /*18850*/  ISETP.GE.AND P0, PT, R19, R16, PT ;  /* 0x000000101300720c */ /* 0x000fe40003f06270 */
[----:B------:R-:W-:Y:S02]  /*18860*/  ISETP.GE.AND P3, PT, R29, R20, PT ;  /* 0x000000141d00720c */ /* 0x000fe40003f66270 */
[----:B------:R-:W-:-:S04]  /*18870*/  ISETP.GE.AND P0, PT, R31, R22, P0 ;  /* 0x000000161f00720c */ /* 0x000fc80000706270 */
[----:B------:R-:W-:-:S13]  /*18880*/  ISETP.GT.OR P0, PT, R31, R22, P0 ;  /* 0x000000161f00720c */ /* 0x000fda0000704670 */
[----:B------:R-:W-:Y:S05]  /*18890*/  @P0 BREAK.RELIABLE P3, B8 ;  /* 0x0000000000080942 */ /* 0x000fea0001800100 */
[----:B------:R-:W-:Y:S05]  /*188a0*/  @P0 BRA P3, `(.L_x_883) ;  /* 0x00000000002c0947 */ /* 0x000fea0001800000 */
.L_x_885:
[----:B------:R-:W-:Y:S05]  /*188b0*/  BSYNC.RELIABLE B8 ;  /* 0x0000000000087941 */ /* 0x000fea0003800100 */
.L_x_884:
[----:B-----5:R0:W-:Y:S04]  /*188c0*/  ST.E desc[UR8][R4.64], R16 ;  /* 0x0000001004007985 */ /* 0x0201e8000c101908 */
[----:B------:R0:W-:Y:S04]  /*188d0*/  ST.E desc[UR8][R4.64+0x4], R33 ;  /* 0x0000042104007985 */ /* 0x0001e8000c101908 */
[----:B------:R0:W-:Y:S04]  /*188e0*/  ST.E desc[UR8][R4.64+0x8], R18 ;  /* 0x0000081204007985 */ /* 0x0001e8000c101908 */
[----:B------:R0:W-:Y:S04]  /*188f0*/  ST.E desc[UR8][R4.64+0xc], R20 ;  /* 0x00000c1404007985 */ /* 0x0001e8000c101908 */
[----:B------:R0:W-:Y:S04]  /*18900*/  ST.E desc[UR8][R4.64+0x10], R22 ;  /* 0x0000101604007985 */ /* 0x0001e8000c101908 */
[----:B------:R0:W-:Y:S04]  /*18910*/  ST.E desc[UR8][R4.64+0x14], R19 ;  /* 0x0000141304007985 */ /* 0x0001e8000c101908 */
[----:B------:R0:W-:Y:S04]  /*18920*/  ST.E desc[UR8][R4.64+0x18], R21 ;  /* 0x0000181504007985 */ /* 0x0001e8000c101908 */
[----:B------:R0:W-:Y:S04]  /*18930*/  ST.E desc[UR8][R4.64+0x1c], R23 ;  /* 0x00001c1704007985 */ /* 0x0001e8000c101908 */
[----:B------:R0:W-:Y:S04]  /*18940*/  ST.E desc[UR8][R4.64+0x20], R29 ;  /* 0x0000201d04007985 */ /* 0x0001e8000c101908 */
[----:B------:R0:W-:Y:S02]  /*18950*/  ST.E desc[UR8][R4.64+0x24], R31 ;  /* 0x0000241f04007985 */ /* 0x0001e4000c101908 */
.L_x_883:
[----:B------:R-:W-:Y:S05]  /*18960*/  BSYNC.RECONVERGENT B7 ;  /* 0x0000000000077941 */ /* 0x000fea0003800200 */
.L_x_882:
[----:B------:R-:W-:Y:S05]  /*18970*/  @!P2 BRA `(.L_x_886) ;  /* 0xfffffff800eca947 */ /* 0x000fea000383ffff */
.L_x_881:
[----:B------:R-:W-:Y:S05]  /*18980*/  BSYNC.RECONVERGENT B6 ;  /* 0x0000000000067941 */ /* 0x000fea0003800200 */
.L_x_880:
[----:B------:R-:W-:-:S03]  /*18990*/  UMOV UR4, 0xffffffff ;  /* 0xffffffff00047882 */ /* 0x000fc60000000000 */
[----:B------:R-:W-:Y:S05]  /*189a0*/  BRA.DIV UR4, `(.L_x_887) ;  /* 0x000001f604707947 */ /* 0x000fea000b800000 */
[----:B------:R-:W-:Y:S01]  /*189b0*/  NOP ;  /* 0x0000000000007918 */ /* 0x000fe20000000000 */
.L_x_2163:
[----:B------:R-:W-:Y:S05]  /*189c0*/  @P1 BRA `(.L_x_888) ;  /* 0xfffffff800b81947 */ /* 0x000fea000383ffff */
.L_x_879:
[----:B------:R-:W-:Y:S05]  /*189d0*/  BSYNC B5 ;  /* 0x0000000000057941 */ /* 0x000fea0003800000 */
.L_x_878:
[----:B------:R-:W0:Y:S02]  /*189e0*/  LDS R3, [R24+0x480] ;  /* 0x0004800018037984 */ /* 0x000e240000000800 */
[----:B0-----:R-:W-:-:S13]  /*189f0*/  ISETP.GE.AND P0, PT, R3, 0x1, PT ;  /* 0x000000010300780c */ /* 0x001fda0003f06270 */
[----:B------:R-:W-:Y:S05]  /*18a00*/  @!P0 BRA `(.L_x_520) ;  /* 0x0000000400e88947 */ /* 0x000fea0003800000 */
[----:B-1----:R-:W0:Y:S01]  /*18a10*/  LDC.64 R4, c[0x0][0x3d0] ;  /* 0x0000f400ff047b82 */ /* 0x002e220000000a00 */
[----:B------:R-:W1:Y:S07]  /*18a20*/  LDS R8, [R24+0x500] ;  /* 0x0005000018087984 */ /* 0x000e6e0000000800 */
[----:B------:R-:W4:Y:S01]  /*18a30*/  LDC.64 R6, c[0x0][0x3d8] ;  /* 0x0000f600ff067b82 */ /* 0x000f220000000a00 */
[----:B0-----:R-:W-:-:S05]  /*18a40*/  LEA R4, P0, R15, R4, 0x3 ;  /* 0x000000040f047211 */ /* 0x001fca00078018ff */
[----:B------:R-:W-:-:S05]  /*18a50*/  IMAD.X R5, RZ, RZ, R5, P0 ;  /* 0x000000ffff057224 */ /* 0x000fca00000e0605 */
[----:B--23-5:R-:W2:Y:S02]  /*18a60*/  LDG.E.64 R18, desc[UR8][R4.64] ;  /* 0x0000000804127981 */ /* 0x02cea4000c1e1b00 */
[----:B--2---:R-:W-:-:S05]  /*18a70*/  IADD3 R3, P0, PT, R14, R18, RZ ;  /* 0x000000120e037210 */ /* 0x004fca0007f1e0ff */
[----:B------:R-:W-:Y:S01]  /*18a80*/  IMAD.X R18, RZ, RZ, R19, P0 ;  /* 0x000000ffff127224 */ /* 0x000fe200000e0613 */
[----:B----4-:R-:W-:-:S04]  /*18a90*/  LEA R20, P0, R3, R6, 0x3 ;  /* 0x0000000603147211 */ /* 0x010fc800078018ff */
[----:B------:R-:W-:-:S05]  /*18aa0*/  LEA.HI.X R21, R3, R7, R18, 0x3, P0 ;  /* 0x0000000703157211 */ /* 0x000fca00000f1c12 */
[----:B------:R-:W2:Y:S01]  /*18ab0*/  LDG.E.64 R18, desc[UR8][R20.64] ;  /* 0x0000000814127981 */ /* 0x000ea2000c1e1b00 */
[C---:B-1----:R-:W-:Y:S01]  /*18ac0*/  ISETP.GE.AND P0, PT, R27.reuse, R8, PT ;  /* 0x000000081b00720c */ /* 0x042fe20003f06270 */
[----:B------:R-:W-:Y:S01]  /*18ad0*/  UMOV UR4, URZ ;  /* 0x000000ff00047c82 */ /* 0x000fe20008000000 */
[----:B------:R-:W-:Y:S01]  /*18ae0*/  BSSY.RECONVERGENT B5, `(.L_x_889) ;  /* 0x0000019000057945 */ /* 0x000fe20003800200 */
[----:B------:R-:W-:Y:S01]  /*18af0*/  ISETP.NE.AND P1, PT, R27, RZ, PT ;  /* 0x000000ff1b00720c */ /* 0x000fe20003f25270 */
[----:B--2---:R-:W-:-:S05]  /*18b00*/  IMAD.WIDE.U32 R18, R15, 0x186a0, R18 ;  /* 0x000186a00f127825 */ /* 0x004fca00078e0012 */
[----:B------:R-:W-:-:S04]  /*18b10*/  IADD3 R37, PT, PT, R19, UR4, RZ ;  /* 0x0000000413257c10 */ /* 0x000fc8000fffe0ff */
[----:B------:R-:W-:Y:S05]  /*18b20*/  @P0 BRA `(.L_x_890) ;  /* 0x0000000000500947 */ /* 0x000fea0003800000 */
[----:B------:R-:W-:-:S07]  /*18b30*/  IMAD.MOV.U32 R3, RZ, RZ, R27 ;  /* 0x000000ffff037224 */ /* 0x000fce00078e001b */
.L_x_891:
[C---:B------:R-:W-:Y:S01]  /*18b40*/  IMAD.WIDE.U32 R20, R3.reuse, 0x14, R42 ;  /* 0x0000001403147825 */ /* 0x040fe200078e002a */
[----:B0-----:R-:W0:Y:S04]  /*18b50*/  LDC.64 R22, c[0x0][0x3e0] ;  /* 0x0000f800ff167b82 */ /* 0x001e280000000a00 */
[----:B------:R-:W2:Y:S01]  /*18b60*/  LD.E R29, desc[UR8][R20.64] ;  /* 0x00000008141d7980 */ /* 0x000ea2000c101900 */
[----:B------:R-:W-:-:S05]  /*18b70*/  IADD3 R31, P0, PT, R3, R18, RZ ;  /* 0x00000012031f7210 */ /* 0x000fca0007f1e0ff */
[----:B------:R-:W-:Y:S02]  /*18b80*/  IMAD.X R16, RZ, RZ, R37, P0 ;  /* 0x000000ffff107224 */ /* 0x000fe400000e0625 */
[----:B0-----:R-:W-:-:S04]  /*18b90*/  IMAD.WIDE.U32 R22, R31, 0x14, R22 ;  /* 0x000000141f167825 */ /* 0x001fc800078e0016 */
[----:B------:R-:W-:-:S04]  /*18ba0*/  IMAD R31, R16, 0x14, RZ ;  /* 0x00000014101f7824 */ /* 0x000fc800078e02ff */
[----:B------:R-:W-:-:S05]  /*18bb0*/  IMAD.IADD R23, R23, 0x1, R31 ;  /* 0x0000000117177824 */ /* 0x000fca00078e021f */
[----:B--2---:R0:W-:Y:S04]  /*18bc0*/  STG.E desc[UR8][R22.64], R29 ;  /* 0x0000001d16007986 */ /* 0x0041e8000c101908 */
[----:B------:R-:W2:Y:S04]  /*18bd0*/  LD.E R31, desc[UR8][R20.64+0x4] ;  /* 0x00000408141f7980 */ /* 0x000ea8000c101900 */
[----:B--2---:R0:W-:Y:S04]  /*18be0*/  STG.E desc[UR8][R22.64+0x4], R31 ;  /* 0x0000041f16007986 */ /* 0x0041e8000c101908 */
[----:B------:R-:W2:Y:S04]  /*18bf0*/  LD.E R33, desc[UR8][R20.64+0x8] ;  /* 0x0000080814217980 */ /* 0x000ea8000c101900 */
[----:B--2---:R0:W-:Y:S04]  /*18c00*/  STG.E desc[UR8][R22.64+0x8], R33 ;  /* 0x0000082116007986 */ /* 0x0041e8000c101908 */
[----:B------:R-:W2:Y:S01]  /*18c10*/  LD.E R35, desc[UR8][R20.64+0xc] ;  /* 0x00000c0814237980 */ /* 0x000ea2000c101900 */
[----:B------:R-:W-:-:S03]  /*18c20*/  VIADD R3, R3, 0x20 ;  /* 0x0000002003037836 */ /* 0x000fc60000000000 */
[----:B------:R0:W-:Y:S02]  /*18c30*/  STG.E desc[UR8][R22.64+0x10], RZ ;  /* 0x000010ff16007986 */ /* 0x0001e4000c101908 */
[----:B------:R-:W-:Y:S02]  /*18c40*/  ISETP.GE.AND P0, PT, R3, R8, PT ;  /* 0x000000080300720c */ /* 0x000fe40003f06270 */
[----:B--2---:R0:W-:Y:S11]  /*18c50*/  STG.E desc[UR8][R22.64+0xc], R35 ;  /* 0x00000c2316007986 */ /* 0x0041f6000c101908 */
[----:B------:R-:W-:Y:S05]  /*18c60*/  @!P0 BRA `(.L_x_891) ;  /* 0xfffffffc00b48947 */ /* 0x000fea000383ffff */
.L_x_890:
[----:B------:R-:W-:Y:S05]  /*18c70*/  BSYNC.RECONVERGENT B5 ;  /* 0x0000000000057941 */ /* 0x000fea0003800200 */
.L_x_889:
[----:B------:R-:W-:Y:S01]  /*18c80*/  SHF.R.S32.HI R3, RZ, 0x1f, R8 ;  /* 0x0000001fff037819 */ /* 0x000fe20000011408 */
[----:B------:R-:W-:Y:S06]  /*18c90*/  @P1 BRA `(.L_x_520) ;  /* 0x0000000400441947 */ /* 0x000fec0003800000 */
[----:B------:R-:W2:Y:S01]  /*18ca0*/  LDG.E.64 R20, desc[UR8][R4.64] ;  /* 0x0000000804147981 */ /* 0x000ea2000c1e1b00 */
[----:B0-----:R-:W-:Y:S01]  /*18cb0*/  MOV R22, R18 ;  /* 0x0000001200167202 */ /* 0x001fe20000000f00 */
[----:B------:R-:W-:Y:S02]  /*18cc0*/  IMAD.MOV.U32 R23, RZ, RZ, R37 ;  /* 0x000000ffff177224 */ /* 0x000fe400078e0025 */
[----:B------:R-:W-:Y:S02]  /*18cd0*/  IMAD.MOV R28, RZ, RZ, -R15 ;  /* 0x000000ffff1c7224 */ /* 0x000fe400078e0a0f */
[----:B------:R-:W-:Y:S01]  /*18ce0*/  IMAD.WIDE.U32 R22, R15, -0x186a0, R22 ;  /* 0xfffe79600f167825 */ /* 0x000fe200078e0016 */
[----:B--2---:R-:W-:Y:S02]  /*18cf0*/  IADD3 R16, P2, PT, R14, R20, RZ ;  /* 0x000000140e107210 */ /* 0x004fe40007f5e0ff */
[----:B------:R-:W-:Y:S02]  /*18d00*/  IADD3 R18, P0, PT, R20, 0x1, RZ ;  /* 0x0000000114127810 */ /* 0x000fe40007f1e0ff */
[----:B------:R-:W-:Y:S01]  /*18d10*/  IADD3 R20, P1, PT, R8, R22, RZ ;  /* 0x0000001608147210 */ /* 0x000fe20007f3e0ff */
[--C-:B------:R-:W-:Y:S01]  /*18d20*/  IMAD.X R8, RZ, RZ, R21.reuse, P2 ;  /* 0x000000ffff087224 */ /* 0x100fe200010e0615 */
[----:B------:R-:W-:Y:S01]  /*18d30*/  LEA R6, P3, R16, R6, 0x3 ;  /* 0x0000000610067211 */ /* 0x000fe200078618ff */
[----:B------:R-:W-:Y:S01]  /*18d40*/  IMAD.X R19, RZ, RZ, R21, P0 ;  /* 0x000000ffff137224 */ /* 0x000fe200000e0615 */
[----:B------:R-:W-:-:S02]  /*18d50*/  IADD3.X R21, PT, PT, R3, R23, R28, P1, !PT ;  /* 0x0000001703157210 */ /* 0x000fc40000ffe41c */
[----:B------:R-:W-:Y:S02]  /*18d60*/  LEA.HI.X R7, R16, R7, R8, 0x3, P3 ;  /* 0x0000000710077211 */ /* 0x000fe400018f1c08 */
[----:B------:R0:W-:Y:S04]  /*18d70*/  STG.E.64 desc[UR8][R4.64], R18 ;  /* 0x0000001204007986 */ /* 0x0001e8000c101b08 */
[----:B------:R0:W-:Y:S01]  /*18d80*/  STG.E.64 desc[UR8][R6.64+0x8], R20 ;  /* 0x0000081406007986 */ /* 0x0001e2000c101b08 */
[----:B------:R-:W-:Y:S05]  /*18d90*/  BRA `(.L_x_520) ;  /* 0x0000000400047947 */ /* 0x000fea0003800000 */
.L_x_233:
[----:B------:R-:W5:Y:S01]  /*18da0*/  LDC.64 R4, c[0x0][0x440] ;  /* 0x00011000ff047b82 */ /* 0x000f620000000a00 */
[----:B------:R-:W0:Y:S04]  /*18db0*/  LDS R8, [R24+0x400] ;  /* 0x0004000018087984 */ /* 0x000e280000000800 */
[----:B-----5:R-:W0:Y:S02]  /*18dc0*/  LDG.E R5, desc[UR8][R4.64] ;  /* 0x0000000804057981 */ /* 0x020e24000c1e1900 */
[----:B0-----:R-:W-:-:S13]  /*18dd0*/  ISETP.GE.AND P0, PT, R8, R5, PT ;  /* 0x000000050800720c */ /* 0x001fda0003f06270 */
        /* <DEDUP_REMOVED lines=8> */
[----:B-1----:R-:W-:-:S07]  /*18e60*/  MOV R7, R27 ;  /* 0x0000001b00077202 */ /* 0x002fce0000000f00 */
.L_x_894:
[----:B0-----:R-:W-:-:S06]  /*18e70*/  IMAD.WIDE.U32 R4, R7, 0x14, R42 ;  /* 0x0000001407047825 */ /* 0x001fcc00078e002a */
[----:B------:R-:W2:Y:S01]  /*18e80*/  LD.E R4, desc[UR8][R4.64+0x8] ;  /* 0x0000080804047980 */ /* 0x000ea2000c101900 */
[----:B------:R-:W-:-:S05]  /*18e90*/  VIADD R7, R7, 0x20 ;  /* 0x0000002007077836 */ /* 0x000fca0000000000 */
[----:B------:R-:W-:Y:S02]  /*18ea0*/  ISETP.GE.AND P2, PT, R7, R8, PT ;  /* 0x000000080700720c */ /* 0x000fe40003f46270 */
[CC--:B--2--5:R-:W-:Y:S02]  /*18eb0*/  ISETP.GE.AND P3, PT, R4.reuse, R3.reuse, PT ;  /* 0x000000030400720c */ /* 0x0e4fe40003f66270 */
[----:B------:R-:W-:-:S11]  /*18ec0*/  ISETP.LT.AND P0, PT, R4, R3, PT ;  /* 0x000000030400720c */ /* 0x000fd60003f01270 */
[----:B------:R-:W-:Y:S05]  /*18ed0*/  @!P2 BRA P3, `(.L_x_894) ;  /* 0xfffffffc00e4a947 */ /* 0x000fea000183ffff */
.L_x_893:
[----:B------:R-:W-:Y:S05]  /*18ee0*/  BSYNC.RECONVERGENT B5 ;  /* 0x0000000000057941 */ /* 0x000fea0003800200 */
.L_x_892:
[----:B------:R-:W-:-:S03]  /*18ef0*/  UMOV UR4, 0xffffffff ;  /* 0xffffffff00047882 */ /* 0x000fc60000000000 */
[----:B------:R-:W-:Y:S05]  /*18f00*/  BRA.DIV UR4, `(.L_x_895) ;  /* 0x000001f204347947 */ /* 0x000fea000b800000 */
[----:B------:R-:W-:-:S13]  /*18f10*/  VOTE.ANY P0, P0 ;  /* 0x0000000000ff7806 */ /* 0x000fda0000000100 */
.L_x_2166:
[----:B------:R-:W-:Y:S05]  /*18f20*/  @P0 BRA `(.L_x_520) ;  /* 0x0000000000a00947 */ /* 0x000fea0003800000 */
[----:B------:R-:W0:Y:S01]  /*18f30*/  LDCU.64 UR4, c[0x0][0x4b8] ;  /* 0x00009700ff0477ac */ /* 0x000e220008000a00 */
[----:B-1----:R-:W1:Y:S01]  /*18f40*/  LDC.64 R6, c[0x0][0x4c0] ;  /* 0x00013000ff067b82 */ /* 0x002e620000000a00 */
[----:B0-----:R-:W-:-:S05]  /*18f50*/  LEA R4, P0, R15, UR4, 0x3 ;  /* 0x000000040f047c11 */ /* 0x001fca000f8018ff */
[----:B------:R-:W-:-:S05]  /*18f60*/  IMAD.X R5, RZ, RZ, UR5, P0 ;  /* 0x00000005ff057e24 */ /* 0x000fca00080e06ff */
[----:B---3--:R-:W3:Y:S02]  /*18f70*/  LDG.E.64 R18, desc[UR8][R4.64] ;  /* 0x0000000804127981 */ /* 0x008ee4000c1e1b00 */
[----:B---3--:R-:W-:-:S05]  /*18f80*/  IADD3 R3, P0, PT, R13, R18, RZ ;  /* 0x000000120d037210 */ /* 0x008fca0007f1e0ff */
[----:B------:R-:W-:Y:S01]  /*18f90*/  IMAD.X R16, RZ, RZ, R19, P0 ;  /* 0x000000ffff107224 */ /* 0x000fe200000e0613 */
[----:B-1----:R-:W-:-:S04]  /*18fa0*/  LEA R18, P0, R3, R6, 0x3 ;  /* 0x0000000603127211 */ /* 0x002fc800078018ff */
[----:B------:R-:W-:-:S06]  /*18fb0*/  LEA.HI.X R19, R3, R7, R16, 0x3, P0 ;  /* 0x0000000703137211 */ /* 0x000fcc00000f1c10 */
[----:B------:R-:W5:Y:S01]  /*18fc0*/  LDG.E.64 R18, desc[UR8][R18.64] ;  /* 0x0000000812127981 */ /* 0x000f62000c1e1b00 */
[----:B------:R-:W-:Y:S01]  /*18fd0*/  BSSY.RECONVERGENT B5, `(.L_x_896) ;  /* 0x0000011000057945 */ /* 0x000fe20003800200 */
[----:B------:R-:W-:-:S03]  /*18fe0*/  ISETP.NE.AND P2, PT, R27, RZ, PT ;  /* 0x000000ff1b00720c */ /* 0x000fc60003f45270 */
[----:B------:R-:W-:Y:S10]  /*18ff0*/  @P1 BRA `(.L_x_897) ;  /* 0x0000000000381947 */ /* 0x000ff40003800000 */
[----:B-----5:R-:W-:Y:S01]  /*19000*/  IADD3 R28, P0, PT, R14, R18, RZ ;  /* 0x000000120e1c7210 */ /* 0x020fe20007f1e0ff */
[----:B------:R-:W-:-:S03]  /*19010*/  IMAD.MOV.U32 R3, RZ, RZ, R27 ;  /* 0x000000ffff037224 */ /* 0x000fc600078e001b */
[----:B------:R-:W-:-:S09]  /*19020*/  IADD3.X R29, PT, PT, RZ, R19, RZ, P0, !PT ;  /* 0x00000013ff1d7210 */ /* 0x000fd200007fe4ff */
.L_x_898:
[C---:B0-----:R-:W-:Y:S01]  /*19030*/  IMAD.WIDE.U32 R20, R3.reuse, 0x14, R42 ;  /* 0x0000001403147825 */ /* 0x041fe200078e002a */
[----:B------:R-:W0:Y:S05]  /*19040*/  LDCU.64 UR4, c[0x0][0x4c8] ;  /* 0x00009900ff0477ac */ /* 0x000e2a0008000a00 */
[----:B------:R-:W3:Y:S01]  /*19050*/  LD.E R21, desc[UR8][R20.64] ;  /* 0x0000000814157980 */ /* 0x000ee2000c101900 */
[C---:B------:R-:W-:Y:S01]  /*19060*/  IADD3 R16, P0, PT, R3.reuse, R28, RZ ;  /* 0x0000001c03107210 */ /* 0x040fe20007f1e0ff */
[----:B------:R-:W-:-:S04]  /*19070*/  VIADD R3, R3, 0x20 ;  /* 0x0000002003037836 */ /* 0x000fc80000000000 */
[----:B------:R-:W-:Y:S01]  /*19080*/  IMAD.X R23, RZ, RZ, R29, P0 ;  /* 0x000000ffff177224 */ /* 0x000fe200000e061d */
[----:B0-----:R-:W-:-:S04]  /*19090*/  LEA R22, P0, R16, UR4, 0x2 ;  /* 0x0000000410167c11 */ /* 0x001fc8000f8010ff */
[----:B------:R-:W-:Y:S02]  /*190a0*/  LEA.HI.X R23, R16, UR5, R23, 0x2, P0 ;  /* 0x0000000510177c11 */ /* 0x000fe400080f1417 */
[----:B------:R-:W-:-:S03]  /*190b0*/  ISETP.GE.AND P0, PT, R3, R8, PT ;  /* 0x000000080300720c */ /* 0x000fc60003f06270 */
[----:B---3--:R0:W-:Y:S10]  /*190c0*/  STG.E desc[UR8][R22.64], R21 ;  /* 0x0000001516007986 */ /* 0x0081f4000c101908 */
[----:B------:R-:W-:Y:S05]  /*190d0*/  @!P0 BRA `(.L_x_898) ;  /* 0xfffffffc00d48947 */ /* 0x000fea000383ffff */
.L_x_897:
[----:B------:R-:W-:Y:S05]  /*190e0*/  BSYNC.RECONVERGENT B5 ;  /* 0x0000000000057941 */ /* 0x000fea0003800200 */
.L_x_896:
[----:B------:R-:W-:Y:S05]  /*190f0*/  @P2 BRA `(.L_x_520) ;  /* 0x00000000002c2947 */ /* 0x000fea0003800000 */
[----:B0-----:R-:W3:Y:S01]  /*19100*/  LDG.E.64 R20, desc[UR8][R4.64] ;  /* 0x0000000804147981 */ /* 0x001ee2000c1e1b00 */
[----:B-----5:R-:W-:-:S04]  /*19110*/  IADD3 R22, P1, PT, R8, R18, RZ ;  /* 0x0000001208167210 */ /* 0x020fc80007f3e0ff */
[----:B------:R-:W-:Y:S02]  /*19120*/  LEA.HI.X.SX32 R23, R8, R19, 0x1, P1 ;  /* 0x0000001308177211 */ /* 0x000fe400008f0eff */
[----:B---3--:R-:W-:Y:S02]  /*19130*/  IADD3 R3, P2, PT, R13, R20, RZ ;  /* 0x000000140d037210 */ /* 0x008fe40007f5e0ff */
[----:B------:R-:W-:Y:S02]  /*19140*/  IADD3 R18, P0, PT, R20, 0x1, RZ ;  /* 0x0000000114127810 */ /* 0x000fe40007f1e0ff */
[----:B------:R-:W-:Y:S01]  /*19150*/  LEA R6, P3, R3, R6, 0x3 ;  /* 0x0000000603067211 */ /* 0x000fe200078618ff */
[--C-:B------:R-:W-:Y:S02]  /*19160*/  IMAD.X R16, RZ, RZ, R21.reuse, P2 ;  /* 0x000000ffff107224 */ /* 0x100fe400010e0615 */
[----:B------:R-:W-:-:S03]  /*19170*/  IMAD.X R19, RZ, RZ, R21, P0 ;  /* 0x000000ffff137224 */ /* 0x000fc600000e0615 */
[----:B------:R-:W-:Y:S02]  /*19180*/  LEA.HI.X R7, R3, R7, R16, 0x3, P3 ;  /* 0x0000000703077211 */ /* 0x000fe400018f1c10 */
[----:B------:R0:W-:Y:S04]  /*19190*/  STG.E.64 desc[UR8][R4.64], R18 ;  /* 0x0000001204007986 */ /* 0x0001e8000c101b08 */
[----:B------:R0:W-:Y:S02]  /*191a0*/  STG.E.64 desc[UR8][R6.64+0x8], R22 ;  /* 0x0000081606007986 */ /* 0x0001e4000c101b08 */
.L_x_520:
[----:B------:R-:W-:Y:S05]  /*191b0*/  BSYNC B4 ;  /* 0x0000000000047941 */ /* 0x000fea0003800000 */
.L_x_232:
[----:B01----:R-:W0:Y:S01]  /*191c0*/  LDS R4, [R24+0x380] ;  /* 0x0003800018047984 */ /* 0x003e220000000800 */
[----:B------:R-:W-:-:S04]  /*191d0*/  IADD3 R9, PT, PT, R9, 0x1, RZ ;  /* 0x0000000109097810 */ /* 0x000fc80007ffe0ff */
[----:B0-----:R-:W-:-:S13]  /*191e0*/  ISETP.GE.AND P0, PT, R9, R4, PT ;  /* 0x000000040900720c */ /* 0x001fda0003f06270 */
[----:B------:R-:W-:Y:S05]  /*191f0*/  @!P0 BRA `(.L_x_899) ;  /* 0xfffffe8400d88947 */ /* 0x000fea000383ffff */
.L_x_88:
[----:B------:R-:W-:Y:S05]  /*19200*/  BSYNC B3 ;  /* 0x0000000000037941 */ /* 0x000fea0003800000 */
.L_x_87:
[----:B------:R-:W-:Y:S01]  /*19210*/  ISETP.NE.AND P0, PT, R27, RZ, PT ;  /* 0x000000ff1b00720c */ /* 0x000fe20003f05270 */
[----:B------:R-:W-:-:S12]  /*19220*/  BSSY.RECONVERGENT B3, `(.L_x_900) ;  /* 0x000000e000037945 */ /* 0x000fd80003800200 */
[----:B------:R-:W-:Y:S05]  /*19230*/  @P0 BRA `(.L_x_901) ;  /* 0x0000000000300947 */ /* 0x000fea0003800000 */
[----:B--2---:R-:W2:Y:S01]  /*19240*/  S2R R7, SR_LANEID ;  /* 0x0000000000077919 */ /* 0x004ea20000000000 */
[----:B------:R-:W-:Y:S01]  /*19250*/  VOTEU.ANY UR4, UPT, PT ;  /* 0x0000000000047886 */ /* 0x000fe200038e0100 */
[----:B------:R-:W0:Y:S01]  /*19260*/  LDC.64 R4, c[0x0][0x508] ;  /* 0x00014200ff047b82 */ /* 0x000e220000000a00 */
[----:B------:R-:W2:Y:S08]  /*19270*/  FLO.U32 R6, UR4 ;  /* 0x0000000400067d00 */ /* 0x000eb000080e0000 */
[----:B------:R-:W0:Y:S01]  /*19280*/  POPC R3, UR4 ;  /* 0x0000000400037d09 */ /* 0x000e220008000000 */
[----:B--2---:R-:W-:-:S13]  /*19290*/  ISETP.EQ.U32.AND P0, PT, R6, R7, PT ;  /* 0x000000070600720c */ /* 0x004fda0003f02070 */
[----:B0-----:R-:W2:Y:S01]  /*192a0*/  @P0 ATOMG.E.ADD.STRONG.GPU PT, R3, desc[UR8][R4.64], R3 ;  /* 0x80000003040309a8 */ /* 0x001ea200081ef108 */
[----:B------:R-:W0:Y:S02]  /*192b0*/  S2R R7, SR_LTMASK ;  /* 0x0000000000077919 */ /* 0x000e240000003900 */
[----:B0-----:R-:W-:-:S06]  /*192c0*/  LOP3.LUT R7, R7, UR4, RZ, 0xc0, !PT ;  /* 0x0000000407077c12 */ /* 0x001fcc000f8ec0ff */
[----:B------:R-:W0:Y:S01]  /*192d0*/  POPC R7, R7 ;  /* 0x0000000700077309 */ /* 0x000e220000000000 */
[----:B--2---:R-:W0:Y:S02]  /*192e0*/  SHFL.IDX PT, R6, R3, R6, 0x1f ;  /* 0x00001f0603067589 */ /* 0x004e2400000e0000 */
[----:B0-----:R-:W-:-:S07]  /*192f0*/  IMAD.IADD R26, R6, 0x1, R7 ;  /* 0x00000001061a7824 */ /* 0x001fce00078e0207 */
.L_x_901:
[----:B------:R-:W-:Y:S05]  /*19300*/  BSYNC.RECONVERGENT B3 ;  /* 0x0000000000037941 */ /* 0x000fea0003800200 */
.L_x_900:
[----:B------:R-:W-:-:S03]  /*19310*/  UMOV UR4, 0xffffffff ;  /* 0xffffffff00047882 */ /* 0x000fc60000000000 */
[----:B------:R-:W-:Y:S05]  /*19320*/  BRA.DIV UR4, `(.L_x_902) ;  /* 0x000001ee04487947 */ /* 0x000fea000b800000 */
[----:B------:R-:W0:Y:S02]  /*19330*/  SHFL.IDX PT, R26, R26, RZ, 0x1f ;  /* 0x00001fff1a1a7589 */ /* 0x000e2400000e0000 */
.L_x_86:
[----:B------:R-:W-:Y:S05]  /*19340*/  BSYNC B1 ;  /* 0x0000000000017941 */ /* 0x000fea0003800000 */
.L_x_61:
[----:B------:R-:W-:Y:S02]  /*19350*/  IMAD.U32 R4, RZ, RZ, UR6 ;  /* 0x00000006ff047e24 */ /* 0x000fe4000f8e00ff */
[----:B--2---:R-:W-:-:S06]  /*19360*/  IMAD.U32 R5, RZ, RZ, UR7 ;  /* 0x00000007ff057e24 */ /* 0x004fcc000f8e00ff */
[----:B------:R-:W2:Y:S01]  /*19370*/  LDG.E.64 R4, desc[UR8][R4.64] ;  /* 0x0000000804047981 */ /* 0x000ea2000c1e1b00 */
[--C-:B0--3-5:R-:W-:Y:S01]  /*19380*/  SHF.R.S32.HI R9, RZ, 0x1f, R26.reuse ;  /* 0x0000001fff097819 */ /* 0x129fe2000001141a */
[----:B------:R-:W-:Y:S01]  /*19390*/  IMAD.MOV.U32 R3, RZ, RZ, R26 ;  /* 0x000000ffff037224 */ /* 0x000fe200078e001a */
[----:B--2---:R-:W-:-:S04]  /*193a0*/  ISETP.GT.U32.AND P0, PT, R4, R26, PT ;  /* 0x0000001a0400720c */ /* 0x004fc80003f04070 */
[----:B------:R-:W-:-:S13]  /*193b0*/  ISETP.GT.U32.AND.EX P0, PT, R5, R9, PT, P0 ;  /* 0x000000090500720c */ /* 0x000fda0003f04100 */
[----:B------:R-:W-:Y:S05]  /*193c0*/  @P0 BRA `(.L_x_903) ;  /* 0xfffffe7000240947 */ /* 0x000fea000383ffff */
[----:B------:R-:W-:Y:S05]  /*193d0*/  BSYNC B2 ;  /* 0x0000000000027941 */ /* 0x000fea0003800000 */
.L_x_48:
[----:B------:R-:W-:Y:S05]  /*193e0*/  BRA `(.L_x_47) ;  /* 0x0000018c00b47947 */ /* 0x000fea0003800000 */
.L_x_44:
[----:B0-----:R-:W-:Y:S01]  /*193f0*/  MOV R2, UR6 ;  /* 0x0000000600027c02 */ /* 0x001fe20008000f00 */
[----:B------:R-:W-:-:S06]  /*19400*/  IMAD.U32 R3, RZ, RZ, UR7 ;  /* 0x00000007ff037e24 */ /* 0x000fcc000f8e00ff */
[----:B------:R-:W3:Y:S01]  /*19410*/  LDG.E.64 R2, desc[UR8][R2.64] ;  /* 0x0000000802027981 */ /* 0x000ee2000c1e1b00 */
[----:B------:R-:W0:Y:S01]  /*19420*/  S2UR UR4, SR_CTAID.X ;  /* 0x00000000000479c3 */ /* 0x000e220000002500 */
[----:B------:R-:W0:Y:S07]  /*19430*/  S2R R0, SR_TID.X ;  /* 0x0000000000007919 */ /* 0x000e2e0000002100 */
[----:B------:R-:W0:Y:S02]  /*19440*/  LDC R13, c[0x0][0x360] ;  /* 0x0000d800ff0d7b82 */ /* 0x000e240000000800 */
[----:B0-----:R-:W-:-:S05]  /*19450*/  IMAD R13, R13, UR4, R0 ;  /* 0x000000040d0d7c24 */ /* 0x001fca000f8e0200 */
[----:B------:R-:W-:-:S04]  /*19460*/  SHF.R.U32.HI R17, RZ, 0x5, R13 ;  /* 0x00000005ff117819 */ /* 0x000fc8000001160d */
[----:B---3--:R-:W-:-:S04]  /*19470*/  ISETP.GT.U32.AND P0, PT, R2, R17, PT ;  /* 0x000000110200720c */ /* 0x008fc80003f04070 */
[----:B------:R-:W-:-:S13]  /*19480*/  ISETP.GT.U32.AND.EX P0, PT, R3, RZ, PT, P0 ;  /* 0x000000ff0300720c */ /* 0x000fda0003f04100 */
[----:B------:R-:W-:Y:S05]  /*19490*/  @!P0 BRA `(.L_x_47) ;  /* 0x0000018c00888947 */ /* 0x000fea0003800000 */
[----:B------:R-:W0:Y:S01]  /*194a0*/  S2R R3, SR_CgaCtaId ;  /* 0x0000000000037919 */ /* 0x000e220000008800 */
[----:B------:R-:W-:Y:S01]  /*194b0*/  MOV R2, 0x400 ;  /* 0x0000040000027802 */ /* 0x000fe20000000f00 */
[----:B------:R-:W-:Y:S01]  /*194c0*/  IMAD.MOV.U32 R14, RZ, RZ, R17 ;  /* 0x000000ffff0e7224 */ /* 0x000fe200078e0011 */
[----:B------:R-:W-:Y:S01]  /*194d0*/  SHF.R.U32.HI R16, RZ, 0x5, R0 ;  /* 0x00000005ff107819 */ /* 0x000fe20000011600 */
[----:B------:R-:W3:Y:S01]  /*194e0*/  S2R R4, SR_SWINHI ;  /* 0x0000000000047919 */ /* 0x000ee20000002f00 */
[C---:B------:R-:W-:Y:S01]  /*194f0*/  IMAD.SHL.U32 R10, R13.reuse, 0x2, RZ ;  /* 0x000000020d0a7824 */ /* 0x040fe200078e00ff */
[----:B------:R-:W-:Y:S01]  /*19500*/  LOP3.LUT R13, R13, 0x1f, RZ, 0xc0, !PT ;  /* 0x0000001f0d0d7812 */ /* 0x000fe200078ec0ff */
[----:B------:R-:W-:Y:S01]  /*19510*/  IMAD R8, R14, 0x7d00, RZ ;  /* 0x00007d000e087824 */ /* 0x000fe200078e02ff */
[----:B------:R-:W-:Y:S01]  /*19520*/  MOV R0, R17 ;  /* 0x0000001100007202 */ /* 0x000fe20000000f00 */
[----:B------:R-:W-:Y:S01]  /*19530*/  IMAD R5, R16, 0x46, RZ ;  /* 0x0000004610057824 */ /* 0x000fe200078e02ff */
[----:B------:R-:W-:Y:S01]  /*19540*/  LOP3.LUT R10, R10, 0x3e, RZ, 0xc0, !PT ;  /* 0x0000003e0a0a7812 */ /* 0x000fe200078ec0ff */
[----:B------:R-:W-:-:S02]  /*19550*/  IMAD.MOV.U32 R11, RZ, RZ, RZ ;  /* 0x000000ffff0b7224 */ /* 0x000fc400078e00ff */
[C---:B------:R-:W-:Y:S02]  /*19560*/  IMAD R9, R14.reuse, 0x2710, RZ ;  /* 0x000027100e097824 */ /* 0x040fe400078e02ff */
[----:B------:R-:W-:Y:S01]  /*19570*/  IMAD R6, R14, 0x3e8, RZ ;  /* 0x000003e80e067824 */ /* 0x000fe200078e02ff */
[----:B0-----:R-:W-:-:S04]  /*19580*/  LEA R19, R3, R2, 0x18 ;  /* 0x0000000203137211 */ /* 0x001fc800078ec0ff */
[----:B------:R-:W-:Y:S02]  /*19590*/  MOV R2, R19 ;  /* 0x0000001300027202 */ /* 0x000fe40000000f00 */
[----:B---3--:R-:W-:Y:S01]  /*195a0*/  MOV R3, R4 ;  /* 0x0000000400037202 */ /* 0x008fe20000000f00 */
[C-C-:B------:R-:W-:Y:S02]  /*195b0*/  IMAD R7, R16.reuse, 0x8, R19.reuse ;  /* 0x0000000810077824 */ /* 0x140fe400078e0213 */
[----:B------:R-:W-:Y:S02]  /*195c0*/  IMAD R4, R16, 0x4, R19 ;  /* 0x0000000410047824 */ /* 0x000fe400078e0213 */
[----:B------:R-:W-:-:S04]  /*195d0*/  IMAD.WIDE.U32 R2, R5, 0x14, R2 ;  /* 0x0000001405027825 */ /* 0x000fc800078e0002 */
[----:B------:R-:W-:Y:S01]  /*195e0*/  VIADD R5, R13, 0x1 ;  /* 0x000000010d057836 */ /* 0x000fe20000000000 */
[----:B------:R-:W-:Y:S01]  /*195f0*/  IADD3 R15, P0, PT, R2, 0x580, RZ ;  /* 0x00000580020f7810 */ /* 0x000fe20007f1e0ff */
[----:B------:R-:W-:-:S04]  /*19600*/  IMAD R2, R16, -0x7, R7 ;  /* 0xfffffff910027824 */ /* 0x000fc800078e0207 */
[----:B------:R-:W-:Y:S02]  /*19610*/  IMAD.X R12, RZ, RZ, R3, P0 ;  /* 0x000000ffff0c7224 */ /* 0x000fe400000e0603 */
[----:B------:R-:W-:-:S07]  /*19620*/  IMAD R3, R13, 0x3e8, R8 ;  /* 0x000003e80d037824 */ /* 0x000fce00078e0208 */
.L_x_1751:
[----:B------:R-:W-:Y:S01]  /*19630*/  ISETP.NE.AND P1, PT, R13, RZ, PT ;  /* 0x000000ff0d00720c */ /* 0x000fe20003f25270 */
[----:B------:R-:W-:-:S12]  /*19640*/  BSSY.RECONVERGENT B1, `(.L_x_904) ;  /* 0x000000a000017945 */ /* 0x000fd80003800200 */
[----:B0--345:R-:W-:Y:S05]  /*19650*/  @P1 BRA `(.L_x_905) ;  /* 0x0000000000201947 */ /* 0x039fea0003800000 */
[----:B-1----:R-:W-:-:S04]  /*19660*/  LEA R18, P0, R0, UR10, 0x3 ;  /* 0x0000000a00127c11 */ /* 0x002fc8000f8018ff */
[----:B------:R-:W-:-:S05]  /*19670*/  LEA.HI.X R19, R0, UR11, R11, 0x3, P0 ;  /* 0x0000000b00137c11 */ /* 0x000fca00080f1c0b */
[----:B------:R-:W3:Y:S04]  /*19680*/  LDG.E.64 R20, desc[UR8][R18.64] ;  /* 0x0000000812147981 */ /* 0x000ee8000c1e1b00 */
[----:B------:R-:W4:Y:S04]  /*19690*/  LDG.E.64 R22, desc[UR8][R18.64+0x8] ;  /* 0x0000080812167981 */ /* 0x000f28000c1e1b00 */
[----:B---3--:R0:W-:Y:S01]  /*196a0*/  STS.64 [R7], R20 ;  /* 0x0000001407007388 */ /* 0x0081e20000000a00 */
[----:B----4-:R-:W-:-:S03]  /*196b0*/  IADD3 R25, PT, PT, -R20, R22, RZ ;  /* 0x0000001614197210 */ /* 0x010fc60007ffe1ff */
[----:B------:R0:W-:Y:S04]  /*196c0*/  STS.64 [R7+0x100], R22 ;  /* 0x0001001607007388 */ /* 0x0001e80000000a00 */
[----:B------:R0:W-:Y:S02]  /*196d0*/  STS [R4+0x200], R25 ;  /* 0x0002001904007388 */ /* 0x0001e40000000800 */
.L_x_905:
[----:B-12---:R-:W-:Y:S05]  /*196e0*/  BSYNC.RECONVERGENT B1 ;  /* 0x0000000000017941 */ /* 0x006fea0003800200 */
.L_x_904:
[----:B------:R-:W-:-:S03]  /*196f0*/  UMOV UR4, 0xffffffff ;  /* 0xffffffff00047882 */ /* 0x000fc60000000000 */
[----:B------:R-:W-:Y:S05]  /*19700*/  BRA.DIV UR4, `(.L_x_906) ;  /* 0x000001ea04747947 */ /* 0x000fea000b800000 */
[----:B------:R-:W-:Y:S01]  /*19710*/  NOP ;  /* 0x0000000000007918 */ /* 0x000fe20000000000 */
.L_x_2171:
        /* <DEDUP_REMOVED lines=9> */
[----:B------:R-:W-:-:S07]  /*197b0*/  IMAD.MOV.U32 R0, RZ, RZ, RZ ;  /* 0x000000ffff007224 */ /* 0x000fce00078e00ff */
.L_x_909:
[----:B------:R-:W-:Y:S01]  /*197c0*/  MOV R21, UR13 ;  /* 0x0000000d00157c02 */ /* 0x000fe20008000f00 */
[----:B------:R-:W-:Y:S02]  /*197d0*/  IMAD.U32 R20, RZ, RZ, UR12 ;  /* 0x0000000cff147e24 */ /* 0x000fe4000f8e00ff */
[----:B------:R-:W-:Y:S02]  /*197e0*/  IMAD R27, R25, 0x14, RZ ;  /* 0x00000014191b7824 */ /* 0x000fe400078e02ff */
[----:B------:R-:W-:-:S04]  /*197f0*/  IMAD.WIDE.U32 R20, R23, 0x14, R20 ;  /* 0x0000001417147825 */ /* 0x000fc800078e0014 */
[----:B------:R-:W-:-:S05]  /*19800*/  IMAD.IADD R21, R21, 0x1, R27 ;  /* 0x0000000115157824 */ /* 0x000fca00078e021b */
[----:B------:R-:W2:Y:S02]  /*19810*/  LDG.E R20, desc[UR8][R20.64+0x4] ;  /* 0x0000040814147981 */ /* 0x000ea4000c1e1900 */
[----:B--2---:R-:W-:-:S13]  /*19820*/  ISETP.NE.AND P0, PT, R20, 0x1, PT ;  /* 0x000000011400780c */ /* 0x004fda0003f05270 */
[----:B------:R-:W-:Y:S05]  /*19830*/  @P0 BRA `(.L_x_908) ;  /* 0x0000000000180947 */ /* 0x000fea0003800000 */
[----:B------:R-:W-:Y:S01]  /*19840*/  IADD3 R23, P0, PT, R23, 0x20, RZ ;  /* 0x0000002017177810 */ /* 0x000fe20007f1e0ff */
[----:B------:R-:W-:-:S04]  /*19850*/  VIADD R0, R0, 0x1 ;  /* 0x0000000100007836 */ /* 0x000fc80000000000 */
[----:B------:R-:W-:Y:S01]  /*19860*/  IMAD.X R25, RZ, RZ, R25, P0 ;  /* 0x000000ffff197224 */ /* 0x000fe200000e0619 */
[----:B------:R-:W-:-:S04]  /*19870*/  ISETP.GE.U32.AND P0, PT, R23, R18, PT ;  /* 0x000000121700720c */ /* 0x000fc80003f06070 */
[----:B------:R-:W-:-:S13]  /*19880*/  ISETP.GE.U32.AND.EX P0, PT, R25, R19, PT, P0 ;  /* 0x000000131900720c */ /* 0x000fda0003f06100 */
[----:B------:R-:W-:Y:S05]  /*19890*/  @!P0 BRA `(.L_x_909) ;  /* 0xfffffffc00c88947 */ /* 0x000fea000383ffff */
.L_x_908:
[----:B------:R-:W-:Y:S05]  /*198a0*/  BSYNC.RECONVERGENT B1 ;  /* 0x0000000000017941 */ /* 0x000fea0003800200 */
.L_x_907:
[----:B------:R-:W-:-:S03]  /*198b0*/  UMOV UR4, 0xffffffff ;  /* 0xffffffff00047882 */ /* 0x000fc60000000000 */
[----:B------:R-:W-:Y:S05]  /*198c0*/  BRA.DIV UR4, `(.L_x_910) ;  /* 0x000001ea04207947 */ /* 0x000fea000b800000 */
[----:B------:R-:W0:Y:S01]  /*198d0*/  SHFL.BFLY PT, R20, R0, 0x1, 0x1f ;  /* 0x0c201f0000147f89 */ /* 0x000e2200000e0000 */
[----:B------:R-:W-:-:S03]  /*198e0*/  ISETP.NE.AND P0, PT, R13, RZ, PT ;  /* 0x000000ff0d00720c */ /* 0x000fc60003f05270 */
[----:B------:R-:W-:Y:S01]  /*198f0*/  @!P1 LDS R25, [R4+0x200] ;  /* 0x0002000004199984 */ /* 0x000fe20000000800 */
[----:B0-----:R-:W-:Y:S02]  /*19900*/  IMAD.IADD R18, R20, 0x1, R0 ;  /* 0x0000000114127824 */ /* 0x001fe400078e0200 */
[----:B------:R-:W-:-:S03]  /*19910*/  HFMA2 R0, -RZ, RZ, 0, 5.9604644775390625e-08 ;  /* 0x00000001ff007431 */ /* 0x000fc600000001ff */
[----:B------:R-:W0:Y:S02]  /*19920*/  SHFL.BFLY PT, R20, R18, 0x2, 0x1f ;  /* 0x0c401f0012147f89 */ /* 0x000e2400000e0000 */
[----:B0-----:R-:W-:-:S05]  /*19930*/  IADD3 R22, PT, PT, R18, R20, RZ ;  /* 0x0000001412167210 */ /* 0x001fca0007ffe0ff */
[----:B------:R-:W0:Y:S02]  /*19940*/  SHFL.BFLY PT, R20, R22, 0x4, 0x1f ;  /* 0x0c801f0016147f89 */ /* 0x000e2400000e0000 */
[----:B0-----:R-:W-:-:S05]  /*19950*/  IMAD.IADD R23, R22, 0x1, R20 ;  /* 0x0000000116177824 */ /* 0x001fca00078e0214 */
[----:B------:R-:W0:Y:S02]  /*19960*/  SHFL.BFLY PT, R20, R23, 0x8, 0x1f ;  /* 0x0d001f0017147f89 */ /* 0x000e2400000e0000 */
[----:B0-----:R-:W-:-:S05]  /*19970*/  IMAD.IADD R24, R23, 0x1, R20 ;  /* 0x0000000117187824 */ /* 0x001fca00078e0214 */
[----:B------:R-:W0:Y:S02]  /*19980*/  SHFL.BFLY PT, R20, R24, 0x10, 0x1f ;  /* 0x0e001f0018147f89 */ /* 0x000e2400000e0000 */
[----:B0-----:R-:W-:-:S04]  /*19990*/  IMAD.IADD R20, R24, 0x1, R20 ;  /* 0x0000000118147824 */ /* 0x001fc800078e0214 */
[----:B------:R-:W-:Y:S01]  /*199a0*/  @!P1 IMAD.IADD R25, R25, 0x1, -R20 ;  /* 0x0000000119199824 */ /* 0x000fe200078e0a14 */
[----:B------:R0:W-:Y:S04]  /*199b0*/  @!P1 STS [R4+0x280], R20 ;  /* 0x0002801404009388 */ /* 0x0001e80000000800 */
[----:B------:R0:W-:Y:S04]  /*199c0*/  @!P1 STS [R4+0x300], R25 ;  /* 0x0003001904009388 */ /* 0x0001e80000000800 */
[----:B------:R0:W-:Y:S01]  /*199d0*/  @!P1 STS [R4+0x380], R25 ;  /* 0x0003801904009388 */ /* 0x0001e20000000800 */
[----:B------:R-:W-:-:S03]  /*199e0*/  NOP ;  /* 0x0000000000007918 */ /* 0x000fc60000000000 */
[----:B------:R0:W-:Y:S01]  /*199f0*/  @!P0 STS.U8 [R2+0xbb20], R0 ;  /* 0x00bb200002008388 */ /* 0x0001e20000000000 */
[----:B------:R-:W-:Y:S01]  /*19a00*/  NOP ;  /* 0x0000000000007918 */ /* 0x000fe20000000000 */
.L_x_2180:
[----:B0-----:R-:W0:Y:S01]  /*19a10*/  LDS R0, [R4+0x280] ;  /* 0x0002800004007984 */ /* 0x001e220000000800 */
[----:B------:R-:W-:Y:S01]  /*19a20*/  BSSY.RECONVERGENT B1, `(.L_x_911) ;  /* 0x0000028000017945 */ /* 0x000fe20003800200 */
[----:B0-----:R-:W-:-:S13]  /*19a30*/  ISETP.GE.AND P1, PT, R13, R0, PT ;  /* 0x000000000d00720c */ /* 0x001fda0003f26270 */
[----:B------:R-:W-:Y:S05]  /*19a40*/  @P1 BRA `(.L_x_912) ;  /* 0x0000000000941947 */ /* 0x000fea0003800000 */
[----:B------:R-:W0:Y:S02]  /*19a50*/  LDS.U8 R16, [R2+0xbb20] ;  /* 0x00bb200002107984 */ /* 0x000e240000000000 */
[----:B0-----:R-:W-:-:S13]  /*19a60*/  ISETP.NE.AND P1, PT, R16, RZ, PT ;  /* 0x000000ff1000720c */ /* 0x001fda0003f25270 */
[----:B------:R-:W-:Y:S05]  /*19a70*/  @!P1 BRA `(.L_x_912) ;  /* 0x0000000000889947 */ /* 0x000fea0003800000 */
[----:B------:R-:W0:Y:S01]  /*19a80*/  LDS.64 R18, [R7] ;  /* 0x0000000007127984 */ /* 0x000e220000000a00 */
[----:B------:R-:W1:Y:S01]  /*19a90*/  LDC.64 R20, c[0x0][0x438] ;  /* 0x00010e00ff147b82 */ /* 0x000e620000000a00 */
[----:B------:R-:W-:Y:S02]  /*19aa0*/  IMAD.U32 R22, RZ, RZ, UR12 ;  /* 0x0000000cff167e24 */ /* 0x000fe4000f8e00ff */
[----:B------:R-:W1:Y:S01]  /*19ab0*/  LDS R25, [R4+0x200] ;  /* 0x0002000004197984 */ /* 0x000e620000000800 */
[----:B------:R-:W-:Y:S01]  /*19ac0*/  IMAD.U32 R23, RZ, RZ, UR13 ;  /* 0x0000000dff177e24 */ /* 0x000fe2000f8e00ff */
[----:B0-----:R-:W-:Y:S01]  /*19ad0*/  IADD3 R27, P1, PT, R13, R18, RZ ;  /* 0x000000120d1b7210 */ /* 0x001fe20007f3e0ff */
[----:B-1----:R-:W-:-:S04]  /*19ae0*/  IMAD.WIDE R20, R25, 0x4, R20 ;  /* 0x0000000419147825 */ /* 0x002fc800078e0214 */
[----:B------:R-:W-:Y:S02]  /*19af0*/  IMAD.X R16, RZ, RZ, R19, P1 ;  /* 0x000000ffff107224 */ /* 0x000fe400008e0613 */
[----:B------:R-:W-:-:S04]  /*19b00*/  IMAD.WIDE.U32 R22, R27, 0x14, R22 ;  /* 0x000000141b167825 */ /* 0x000fc800078e0016 */
[----:B------:R-:W-:Y:S02]  /*19b10*/  IMAD R27, R16, 0x14, RZ ;  /* 0x00000014101b7824 */ /* 0x000fe400078e02ff */
[----:B------:R-:W2:Y:S02]  /*19b20*/  LDG.E R16, desc[UR8][R20.64] ;  /* 0x0000000814107981 */ /* 0x000ea4000c1e1900 */
[----:B------:R-:W-:-:S05]  /*19b30*/  IMAD.IADD R23, R23, 0x1, R27 ;  /* 0x0000000117177824 */ /* 0x000fca00078e021b */
[----:B------:R-:W3:Y:S04]  /*19b40*/  LDG.E R24, desc[UR8][R22.64+0x8] ;  /* 0x0000080816187981 */ /* 0x000ee8000c1e1900 */
[----:B------:R-:W3:Y:S02]  /*19b50*/  LDG.E R25, desc[UR8][R22.64+0xc] ;  /* 0x00000c0816197981 */ /* 0x000ee4000c1e1900 */
[----:B---3--:R-:W-:-:S04]  /*19b60*/  IADD3 R25, PT, PT, R24, R25, RZ ;  /* 0x0000001918197210 */ /* 0x008fc80007ffe0ff */
[----:B--2---:R-:W-:-:S13]  /*19b70*/  ISETP.GE.AND P1, PT, R25, R16, PT ;  /* 0x000000101900720c */ /* 0x004fda0003f26270 */
[----:B------:R-:W-:Y:S05]  /*19b80*/  @!P1 BRA `(.L_x_913) ;  /* 0x0000000000409947 */ /* 0x000fea0003800000 */
[----:B------:R-:W-:-:S07]  /*19b90*/  IMAD.MOV.U32 R23, RZ, RZ, R13 ;  /* 0x000000ffff177224 */ /* 0x000fce00078e000d */
.L_x_914:
[----:B------:R-:W-:-:S05]  /*19ba0*/  VIADD R23, R23, 0x20 ;  /* 0x0000002017177836 */ /* 0x000fca0000000000 */
[----:B------:R-:W-:-:S13]  /*19bb0*/  ISETP.GE.AND P1, PT, R23, R0, PT ;  /* 0x000000001700720c */ /* 0x000fda0003f26270 */
[----:B------:R-:W-:Y:S05]  /*19bc0*/  @P1 BRA `(.L_x_912) ;  /* 0x0000000000341947 */ /* 0x000fea0003800000 */
[----:B------:R-:W-:Y:S01]  /*19bd0*/  IADD3 R25, P1, PT, R18, R23, RZ ;  /* 0x0000001712197210 */ /* 0x000fe20007f3e0ff */
[----:B------:R-:W-:Y:S02]  /*19be0*/  IMAD.U32 R20, RZ, RZ, UR12 ;  /* 0x0000000cff147e24 */ /* 0x000fe4000f8e00ff */
[----:B------:R-:W-:Y:S01]  /*19bf0*/  IMAD.U32 R21, RZ, RZ, UR13 ;  /* 0x0000000dff157e24 */ /* 0x000fe2000f8e00ff */
[----:B------:R-:W-:Y:S01]  /*19c00*/  IADD3.X R22, PT, PT, RZ, R19, RZ, P1, !PT ;  /* 0x00000013ff167210 */ /* 0x000fe20000ffe4ff */
        /* <DEDUP_REMOVED lines=8> */
.L_x_913:
[----:B------:R0:W-:Y:S02]  /*19c90*/  STS.U8 [R2+0xbb20], RZ ;  /* 0x00bb20ff02007388 */ /* 0x0001e40000000000 */
.L_x_912:
[----:B------:R-:W-:Y:S05]  /*19ca0*/  BSYNC.RECONVERGENT B1 ;  /* 0x0000000000017941 */ /* 0x000fea0003800200 */
.L_x_911:
[----:B------:R-:W-:-:S03]  /*19cb0*/  UMOV UR4, 0xffffffff ;  /* 0xffffffff00047882 */ /* 0x000fc60000000000 */
[----:B------:R-:W-:Y:S05]  /*19cc0*/  BRA.DIV UR4, `(.L_x_915) ;  /* 0x000001e604e87947 */ /* 0x000fea000b800000 */
[----:B------:R-:W-:Y:S01]  /*19cd0*/  NOP ;  /* 0x0000000000007918 */ /* 0x000fe20000000000 */
.L_x_2183:
[----:B------:R-:W1:Y:S01]  /*19ce0*/  LDS.U8 R0, [R2+0xbb20] ;  /* 0x00bb200002007984 */ /* 0x000e620000000000 */
[----:B------:R-:W-:Y:S04]  /*19cf0*/  BSSY B1, `(.L_x_916) ;  /* 0x0001854000017945 */ /* 0x000fe80003800000 */
[----:B------:R-:W-:Y:S01]  /*19d00*/  BSSY B2, `(.L_x_917) ;  /* 0x00000c7000027945 */ /* 0x000fe20003800000 */
[----:B-1----:R-:W-:-:S13]  /*19d10*/  ISETP.NE.AND P1, PT, R0, RZ, PT ;  /* 0x000000ff0000720c */ /* 0x002fda0003f25270 */
[----:B------:R-:W-:Y:S05]  /*19d20*/  @!P1 BRA `(.L_x_918) ;  /* 0x0000000c00109947 */ /* 0x000fea0003800000 */
[----:B------:R-:W1:Y:S01]  /*19d30*/  LDS R0, [R4+0x280] ;  /* 0x0002800004007984 */ /* 0x000e620000000800 */
[----:B------:R-:W-:Y:S03]  /*19d40*/  BSSY.RECONVERGENT B3, `(.L_x_919) ;  /* 0x0000053000037945 */ /* 0x000fe60003800200 */
[----:B------:R-:W2:Y:S01]  /*19d50*/  LDS R21, [R4+0x200] ;  /* 0x0002000004157984 */ /* 0x000ea20000000800 */
[----:B-1----:R-:W-:-:S05]  /*19d60*/  IMAD.IADD R27, R13, 0x1, R0 ;  /* 0x000000010d1b7824 */ /* 0x002fca00078e0200 */
[----:B--2---:R-:W-:-:S13]  /*19d70*/  ISETP.GE.AND P1, PT, R27, R21, PT ;  /* 0x000000151b00720c */ /* 0x004fda0003f26270 */
[----:B------:R-:W-:Y:S05]  /*19d80*/  @P1 BRA `(.L_x_920) ;  /* 0x0000000400381947 */ /* 0x000fea0003800000 */
[----:B------:R1:W2:Y:S02]  /*19d90*/  LDS.64 R18, [R7] ;  /* 0x0000000007127984 */ /* 0x0002a40000000a00 */
.L_x_928:
[----:B--23--:R-:W-:Y:S01]  /*19da0*/  IADD3 R29, P1, PT, R18, R27, RZ ;  /* 0x0000001b121d7210 */ /* 0x00cfe20007f3e0ff */
[----:B------:R-:W-:Y:S01]  /*19db0*/  IMAD.U32 R22, RZ, RZ, UR12 ;  /* 0x0000000cff167e24 */ /* 0x000fe2000f8e00ff */
[----:B------:R-:W-:Y:S01]  /*19dc0*/  SHF.R.S32.HI R25, RZ, 0x1f, R27 ;  /* 0x0000001fff197819 */ /* 0x000fe2000001141b */
[----:B------:R-:W-:Y:S01]  /*19dd0*/  BSSY.RECONVERGENT B4, `(.L_x_921) ;  /* 0x0000046000047945 */ /* 0x000fe20003800200 */
[----:B------:R-:W-:-:S03]  /*19de0*/  MOV R23, UR13 ;  /* 0x0000000d00177c02 */ /* 0x000fc60008000f00 */
[----:B------:R-:W-:Y:S01]  /*19df0*/  IMAD.X R16, R19, 0x1, R25, P1 ;  /* 0x0000000113107824 */ /* 0x000fe200008e0619 */
[----:B------:R-:W-:Y:S01]  /*19e00*/  ISETP.GE.AND P1, PT, R0, R21, PT ;  /* 0x000000150000720c */ /* 0x000fe20003f26270 */
[----:B------:R-:W-:-:S04]  /*19e10*/  IMAD.WIDE.U32 R22, R29, 0x14, R22 ;  /* 0x000000141d167825 */ /* 0x000fc800078e0016 */
[----:B------:R-:W-:-:S04]  /*19e20*/  IMAD R29, R16, 0x14, RZ ;  /* 0x00000014101d7824 */ /* 0x000fc800078e02ff */
[----:B------:R-:W-:-:S04]  /*19e30*/  IMAD.IADD R23, R23, 0x1, R29 ;  /* 0x0000000117177824 */ /* 0x000fc800078e021d */
[----:B-----5:R-:W-:Y:S05]  /*19e40*/  @P1 BRA `(.L_x_922) ;  /* 0x0000000000f81947 */ /* 0x020fea0003800000 */
[----:B------:R2:W5:Y:S01]  /*19e50*/  LDG.E R20, desc[UR8][R22.64] ;  /* 0x0000000816147981 */ /* 0x000562000c1e1900 */
[----:B------:R-:W-:-:S07]  /*19e60*/  IMAD.MOV.U32 R16, RZ, RZ, R0 ;  /* 0x000000ffff107224 */ /* 0x000fce00078e0000 */
.L_x_927:
[----:B------:R-:W-:Y:S01]  /*19e70*/  ISETP.NE.AND P1, PT, R16, R27, PT ;  /* 0x0000001b1000720c */ /* 0x000fe20003f25270 */
[----:B------:R-:W-:-:S12]  /*19e80*/  BSSY.RECONVERGENT B5, `(.L_x_923) ;  /* 0x0000037000057945 */ /* 0x000fd80003800200 */
[----:B---3--:R-:W-:Y:S05]  /*19e90*/  @!P1 BRA `(.L_x_924) ;  /* 0x0000000000d49947 */ /* 0x008fea0003800000 */
[----:B------:R-:W-:Y:S01]  /*19ea0*/  IADD3 R29, P1, PT, R18, R16, RZ ;  /* 0x00000010121d7210 */ /* 0x000fe20007f3e0ff */
[----:B--2---:R-:W-:Y:S01]  /*19eb0*/  IMAD.U32 R22, RZ, RZ, UR12 ;  /* 0x0000000cff167e24 */ /* 0x004fe2000f8e00ff */
[----:B------:R-:W-:Y:S02]  /*19ec0*/  MOV R23, UR13 ;  /* 0x0000000d00177c02 */ /* 0x000fe40008000f00 */
[----:B------:R-:W-:Y:S01]  /*19ed0*/  LEA.HI.X.SX32 R24, R16, R19, 0x1, P1 ;  /* 0x0000001310187211 */ /* 0x000fe200008f0eff */
[----:B------:R-:W-:Y:S02]  /*19ee0*/  IMAD.WIDE.U32 R22, R29, 0x14, R22 ;  /* 0x000000141d167825 */ /* 0x000fe400078e0016 */
[----:B------:R-:W2:Y:S02]  /*19ef0*/  LDC.64 R28, c[0x0][0x498] ;  /* 0x00012600ff1c7b82 */ /* 0x000ea40000000a00 */
[----:B------:R-:W-:Y:S02]  /*19f00*/  IMAD R31, R24, 0x14, RZ ;  /* 0x00000014181f7824 */ /* 0x000fe400078e02ff */
[----:B------:R-:W-:-:S02]  /*19f10*/  IMAD.MOV.U32 R30, RZ, RZ, R22 ;  /* 0x000000ffff1e7224 */ /* 0x000fc400078e0016 */
[----:B------:R-:W-:-:S06]  /*19f20*/  IMAD.IADD R31, R23, 0x1, R31 ;  /* 0x00000001171f7824 */ /* 0x000fcc00078e021f */
[----:B------:R-:W2:Y:S02]  /*19f30*/  LDG.E R31, desc[UR8][R30.64] ;  /* 0x000000081e1f7981 */ /* 0x000ea4000c1e1900 */
        /* <DEDUP_REMOVED lines=9> */
[----:B------:R-:W-:-:S04]  /*19fd0*/  IADD3 R26, P1, PT, R22, R31, RZ ;  /* 0x0000001f161a7210 */ /* 0x000fc80007f3e0ff */
[----:B------:R-:W-:Y:S02]  /*19fe0*/  IADD3.X R29, PT, PT, RZ, R23, RZ, P1, !PT ;  /* 0x00000017ff1d7210 */ /* 0x000fe40000ffe4ff */
[----:B--2---:R-:W-:-:S04]  /*19ff0*/  LEA R28, P1, R26, UR4, 0x2 ;  /* 0x000000041a1c7c11 */ /* 0x004fc8000f8210ff */
[----:B------:R-:W-:-:S06]  /*1a000*/  LEA.HI.X R29, R26, UR5, R29, 0x2, P1 ;  /* 0x000000051a1d7c11 */ /* 0x000fcc00088f141d */
[----:B------:R-:W2:Y:S02]  /*1a010*/  LDG.E R29, desc[UR8][R28.64] ;  /* 0x000000081c1d7981 */ /* 0x000ea4000c1e1900 */
[----:B--2--5:R-:W-:-:S13]  /*1a020*/  ISETP.NE.AND P1, PT, R29, R20, PT ;  /* 0x000000141d00720c */ /* 0x024fda0003f25270 */
[----:B------:R-:W-:Y:S05]  /*1a030*/  @!P1 BRA `(.L_x_925) ;  /* 0x0000000000449947 */ /* 0x000fea0003800000 */
[----:B------:R-:W-:Y:S02]  /*1a040*/  IMAD.MOV.U32 R33, RZ, RZ, R31 ;  /* 0x000000ffff217224 */ /* 0x000fe400078e001f */
[----:B------:R-:W-:-:S07]  /*1a050*/  IMAD.MOV.U32 R31, RZ, RZ, RZ ;  /* 0x000000ffff1f7224 */ /* 0x000fce00078e00ff */
.L_x_926:
[----:B------:R-:W-:-:S13]  /*1a060*/  ISETP.GT.AND P1, PT, R29, R20, PT ;  /* 0x000000141d00720c */ /* 0x000fda0003f24270 */
[C---:B------:R-:W-:Y:S02]  /*1a070*/  @!P1 VIADD R31, R33.reuse, 0x1 ;  /* 0x00000001211f9836 */ /* 0x040fe40000000000 */
[----:B------:R-:W-:-:S05]  /*1a080*/  @P1 VIADD R24, R33, 0xffffffff ;  /* 0xffffffff21181836 */ /* 0x000fca0000000000 */
[----:B------:R-:W-:-:S13]  /*1a090*/  ISETP.GT.AND P1, PT, R31, R24, PT ;  /* 0x000000181f00720c */ /* 0x000fda0003f24270 */
[----:B------:R-:W-:Y:S05]  /*1a0a0*/  @P1 BRA `(.L_x_924) ;  /* 0x0000000000501947 */ /* 0x000fea0003800000 */
[----:B------:R-:W2:Y:S01]  /*1a0b0*/  LDCU.64 UR4, c[0x0][0x490] ;  /* 0x00009200ff0477ac */ /* 0x000ea20008000a00 */
[----:B------:R-:W-:-:S04]  /*1a0c0*/  IADD3 R33, PT, PT, R24, R31, RZ ;  /* 0x0000001f18217210 */ /* 0x000fc80007ffe0ff */
        /* <DEDUP_REMOVED lines=8> */
.L_x_925:
[----:B------:R-:W-:Y:S01]  /*1a150*/  IADD3 R29, P1, PT, R18, R27, RZ ;  /* 0x0000001b121d7210 */ /* 0x000fe20007f3e0ff */
[----:B------:R-:W-:Y:S02]  /*1a160*/  IMAD.U32 R22, RZ, RZ, UR12 ;  /* 0x0000000cff167e24 */ /* 0x000fe4000f8e00ff */
[----:B------:R-:W-:Y:S02]  /*1a170*/  IMAD.U32 R23, RZ, RZ, UR13 ;  /* 0x0000000dff177e24 */ /* 0x000fe4000f8e00ff */
[----:B------:R-:W-:Y:S02]  /*1a180*/  IMAD.X R24, R19, 0x1, R25, P1 ;  /* 0x0000000113187824 */ /* 0x000fe400008e0619 */
[----:B------:R-:W-:-:S04]  /*1a190*/  IMAD.WIDE.U32 R22, R29, 0x14, R22 ;  /* 0x000000141d167825 */ /* 0x000fc800078e0016 */
[----:B------:R-:W-:-:S05]  /*1a1a0*/  IMAD R29, R24, 0x14, RZ ;  /* 0x00000014181d7824 */ /* 0x000fca00078e02ff */
[----:B------:R-:W-:-:S05]  /*1a1b0*/  IADD3 R23, PT, PT, R23, R29, RZ ;  /* 0x0000001d17177210 */ /* 0x000fca0007ffe0ff */
[----:B------:R-:W2:Y:S02]  /*1a1c0*/  LDG.E R24, desc[UR8][R22.64+0x10] ;  /* 0x0000100816187981 */ /* 0x000ea4000c1e1900 */
[----:B--2---:R-:W-:-:S05]  /*1a1d0*/  VIADD R29, R24, 0x1 ;  /* 0x00000001181d7836 */ /* 0x004fca0000000000 */
[----:B------:R3:W-:Y:S02]  /*1a1e0*/  STG.E desc[UR8][R22.64+0x10], R29 ;  /* 0x0000101d16007986 */ /* 0x0007e4000c101908 */
.L_x_924:
[----:B------:R-:W-:Y:S05]  /*1a1f0*/  BSYNC.RECONVERGENT B5 ;  /* 0x0000000000057941 */ /* 0x000fea0003800200 */
.L_x_923:
[----:B------:R-:W-:-:S05]  /*1a200*/  VIADD R16, R16, 0x1 ;  /* 0x0000000110107836 */ /* 0x000fca0000000000 */
[----:B------:R-:W-:-:S13]  /*1a210*/  ISETP.GE.AND P1, PT, R16, R21, PT ;  /* 0x000000151000720c */ /* 0x000fda0003f26270 */
[----:B------:R-:W-:Y:S05]  /*1a220*/  @!P1 BRA `(.L_x_927) ;  /* 0xfffffffc00109947 */ /* 0x000fea000383ffff */
.L_x_922:
[----:B------:R-:W-:Y:S05]  /*1a230*/  BSYNC.RECONVERGENT B4 ;  /* 0x0000000000047941 */ /* 0x000fea0003800200 */
.L_x_921:
[----:B------:R-:W-:-:S05]  /*1a240*/  VIADD R27, R27, 0x20 ;  /* 0x000000201b1b7836 */ /* 0x000fca0000000000 */
[----:B------:R-:W-:-:S13]  /*1a250*/  ISETP.GE.AND P1, PT, R27, R21, PT ;  /* 0x000000151b00720c */ /* 0x000fda0003f26270 */
[----:B------:R-:W-:Y:S05]  /*1a260*/  @!P1 BRA `(.L_x_928) ;  /* 0xfffffff800cc9947 */ /* 0x000fea000383ffff */
.L_x_920:
[----:B------:R-:W-:Y:S05]  /*1a270*/  BSYNC.RECONVERGENT B3 ;  /* 0x0000000000037941 */ /* 0x000fea0003800200 */
.L_x_919:
[----:B------:R-:W-:-:S03]  /*1a280*/  UMOV UR4, 0xffffffff ;  /* 0xffffffff00047882 */ /* 0x000fc60000000000 */
[----:B------:R-:W-:Y:S05]  /*1a290*/  BRA.DIV UR4, `(.L_x_929) ;  /* 0x000001e204907947 */ /* 0x000fea000b800000 */
[----:B------:R-:W-:Y:S01]  /*1a2a0*/  NOP ;  /* 0x0000000000007918 */ /* 0x000fe20000000000 */
.L_x_2186:
        /* <DEDUP_REMOVED lines=10> */
[----:B--23--:R-:W-:Y:S01]  /*1a350*/  MOV R22, UR12 ;  /* 0x0000000c00167c02 */ /* 0x00cfe20008000f00 */
[----:B------:R-:W-:Y:S01]  /*1a360*/  IMAD.U32 R23, RZ, RZ, UR13 ;  /* 0x0000000dff177e24 */ /* 0x000fe2000f8e00ff */
[----:B0-----:R-:W-:-:S04]  /*1a370*/  IADD3 R25, P1, PT, R21, R18, RZ ;  /* 0x0000001215197210 */ /* 0x001fc80007f3e0ff */
[----:B------:R-:W-:Y:S01]  /*1a380*/  LEA.HI.X.SX32 R16, R21, R19, 0x1, P1 ;  /* 0x0000001315107211 */ /* 0x000fe200008f0eff */
[----:B------:R-:W-:-:S04]  /*1a390*/  IMAD.WIDE.U32 R22, R25, 0x14, R22 ;  /* 0x0000001419167825 */ /* 0x000fc800078e0016 */
[----:B------:R-:W-:Y:S02]  /*1a3a0*/  IMAD R25, R16, 0x14, RZ ;  /* 0x0000001410197824 */ /* 0x000fe400078e02ff */
[----:B------:R-:W0:Y:S02]  /*1a3b0*/  LDS R16, [R4+0x300] ;  /* 0x0003000004107984 */ /* 0x000e240000000800 */
[----:B------:R-:W-:-:S05]  /*1a3c0*/  IMAD.IADD R23, R23, 0x1, R25 ;  /* 0x0000000117177824 */ /* 0x000fca00078e0219 */
[----:B------:R-:W2:Y:S01]  /*1a3d0*/  LDG.E R25, desc[UR8][R22.64+0x10] ;  /* 0x0000100816197981 */ /* 0x000ea2000c1e1900 */
[----:B-----5:R-:W-:Y:S01]  /*1a3e0*/  IADD3 R20, P2, PT, R22, 0x10, RZ ;  /* 0x0000001016147810 */ /* 0x020fe20007f5e0ff */
[----:B0-----:R-:W-:-:S05]  /*1a3f0*/  VIADD R16, R16, 0xffffffff ;  /* 0xffffffff10107836 */ /* 0x001fca0000000000 */
[----:B--2---:R-:W-:Y:S01]  /*1a400*/  ISETP.GE.AND P1, PT, R25, R16, PT ;  /* 0x000000101900720c */ /* 0x004fe20003f26270 */
[----:B------:R-:W-:-:S12]  /*1a410*/  IMAD.X R25, RZ, RZ, R23, P2 ;  /* 0x000000ffff197224 */ /* 0x000fd800010e0617 */
[----:B------:R-:W-:Y:S05]  /*1a420*/  @!P1 BRA `(.L_x_932) ;  /* 0x0000000000649947 */ /* 0x000fea0003800000 */
[----:B------:R-:W0:Y:S02]  /*1a430*/  LDC.64 R22, c[0x0][0x438] ;  /* 0x00010e00ff167b82 */ /* 0x000e240000000a00 */
[----:B0-----:R-:W-:-:S05]  /*1a440*/  IMAD.WIDE R22, R0, 0x4, R22 ;  /* 0x0000000400167825 */ /* 0x001fca00078e0216 */
[----:B------:R0:W5:Y:S02]  /*1a450*/  LDG.E R27, desc[UR8][R22.64] ;  /* 0x00000008161b7981 */ /* 0x000164000c1e1900 */
.L_x_933:
[----:B0-----:R-:W-:Y:S01]  /*1a460*/  MOV R22, R20 ;  /* 0x0000001400167202 */ /* 0x001fe20000000f00 */
[----:B------:R-:W-:-:S05]  /*1a470*/  IMAD.MOV.U32 R23, RZ, RZ, R25 ;  /* 0x000000ffff177224 */ /* 0x000fca00078e0019 */
[----:B------:R-:W2:Y:S04]  /*1a480*/  LDG.E R20, desc[UR8][R22.64+-0x8] ;  /* 0xfffff80816147981 */ /* 0x000ea8000c1e1900 */
[----:B------:R-:W2:Y:S02]  /*1a490*/  LDG.E R25, desc[UR8][R22.64+-0x4] ;  /* 0xfffffc0816197981 */ /* 0x000ea4000c1e1900 */
[----:B--2---:R-:W-:-:S05]  /*1a4a0*/  IMAD.IADD R20, R20, 0x1, R25 ;  /* 0x0000000114147824 */ /* 0x004fca00078e0219 */
[----:B-----5:R-:W-:-:S13]  /*1a4b0*/  ISETP.GE.AND P1, PT, R20, R27, PT ;  /* 0x0000001b1400720c */ /* 0x020fda0003f26270 */
[----:B------:R-:W-:Y:S05]  /*1a4c0*/  @!P1 BRA `(.L_x_932) ;  /* 0x00000000003c9947 */ /* 0x000fea0003800000 */
[----:B------:R-:W-:-:S05]  /*1a4d0*/  VIADD R21, R21, 0x20 ;  /* 0x0000002015157836 */ /* 0x000fca0000000000 */
[----:B------:R-:W-:-:S13]  /*1a4e0*/  ISETP.GE.AND P1, PT, R21, R0, PT ;  /* 0x000000001500720c */ /* 0x000fda0003f26270 */
[----:B------:R-:W-:Y:S05]  /*1a4f0*/  @P1 BRA `(.L_x_931) ;  /* 0x0000000000341947 */ /* 0x000fea0003800000 */
[C---:B------:R-:W-:Y:S01]  /*1a500*/  IADD3 R25, P1, PT, R21.reuse, R18, RZ ;  /* 0x0000001215197210 */ /* 0x040fe20007f3e0ff */
[----:B------:R-:W-:Y:S01]  /*1a510*/  IMAD.U32 R22, RZ, RZ, UR12 ;  /* 0x0000000cff167e24 */ /* 0x000fe2000f8e00ff */
[----:B------:R-:W-:Y:S02]  /*1a520*/  MOV R23, UR13 ;  /* 0x0000000d00177c02 */ /* 0x000fe40008000f00 */
[----:B------:R-:W-:Y:S01]  /*1a530*/  LEA.HI.X.SX32 R20, R21, R19, 0x1, P1 ;  /* 0x0000001315147211 */ /* 0x000fe200008f0eff */
[----:B------:R-:W-:-:S04]  /*1a540*/  IMAD.WIDE.U32 R22, R25, 0x14, R22 ;  /* 0x0000001419167825 */ /* 0x000fc800078e0016 */
[----:B------:R-:W-:-:S04]  /*1a550*/  IMAD R25, R20, 0x14, RZ ;  /* 0x0000001414197824 */ /* 0x000fc800078e02ff */
[----:B------:R-:W-:-:S05]  /*1a560*/  IMAD.IADD R23, R23, 0x1, R25 ;  /* 0x0000000117177824 */ /* 0x000fca00078e0219 */
[----:B------:R-:W2:Y:S01]  /*1a570*/  LDG.E R25, desc[UR8][R22.64+0x10] ;  /* 0x0000100816197981 */ /* 0x000ea2000c1e1900 */
[----:B------:R-:W-:Y:S02]  /*1a580*/  IADD3 R20, P2, PT, R22, 0x10, RZ ;  /* 0x0000001016147810 */ /* 0x000fe40007f5e0ff */
[----:B--2---:R-:W-:-:S03]  /*1a590*/  ISETP.GE.AND P1, PT, R25, R16, PT ;  /* 0x000000101900720c */ /* 0x004fc60003f26270 */
[----:B------:R-:W-:-:S10]  /*1a5a0*/  IMAD.X R25, RZ, RZ, R23, P2 ;  /* 0x000000ffff197224 */ /* 0x000fd400010e0617 */
[----:B------:R-:W-:Y:S05]  /*1a5b0*/  @P1 BRA `(.L_x_933) ;  /* 0xfffffffc00a81947 */ /* 0x000fea000383ffff */
.L_x_932:
[----:B------:R0:W-:Y:S02]  /*1a5c0*/  STS.U8 [R2+0xbb20], RZ ;  /* 0x00bb20ff02007388 */ /* 0x0001e40000000000 */
.L_x_931:
[----:B------:R-:W-:Y:S05]  /*1a5d0*/  BSYNC.RECONVERGENT B3 ;  /* 0x0000000000037941 */ /* 0x000fea0003800200 */
.L_x_930:
[----:B------:R-:W-:-:S03]  /*1a5e0*/  UMOV UR4, 0xffffffff ;  /* 0xffffffff00047882 */ /* 0x000fc60000000000 */
[----:B------:R-:W-:Y:S05]  /*1a5f0*/  BRA.DIV UR4, `(.L_x_934) ;  /* 0x000001de04d47947 */ /* 0x000fea000b800000 */
[----:B------:R-:W-:Y:S01]  /*1a600*/  NOP ;  /* 0x0000000000007918 */ /* 0x000fe20000000000 */
.L_x_2189:
[----:B------:R-:W4:Y:S02]  /*1a610*/  LDS.U8 R0, [R2+0xbb20] ;  /* 0x00bb200002007984 */ /* 0x000f240000000000 */
[----:B----4-:R-:W-:-:S13]  /*1a620*/  ISETP.NE.AND P1, PT, R0, RZ, PT ;  /* 0x000000ff0000720c */ /* 0x010fda0003f25270 */
[----:B------:R-:W-:Y:S05]  /*1a630*/  @P1 BREAK B2 ;  /* 0x0000000000021942 */ /* 0x000fea0003800000 */
[----:B------:R-:W-:Y:S05]  /*1a640*/  @!P1 BRA `(.L_x_918) ;  /* 0x0000000000c89947 */ /* 0x000fea0003800000 */
[----:B------:R-:W4:Y:S01]  /*1a650*/  LDCU.64 UR4, c[0x0][0x4b8] ;  /* 0x00009700ff0477ac */ /* 0x000f220008000a00 */
[----:B-----5:R-:W0:Y:S01]  /*1a660*/  LDC.64 R20, c[0x0][0x4c0] ;  /* 0x00013000ff147b82 */ /* 0x020e220000000a00 */
[----:B------:R-:W1:Y:S01]  /*1a670*/  LDS R31, [R4+0x200] ;  /* 0x00020000041f7984 */ /* 0x000e620000000800 */
[----:B----4-:R-:W-:-:S05]  /*1a680*/  LEA R18, P1, R17, UR4, 0x3 ;  /* 0x0000000411127c11 */ /* 0x010fca000f8218ff */
[----:B------:R-:W-:-:S05]  /*1a690*/  IMAD.X R19, RZ, RZ, UR5, P1 ;  /* 0x00000005ff137e24 */ /* 0x000fca00088e06ff */
[----:B--23--:R-:W2:Y:S02]  /*1a6a0*/  LDG.E.64 R22, desc[UR8][R18.64] ;  /* 0x0000000812167981 */ /* 0x00cea4000c1e1b00 */
[----:B--2---:R-:W-:-:S05]  /*1a6b0*/  IADD3 R0, P1, PT, R6, R22, RZ ;  /* 0x0000001606007210 */ /* 0x004fca0007f3e0ff */
[----:B------:R-:W-:Y:S01]  /*1a6c0*/  IMAD.X R23, RZ, RZ, R23, P1 ;  /* 0x000000ffff177224 */ /* 0x000fe200008e0617 */
[----:B0-----:R-:W-:-:S04]  /*1a6d0*/  LEA R22, P1, R0, R20, 0x3 ;  /* 0x0000001400167211 */ /* 0x001fc800078218ff */
[----:B------:R-:W-:-:S06]  /*1a6e0*/  LEA.HI.X R23, R0, R21, R23, 0x3, P1 ;  /* 0x0000001500177211 */ /* 0x000fcc00008f1c17 */
[----:B------:R-:W5:Y:S01]  /*1a6f0*/  LDG.E.64 R22, desc[UR8][R22.64] ;  /* 0x0000000816167981 */ /* 0x000f62000c1e1b00 */
[----:B-1----:R-:W-:Y:S01]  /*1a700*/  ISETP.GE.AND P1, PT, R13, R31, PT ;  /* 0x0000001f0d00720c */ /* 0x002fe20003f26270 */
[----:B------:R-:W-:-:S12]  /*1a710*/  BSSY.RECONVERGENT B3, `(.L_x_935) ;  /* 0x0000018000037945 */ /* 0x000fd80003800200 */
[----:B------:R-:W-:Y:S05]  /*1a720*/  @P1 BRA `(.L_x_936) ;  /* 0x0000000000581947 */ /* 0x000fea0003800000 */
[----:B------:R0:W1:Y:S01]  /*1a730*/  LDS.64 R24, [R7] ;  /* 0x0000000007187984 */ /* 0x0000620000000a00 */
[----:B-----5:R-:W-:Y:S02]  /*1a740*/  IADD3 R33, P1, PT, R9, R22, RZ ;  /* 0x0000001609217210 */ /* 0x020fe40007f3e0ff */
[----:B------:R-:W-:-:S03]  /*1a750*/  MOV R0, R13 ;  /* 0x0000000d00007202 */ /* 0x000fc60000000f00 */
[----:B------:R-:W-:-:S08]  /*1a760*/  IMAD.X R30, RZ, RZ, R23, P1 ;  /* 0x000000ffff1e7224 */ /* 0x000fd000008e0617 */
.L_x_937:
[----:B-12---:R-:W-:Y:S01]  /*1a770*/  IADD3 R29, P1, PT, R24, R0, RZ ;  /* 0x00000000181d7210 */ /* 0x006fe20007f3e0ff */
[----:B------:R-:W-:Y:S01]  /*1a780*/  IMAD.U32 R26, RZ, RZ, UR12 ;  /* 0x0000000cff1a7e24 */ /* 0x000fe2000f8e00ff */
[----:B------:R-:W1:Y:S01]  /*1a790*/  LDCU.64 UR4, c[0x0][0x4c8] ;  /* 0x00009900ff0477ac */ /* 0x000e620008000a00 */
[----:B------:R-:W-:Y:S02]  /*1a7a0*/  IMAD.U32 R27, RZ, RZ, UR13 ;  /* 0x0000000dff1b7e24 */ /* 0x000fe4000f8e00ff */
[----:B------:R-:W-:Y:S02]  /*1a7b0*/  IMAD.X R16, RZ, RZ, R25, P1 ;  /* 0x000000ffff107224 */ /* 0x000fe400008e0619 */
[----:B------:R-:W-:-:S04]  /*1a7c0*/  IMAD.WIDE.U32 R26, R29, 0x14, R26 ;  /* 0x000000141d1a7825 */ /* 0x000fc800078e001a */
[----:B------:R-:W-:Y:S02]  /*1a7d0*/  IMAD R29, R16, 0x14, RZ ;  /* 0x00000014101d7824 */ /* 0x000fe400078e02ff */
[----:B------:R-:W-:-:S03]  /*1a7e0*/  IMAD.MOV.U32 R28, RZ, RZ, R26 ;  /* 0x000000ffff1c7224 */ /* 0x000fc600078e001a */
[----:B------:R-:W-:-:S06]  /*1a7f0*/  IADD3 R29, PT, PT, R27, R29, RZ ;  /* 0x0000001d1b1d7210 */ /* 0x000fcc0007ffe0ff */
[----:B------:R-:W2:Y:S01]  /*1a800*/  LDG.E R29, desc[UR8][R28.64] ;  /* 0x000000081c1d7981 */ /* 0x000ea2000c1e1900 */
[C---:B------:R-:W-:Y:S01]  /*1a810*/  IADD3 R16, P1, PT, R0.reuse, R33, RZ ;  /* 0x0000002100107210 */ /* 0x040fe20007f3e0ff */
[----:B------:R-:W-:-:S04]  /*1a820*/  VIADD R0, R0, 0x20 ;  /* 0x0000002000007836 */ /* 0x000fc80000000000 */
[----:B------:R-:W-:Y:S01]  /*1a830*/  IMAD.X R27, RZ, RZ, R30, P1 ;  /* 0x000000ffff1b7224 */ /* 0x000fe200008e061e */
[----:B-1----:R-:W-:-:S04]  /*1a840*/  LEA R26, P1, R16, UR4, 0x2 ;  /* 0x00000004101a7c11 */ /* 0x002fc8000f8210ff */
[----:B------:R-:W-:Y:S02]  /*1a850*/  LEA.HI.X R27, R16, UR5, R27, 0x2, P1 ;  /* 0x00000005101b7c11 */ /* 0x000fe400088f141b */
[----:B------:R-:W-:-:S03]  /*1a860*/  ISETP.GE.AND P1, PT, R0, R31, PT ;  /* 0x0000001f0000720c */ /* 0x000fc60003f26270 */
[----:B--2---:R2:W-:Y:S10]  /*1a870*/  STG.E desc[UR8][R26.64], R29 ;  /* 0x0000001d1a007986 */ /* 0x0045f4000c101908 */
[----:B------:R-:W-:Y:S05]  /*1a880*/  @!P1 BRA `(.L_x_937) ;  /* 0xfffffffc00b89947 */ /* 0x000fea000383ffff */
.L_x_936:
[----:B------:R-:W-:Y:S05]  /*1a890*/  BSYNC.RECONVERGENT B3 ;  /* 0x0000000000037941 */ /* 0x000fea0003800200 */
.L_x_935:
[----:B------:R-:W-:Y:S05]  /*1a8a0*/  @P0 BRA `(.L_x_938) ;  /* 0x0000017800600947 */ /* 0x000fea0003800000 */
[----:B------:R-:W3:Y:S01]  /*1a8b0*/  LDG.E.64 R24, desc[UR8][R18.64] ;  /* 0x0000000812187981 */ /* 0x000ee2000c1e1b00 */
[----:B--2--5:R-:W-:-:S04]  /*1a8c0*/  IADD3 R26, P1, PT, R22, R31, RZ ;  /* 0x0000001f161a7210 */ /* 0x024fc80007f3e0ff */
[----:B------:R-:W-:Y:S02]  /*1a8d0*/  LEA.HI.X.SX32 R27, R31, R23, 0x1, P1 ;  /* 0x000000171f1b7211 */ /* 0x000fe400008f0eff */
[----:B---3--:R-:W-:Y:S02]  /*1a8e0*/  IADD3 R0, P2, PT, R6, R24, RZ ;  /* 0x0000001806007210 */ /* 0x008fe40007f5e0ff */
[----:B------:R-:W-:Y:S02]  /*1a8f0*/  IADD3 R22, P0, PT, R24, 0x1, RZ ;  /* 0x0000000118167810 */ /* 0x000fe40007f1e0ff */
[----:B------:R-:W-:Y:S01]  /*1a900*/  LEA R20, P3, R0, R20, 0x3 ;  /* 0x0000001400147211 */ /* 0x000fe200078618ff */
[----:B------:R-:W-:Y:S01]  /*1a910*/  IMAD.X R16, RZ, RZ, R25, P2 ;  /* 0x000000ffff107224 */ /* 0x000fe200010e0619 */
[----:B------:R-:W-:-:S04]  /*1a920*/  IADD3.X R23, PT, PT, RZ, R25, RZ, P0, !PT ;  /* 0x00000019ff177210 */ /* 0x000fc800007fe4ff */
[----:B------:R-:W-:Y:S01]  /*1a930*/  LEA.HI.X R21, R0, R21, R16, 0x3, P3 ;  /* 0x0000001500157211 */ /* 0x000fe200018f1c10 */
[----:B------:R1:W-:Y:S04]  /*1a940*/  STG.E.64 desc[UR8][R18.64], R22 ;  /* 0x0000001612007986 */ /* 0x0003e8000c101b08 */
[----:B------:R1:W-:Y:S01]  /*1a950*/  STG.E.64 desc[UR8][R20.64+0x8], R26 ;  /* 0x0000081a14007986 */ /* 0x0003e2000c101b08 */
[----:B------:R-:W-:Y:S05]  /*1a960*/  BRA `(.L_x_938) ;  /* 0x0000017800307947 */ /* 0x000fea0003800000 */
.L_x_918:
[----:B------:R-:W-:Y:S05]  /*1a970*/  BSYNC B2 ;  /* 0x0000000000027941 */ /* 0x000fea0003800000 */
.L_x_917:
[----:B------:R-:W4:Y:S02]  /*1a980*/  LDS R0, [R4+0x380] ;  /* 0x0003800004007984 */ /* 0x000f240000000800 */
[----:B----4-:R-:W-:-:S13]  /*1a990*/  ISETP.GE.AND P0, PT, R0, 0x1, PT ;  /* 0x000000010000780c */ /* 0x010fda0003f06270 */
[----:B------:R-:W-:Y:S05]  /*1a9a0*/  @!P0 BRA `(.L_x_938) ;  /* 0x0000017800208947 */ /* 0x000fea0003800000 */
[----:B------:R-:W-:-:S07]  /*1a9b0*/  IMAD.MOV.U32 R0, RZ, RZ, RZ ;  /* 0x000000ffff007224 */ /* 0x000fce00078e00ff */
.L_x_1750:
[----:B------:R-:W-:Y:S01]  /*1a9c0*/  ISETP.NE.AND P0, PT, R0, RZ, PT ;  /* 0x000000ff0000720c */ /* 0x000fe20003f05270 */
[----:B------:R-:W-:-:S12]  /*1a9d0*/  BSSY B2, `(.L_x_939) ;  /* 0x0000076000027945 */ /* 0x000fd80003800000 */
[----:B--2-45:R-:W-:Y:S05]  /*1a9e0*/  @!P0 BRA `(.L_x_940) ;  /* 0x0000000400d08947 */ /* 0x034fea0003800000 */
[----:B--23--:R-:W2:Y:S01]  /*1a9f0*/  LDC.64 R22, c[0x0][0x440] ;  /* 0x00011000ff167b82 */ /* 0x00cea20000000a00 */
        /* <DEDUP_REMOVED lines=12> */
[----:B---3--:R-:W-:Y:S02]  /*1aac0*/  @!P0 VIADD R23, R24, 0xffffffff ;  /* 0xffffffff18178836 */ /* 0x008fe40000000000 */
[----:B----4-:R-:W-:-:S03]  /*1aad0*/  @!P0 VIADD R25, R25, 0xffffffff ;  /* 0xffffffff19198836 */ /* 0x010fc60000000000 */
[----:B------:R2:W-:Y:S04]  /*1aae0*/  @!P0 STS [R4+0x300], R23 ;  /* 0x0003001704008388 */ /* 0x0005e80000000800 */
[----:B------:R2:W-:Y:S04]  /*1aaf0*/  @!P0 STS [R4+0x200], R25 ;  /* 0x0002001904008388 */ /* 0x0005e80000000800 */
[----:B------:R2:W-:Y:S01]  /*1ab00*/  @!P0 STS.U8 [R2+0xbb20], RZ ;  /* 0x00bb20ff02008388 */ /* 0x0005e20000000000 */
[----:B------:R-:W-:Y:S05]  /*1ab10*/  BRA.DIV UR4, `(.L_x_941) ;  /* 0x000001da04a87947 */ /* 0x000fea000b800000 */
[----:B------:R-:W-:Y:S01]  /*1ab20*/  NOP ;  /* 0x0000000000007918 */ /* 0x000fe20000000000 */
.L_x_2192:
[----:B------:R-:W3:Y:S01]  /*1ab30*/  LDS R27, [R4+0x200] ;  /* 0x00020000041b7984 */ /* 0x000ee20000000800 */
[----:B------:R-:W-:Y:S01]  /*1ab40*/  BSSY.RECONVERGENT B3, `(.L_x_942) ;  /* 0x0000057000037945 */ /* 0x000fe20003800200 */
[----:B---3--:R-:W-:-:S13]  /*1ab50*/  ISETP.GE.AND P0, PT, R13, R27, PT ;  /* 0x0000001b0d00720c */ /* 0x008fda0003f06270 */
[----:B------:R-:W-:Y:S05]  /*1ab60*/  @P0 BRA `(.L_x_943) ;  /* 0x0000000400500947 */ /* 0x000fea0003800000 */
[----:B--2---:R-:W2:Y:S01]  /*1ab70*/  LDS.64 R18, [R7] ;  /* 0x0000000007127984 */ /* 0x004ea20000000a00 */
[----:B------:R-:W-:Y:S01]  /*1ab80*/  MOV R21, UR13 ;  /* 0x0000000d00157c02 */ /* 0x000fe20008000f00 */
[----:B------:R-:W-:Y:S02]  /*1ab90*/  IMAD.U32 R20, RZ, RZ, UR12 ;  /* 0x0000000cff147e24 */ /* 0x000fe4000f8e00ff */
[----:B------:R-:W3:Y:S01]  /*1aba0*/  LDS.U8 R24, [R2+0xbb20] ;  /* 0x00bb200002187984 */ /* 0x000ee20000000000 */
[----:B--2---:R-:W-:-:S04]  /*1abb0*/  IADD3 R23, P0, PT, R18, R27, RZ ;  /* 0x0000001b12177210 */ /* 0x004fc80007f1e0ff */
[----:B------:R-:W-:Y:S01]  /*1abc0*/  LEA.HI.X.SX32 R22, R27, R19, 0x1, P0 ;  /* 0x000000131b167211 */ /* 0x000fe200000f0eff */
[----:B------:R-:W-:-:S04]  /*1abd0*/  IMAD.WIDE.U32 R20, R23, 0x14, R20 ;  /* 0x0000001417147825 */ /* 0x000fc800078e0014 */
[----:B------:R-:W-:Y:S02]  /*1abe0*/  IMAD R23, R22, 0x14, RZ ;  /* 0x0000001416177824 */ /* 0x000fe400078e02ff */
[----:B------:R-:W-:Y:S02]  /*1abf0*/  IMAD.MOV.U32 R22, RZ, RZ, R20 ;  /* 0x000000ffff167224 */ /* 0x000fe400078e0014 */
[----:B------:R-:W-:Y:S02]  /*1ac00*/  IMAD.IADD R23, R21, 0x1, R23 ;  /* 0x0000000115177824 */ /* 0x000fe400078e0217 */
[----:B------:R-:W2:Y:S04]  /*1ac10*/  LDC.64 R20, c[0x0][0x488] ;  /* 0x00012200ff147b82 */ /* 0x000ea80000000a00 */
[----:B------:R-:W2:Y:S01]  /*1ac20*/  LDG.E R23, desc[UR8][R22.64] ;  /* 0x0000000816177981 */ /* 0x000ea2000c1e1900 */
[----:B---3--:R-:W-:Y:S01]  /*1ac30*/  ISETP.NE.AND P0, PT, R24, RZ, PT ;  /* 0x000000ff1800720c */ /* 0x008fe20003f05270 */
[----:B------:R-:W-:-:S02]  /*1ac40*/  IMAD.MOV.U32 R26, RZ, RZ, R13 ;  /* 0x000000ffff1a7224 */ /* 0x000fc400078e000d */
[----:B--2---:R-:W-:-:S10]  /*1ac50*/  IMAD.WIDE R20, R23, 0x8, R20 ;  /* 0x0000000817147825 */ /* 0x004fd400078e0214 */
.L_x_949:
[----:B--2---:R-:W-:Y:S05]  /*1ac60*/  @P0 BRA `(.L_x_943) ;  /* 0x0000000400100947 */ /* 0x004fea0003800000 */
[----:B------:R-:W2:Y:S04]  /*1ac70*/  LDG.E R29, desc[UR8][R20.64+0x8] ;  /* 0x00000808141d7981 */ /* 0x000ea8000c1e1900 */
[----:B------:R-:W2:Y:S01]  /*1ac80*/  LDG.E.64 R22, desc[UR8][R20.64] ;  /* 0x0000000814167981 */ /* 0x000ea2000c1e1b00 */
[----:B------:R-:W-:Y:S01]  /*1ac90*/  IADD3 R31, P1, PT, R18, R26, RZ ;  /* 0x0000001a121f7210 */ /* 0x000fe20007f3e0ff */
[----:B------:R-:W-:Y:S01]  /*1aca0*/  IMAD.U32 R24, RZ, RZ, UR12 ;  /* 0x0000000cff187e24 */ /* 0x000fe2000f8e00ff */
[----:B------:R-:W-:Y:S01]  /*1acb0*/  MOV R25, UR13 ;  /* 0x0000000d00197c02 */ /* 0x000fe20008000f00 */
[----:B------:R-:W-:Y:S02]  /*1acc0*/  BSSY.RELIABLE B4, `(.L_x_944) ;  /* 0x0000038000047945 */ /* 0x000fe40003800100 */
[----:B------:R-:W-:-:S02]  /*1acd0*/  IMAD.X R28, RZ, RZ, R19, P1 ;  /* 0x000000ffff1c7224 */ /* 0x000fc400008e0613 */
[----:B------:R-:W-:-:S04]  /*1ace0*/  IMAD.WIDE.U32 R24, R31, 0x14, R24 ;  /* 0x000000141f187825 */ /* 0x000fc800078e0018 */
[----:B--2---:R-:W-:Y:S02]  /*1acf0*/  IMAD.IADD R30, R29, 0x1, -R22 ;  /* 0x000000011d1e7824 */ /* 0x004fe400078e0a16 */
[----:B------:R-:W-:-:S03]  /*1ad00*/  IMAD R29, R28, 0x14, RZ ;  /* 0x000000141c1d7824 */ /* 0x000fc600078e02ff */
[----:B------:R-:W-:Y:S01]  /*1ad10*/  ISETP.GE.AND P1, PT, R30, 0x1, PT ;  /* 0x000000011e00780c */ /* 0x000fe20003f26270 */
[----:B------:R-:W-:-:S12]  /*1ad20*/  IMAD.IADD R25, R25, 0x1, R29 ;  /* 0x0000000119197824 */ /* 0x000fd800078e021d */
[----:B------:R-:W-:Y:S05]  /*1ad30*/  @!P1 BRA `(.L_x_945) ;  /* 0x0000000000c09947 */ /* 0x000fea0003800000 */
[----:B------:R-:W2:Y:S01]  /*1ad40*/  LDCU.64 UR4, c[0x0][0x480] ;  /* 0x00009000ff0477ac */ /* 0x000ea20008000a00 */
[----:B------:R-:W-:Y:S01]  /*1ad50*/  VIADD R30, R30, 0xffffffff ;  /* 0xffffffff1e1e7836 */ /* 0x000fe20000000000 */
[----:B------:R-:W3:Y:S04]  /*1ad60*/  LDG.E R35, desc[UR8][R24.64] ;  /* 0x0000000818237981 */ /* 0x000ee8000c1e1900 */
[----:B------:R-:W-:-:S04]  /*1ad70*/  SHF.R.U32.HI R31, RZ, 0x1, R30 ;  /* 0x00000001ff1f7819 */ /* 0x000fc8000001161e */
[----:B------:R-:W-:-:S04]  /*1ad80*/  IADD3 R29, P1, PT, R22, R31, RZ ;  /* 0x0000001f161d7210 */ /* 0x000fc80007f3e0ff */
[----:B------:R-:W-:Y:S02]  /*1ad90*/  IADD3.X R32, PT, PT, RZ, R23, RZ, P1, !PT ;  /* 0x00000017ff207210 */ /* 0x000fe40000ffe4ff */
[----:B--2---:R-:W-:-:S04]  /*1ada0*/  LEA R28, P1, R29, UR4, 0x2 ;  /* 0x000000041d1c7c11 */ /* 0x004fc8000f8210ff */
[----:B------:R-:W-:-:S05]  /*1adb0*/  LEA.HI.X R29, R29, UR5, R32, 0x2, P1 ;  /* 0x000000051d1d7c11 */ /* 0x000fca00088f1420 */
[----:B------:R-:W2:Y:S01]  /*1adc0*/  LDG.E R28, desc[UR8][R28.64] ;  /* 0x000000081c1c7981 */ /* 0x000ea2000c1e1900 */
[----:B---3--:R-:W-:Y:S02]  /*1add0*/  SHF.R.S32.HI R37, RZ, 0x1f, R35 ;  /* 0x0000001fff257819 */ /* 0x008fe40000011423 */
[----:B--2---:R-:W-:-:S13]  /*1ade0*/  ISETP.NE.AND P1, PT, R28, R35, PT ;  /* 0x000000231c00720c */ /* 0x004fda0003f25270 */
[----:B------:R-:W-:Y:S05]  /*1adf0*/  @!P1 BRA `(.L_x_946) ;  /* 0x0000000000449947 */ /* 0x000fea0003800000 */
[----:B------:R-:W-:Y:S02]  /*1ae00*/  IMAD.MOV.U32 R33, RZ, RZ, R31 ;  /* 0x000000ffff217224 */ /* 0x000fe400078e001f */
[----:B------:R-:W-:-:S07]  /*1ae10*/  IMAD.MOV.U32 R31, RZ, RZ, RZ ;  /* 0x000000ffff1f7224 */ /* 0x000fce00078e00ff */
.L_x_947:
        /* <DEDUP_REMOVED lines=15> */
.L_x_946:
[----:B------:R-:W2:Y:S04]  /*1af10*/  LDG.E R22, desc[UR8][R24.64+0xc] ;  /* 0x00000c0818167981 */ /* 0x000ea8000c1e1900 */
[----:B------:R-:W3:Y:S02]  /*1af20*/  LDS R28, [R4+0x280] ;  /* 0x00028000041c7984 */ /* 0x000ee40000000800 */
[----:B---3--:R-:W-:Y:S01]  /*1af30*/  ISETP.GE.AND P1, PT, R35, R28, PT ;  /* 0x0000001c2300720c */ /* 0x008fe20003f26270 */
[----:B--2---:R-:W-:-:S05]  /*1af40*/  VIADD R23, R22, 0xffffffff ;  /* 0xffffffff16177836 */ /* 0x004fca0000000000 */
[----:B------:R2:W-:Y:S07]  /*1af50*/  STG.E desc[UR8][R24.64+0xc], R23 ;  /* 0x00000c1718007986 */ /* 0x0005ee000c101908 */
[----:B------:R-:W-:Y:S05]  /*1af60*/  @P1 BRA `(.L_x_945) ;  /* 0x0000000000341947 */ /* 0x000fea0003800000 */
[----:B--2---:R-:W-:Y:S01]  /*1af70*/  IADD3 R25, P1, PT, R18, R35, RZ ;  /* 0x0000002312197210 */ /* 0x004fe20007f3e0ff */
[----:B------:R-:W-:Y:S02]  /*1af80*/  IMAD.U32 R22, RZ, RZ, UR12 ;  /* 0x0000000cff167e24 */ /* 0x000fe4000f8e00ff */
[----:B------:R-:W-:Y:S01]  /*1af90*/  IMAD.U32 R23, RZ, RZ, UR13 ;  /* 0x0000000dff177e24 */ /* 0x000fe2000f8e00ff */
[----:B------:R-:W-:Y:S01]  /*1afa0*/  IADD3.X R24, PT, PT, R19, R37, RZ, P1, !PT ;  /* 0x0000002513187210 */ /* 0x000fe20000ffe4ff */
[----:B------:R-:W-:-:S04]  /*1afb0*/  IMAD.WIDE.U32 R22, R25, 0x14, R22 ;  /* 0x0000001419167825 */ /* 0x000fc800078e0016 */
[----:B------:R-:W-:-:S04]  /*1afc0*/  IMAD R25, R24, 0x14, RZ ;  /* 0x0000001418197824 */ /* 0x000fc800078e02ff */
[----:B------:R-:W-:-:S05]  /*1afd0*/  IMAD.IADD R23, R23, 0x1, R25 ;  /* 0x0000000117177824 */ /* 0x000fca00078e0219 */
[----:B------:R-:W2:Y:S04]  /*1afe0*/  LDG.E R24, desc[UR8][R22.64+0x8] ;  /* 0x0000080816187981 */ /* 0x000ea8000c1e1900 */
[----:B------:R-:W2:Y:S02]  /*1aff0*/  LDG.E R25, desc[UR8][R22.64+0xc] ;  /* 0x00000c0816197981 */ /* 0x000ea4000c1e1900 */
[----:B--2---:R-:W-:-:S05]  /*1b000*/  IMAD.IADD R25, R24, 0x1, R25 ;  /* 0x0000000118197824 */ /* 0x004fca00078e0219 */
[----:B-----5:R-:W-:-:S13]  /*1b010*/  ISETP.GE.AND P1, PT, R25, R16, PT ;  /* 0x000000101900720c */ /* 0x020fda0003f26270 */
[----:B------:R-:W-:Y:S05]  /*1b020*/  @!P1 BREAK.RELIABLE B4 ;  /* 0x0000000000049942 */ /* 0x000fea0003800100 */
[----:B------:R-:W-:Y:S05]  /*1b030*/  @!P1 BRA `(.L_x_948) ;  /* 0x0000000000149947 */ /* 0x000fea0003800000 */
.L_x_945:
[----:B------:R-:W-:Y:S05]  /*1b040*/  BSYNC.RELIABLE B4 ;  /* 0x0000000000047941 */ /* 0x000fea0003800100 */
.L_x_944:
[----:B------:R-:W-:-:S05]  /*1b050*/  VIADD R26, R26, 0x20 ;  /* 0x000000201a1a7836 */ /* 0x000fca0000000000 */
[----:B------:R-:W-:-:S13]  /*1b060*/  ISETP.GE.AND P1, PT, R26, R27, PT ;  /* 0x0000001b1a00720c */ /* 0x000fda0003f26270 */
[----:B------:R-:W-:Y:S05]  /*1b070*/  @!P1 BRA `(.L_x_949) ;  /* 0xfffffff800f89947 */ /* 0x000fea000383ffff */
[----:B------:R-:W-:Y:S05]  /*1b080*/  BRA `(.L_x_943) ;  /* 0x0000000000087947 */ /* 0x000fea0003800000 */
.L_x_948:
[----:B------:R-:W-:-:S05]  /*1b090*/  IMAD.MOV.U32 R16, RZ, RZ, 0x1 ;  /* 0x00000001ff107424 */ /* 0x000fca00078e00ff */
[----:B------:R3:W-:Y:S02]  /*1b0a0*/  STS.U8 [R2+0xbb20], R16 ;  /* 0x00bb201002007388 */ /* 0x0007e40000000000 */
.L_x_943:
[----:B------:R-:W-:Y:S05]  /*1b0b0*/  BSYNC.RECONVERGENT B3 ;  /* 0x0000000000037941 */ /* 0x000fea0003800200 */
.L_x_942:
[----:B------:R-:W-:-:S03]  /*1b0c0*/  UMOV UR4, 0xffffffff ;  /* 0xffffffff00047882 */ /* 0x000fc60000000000 */
[----:B------:R-:W-:Y:S05]  /*1b0d0*/  BRA.DIV UR4, `(.L_x_950) ;  /* 0x000001d604547947 */ /* 0x000fea000b800000 */
[----:B------:R-:W-:Y:S01]  /*1b0e0*/  NOP ;  /* 0x0000000000007918 */ /* 0x000fe20000000000 */
.L_x_2195:
[----:B---3-5:R-:W3:Y:S02]  /*1b0f0*/  LDS.U8 R16, [R2+0xbb20] ;  /* 0x00bb200002107984 */ /* 0x028ee40000000000 */
[----:B---3--:R-:W-:-:S13]  /*1b100*/  ISETP.NE.AND P0, PT, R16, RZ, PT ;  /* 0x000000ff1000720c */ /* 0x008fda0003f05270 */
[----:B------:R-:W-:Y:S05]  /*1b110*/  @P0 BREAK B2 ;  /* 0x0000000000020942 */ /* 0x000fea0003800000 */
[----:B------:R-:W-:Y:S05]  /*1b120*/  @P0 BRA `(.L_x_938) ;  /* 0x0000017000400947 */ /* 0x000fea0003800000 */
.L_x_940:
[----:B------:R-:W-:Y:S05]  /*1b130*/  BSYNC B2 ;  /* 0x0000000000027941 */ /* 0x000fea0003800000 */
.L_x_939:
[----:B------:R-:W-:Y:S01]  /*1b140*/  ISETP.NE.AND P0, PT, R13, RZ, PT ;  /* 0x000000ff0d00720c */ /* 0x000fe20003f05270 */
[----:B------:R-:W-:-:S12]  /*1b150*/  UMOV UR4, 0xffffffff ;  /* 0xffffffff00047882 */ /* 0x000fd80000000000 */
[----:B--2---:R-:W2:Y:S04]  /*1b160*/  @!P0 LDS R19, [R4+0x280] ;  /* 0x0002800004138984 */ /* 0x004ea80000000800 */
[----:B------:R-:W4:Y:S04]  /*1b170*/  @!P0 LDS R21, [R4+0x300] ;  /* 0x0003000004158984 */ /* 0x000f280000000800 */
[----:B---3--:R-:W3:Y:S04]  /*1b180*/  @!P0 LDS R23, [R4+0x200] ;  /* 0x0002000004178984 */ /* 0x008ee80000000800 */
[----:B--2---:R2:W-:Y:S04]  /*1b190*/  @!P0 STS [R4+0x400], R19 ;  /* 0x0004001304008388 */ /* 0x0045e80000000800 */
[----:B----4-:R2:W-:Y:S04]  /*1b1a0*/  @!P0 STS [R4+0x480], R21 ;  /* 0x0004801504008388 */ /* 0x0105e80000000800 */
[----:B---3--:R2:W-:Y:S01]  /*1b1b0*/  @!P0 STS [R4+0x500], R23 ;  /* 0x0005001704008388 */ /* 0x0085e20000000800 */
[----:B------:R-:W-:Y:S05]  /*1b1c0*/  BRA.DIV UR4, `(.L_x_951) ;  /* 0x000001d604347947 */ /* 0x000fea000b800000 */
[----:B------:R-:W-:Y:S01]  /*1b1d0*/  NOP ;  /* 0x0000000000007918 */ /* 0x000fe20000000000 */
.L_x_2198:
[----:B------:R-:W3:Y:S01]  /*1b1e0*/  LDS R16, [R4+0x400] ;  /* 0x0004000004107984 */ /* 0x000ee20000000800 */
[----:B--2---:R-:W2:Y:S01]  /*1b1f0*/  LDC.64 R18, c[0x0][0x3e8] ;  /* 0x0000fa00ff127b82 */ /* 0x004ea20000000a00 */
[----:B------:R-:W-:Y:S02]  /*1b200*/  BSSY.RECONVERGENT B2, `(.L_x_952) ;  /* 0x0000023000027945 */ /* 0x000fe40003800200 */
[----:B------:R-:W4:Y:S01]  /*1b210*/  LDS R23, [R4+0x500] ;  /* 0x0005000004177984 */ /* 0x000f220000000800 */
[----:B--2---:R-:W-:Y:S01]  /*1b220*/  IMAD.WIDE.U32 R18, R8, 0x14, R18 ;  /* 0x0000001408127825 */ /* 0x004fe200078e0012 */
[----:B---3--:R-:W-:Y:S02]  /*1b230*/  ISETP.GE.AND P2, PT, R13, R16, PT ;  /* 0x000000100d00720c */ /* 0x008fe40003f46270 */
[----:B----4-:R-:W-:-:S04]  /*1b240*/  ISETP.GE.AND P1, PT, R23, 0x47, PT ;  /* 0x000000471700780c */ /* 0x010fc80003f26270 */
[----:B------:R-:W-:Y:S02]  /*1b250*/  SEL R27, R12, R19, !P1 ;  /* 0x000000130c1b7207 */ /* 0x000fe40004800000 */
[----:B------:R-:W-:Y:S02]  /*1b260*/  SEL R26, R15, R18, !P1 ;  /* 0x000000120f1a7207 */ /* 0x000fe40004800000 */
[----:B------:R-:W-:-:S03]  /*1b270*/  MOV R19, R13 ;  /* 0x0000000d00137202 */ /* 0x000fc60000000f00 */
[----:B------:R-:W-:Y:S05]  /*1b280*/  @P2 BRA `(.L_x_953) ;  /* 0x0000000000682947 */ /* 0x000fea0003800000 */
[----:B------:R-:W-:Y:S01]  /*1b290*/  BSSY.RECONVERGENT B3, `(.L_x_954) ;  /* 0x0000018000037945 */ /* 0x000fe20003800200 */
.L_x_955:
[----:B-----5:R-:W2:Y:S01]  /*1b2a0*/  LDS.64 R20, [R7] ;  /* 0x0000000007147984 */ /* 0x020ea20000000a00 */
[----:B------:R-:W-:Y:S02]  /*1b2b0*/  IMAD.U32 R22, RZ, RZ, UR12 ;  /* 0x0000000cff167e24 */ /* 0x000fe4000f8e00ff */
        /* <DEDUP_REMOVED lines=22> */
.L_x_954:
[----:B------:R2:W3:Y:S02]  /*1b420*/  LDS R23, [R4+0x500] ;  /* 0x0005000004177984 */ /* 0x0004e40000000800 */
.L_x_953:
[----:B------:R-:W-:Y:S05]  /*1b430*/  BSYNC.RECONVERGENT B2 ;  /* 0x0000000000027941 */ /* 0x000fea0003800200 */
.L_x_952:
[----:B---3--:R-:W-:Y:S01]  /*1b440*/  VIADD R16, R23, 0xffffffff ;  /* 0xffffffff17107836 */ /* 0x008fe20000000000 */
[----:B------:R-:W-:Y:S04]  /*1b450*/  BSSY.RECONVERGENT B2, `(.L_x_956) ;  /* 0x000001e000027945 */ /* 0x000fe80003800200 */
[----:B------:R-:W-:-:S13]  /*1b460*/  ISETP.GE.AND P1, PT, R19, R16, PT ;  /* 0x000000101300720c */ /* 0x000fda0003f26270 */
[----:B------:R-:W-:Y:S05]  /*1b470*/  @P1 BRA `(.L_x_957) ;  /* 0x00000000006c1947 */ /* 0x000fea0003800000 */
[----:B------:R-:W-:Y:S01]  /*1b480*/  BSSY.RECONVERGENT B3, `(.L_x_958) ;  /* 0x0000019000037945 */ /* 0x000fe20003800200 */
.L_x_959:
[----:B-----5:R-:W3:Y:S01]  /*1b490*/  LDS.64 R20, [R7] ;  /* 0x0000000007147984 */ /* 0x020ee20000000a00 */
[----:B------:R-:W-:Y:S02]  /*1b4a0*/  IMAD.U32 R22, RZ, RZ, UR12 ;  /* 0x0000000cff167e24 */ /* 0x000fe4000f8e00ff */
        /* <DEDUP_REMOVED lines=23> */
.L_x_958:
[----:B------:R-:W-:-:S07]  /*1b620*/  IMAD.MOV.U32 R23, RZ, RZ, R16 ;  /* 0x000000ffff177224 */ /* 0x000fce00078e0010 */
.L_x_957:
[----:B------:R-:W-:Y:S05]  /*1b630*/  BSYNC.RECONVERGENT B2 ;  /* 0x0000000000027941 */ /* 0x000fea0003800200 */
.L_x_956:
[----:B------:R-:W-:Y:S04]  /*1b640*/  BSSY.RECONVERGENT B2, `(.L_x_960) ;  /* 0x0000016000027945 */ /* 0x000fe80003800200 */
[----:B------:R-:W-:Y:S05]  /*1b650*/  @P0 BRA `(.L_x_961) ;  /* 0x0000000000500947 */ /* 0x000fea0003800000 */
[----:B------:R-:W3:Y:S01]  /*1b660*/  LDS.64 R18, [R7] ;  /* 0x0000000007127984 */ /* 0x000ee20000000a00 */
[----:B------:R-:W-:Y:S01]  /*1b670*/  MOV R21, UR13 ;  /* 0x0000000d00157c02 */ /* 0x000fe20008000f00 */
[----:B-----5:R-:W-:Y:S01]  /*1b680*/  IMAD.U32 R20, RZ, RZ, UR12 ;  /* 0x0000000cff147e24 */ /* 0x020fe2000f8e00ff */
[----:B---3--:R-:W-:-:S04]  /*1b690*/  IADD3 R25, P1, PT, R18, R23, RZ ;  /* 0x0000001712197210 */ /* 0x008fc80007f3e0ff */
[----:B------:R-:W-:Y:S01]  /*1b6a0*/  LEA.HI.X.SX32 R18, R23, R19, 0x1, P1 ;  /* 0x0000001317127211 */ /* 0x000fe200008f0eff */
[----:B------:R-:W-:-:S04]  /*1b6b0*/  IMAD.WIDE.U32 R20, R25, 0x14, R20 ;  /* 0x0000001419147825 */ /* 0x000fc800078e0014 */
[----:B------:R-:W-:-:S04]  /*1b6c0*/  IMAD R19, R18, 0x14, RZ ;  /* 0x0000001412137824 */ /* 0x000fc800078e02ff */
[----:B------:R-:W-:Y:S02]  /*1b6d0*/  IMAD.IADD R21, R21, 0x1, R19 ;  /* 0x0000000115157824 */ /* 0x000fe400078e0213 */
[----:B------:R-:W3:Y:S04]  /*1b6e0*/  LDS R19, [R4+0x400] ;  /* 0x0004000004137984 */ /* 0x000ee80000000800 */
        /* <DEDUP_REMOVED lines=11> */
.L_x_961:
[----:B------:R-:W-:Y:S05]  /*1b7a0*/  BSYNC.RECONVERGENT B2 ;  /* 0x0000000000027941 */ /* 0x000fea0003800200 */
.L_x_960:
[----:B------:R-:W-:-:S03]  /*1b7b0*/  UMOV UR4, 0xffffffff ;  /* 0xffffffff00047882 */ /* 0x000fc60000000000 */
[----:B------:R-:W-:Y:S05]  /*1b7c0*/  BRA.DIV UR4, `(.L_x_962) ;  /* 0x000001ce04d07947 */ /* 0x000fea000b800000 */
[----:B------:R-:W-:Y:S01]  /*1b7d0*/  NOP ;  /* 0x0000000000007918 */ /* 0x000fe20000000000 */
[----:B---3--:R-:W3:Y:S01]  /*1b7e0*/  LDS R19, [R4+0x400] ;  /* 0x0004000004137984 */ /* 0x008ee20000000800 */
[----:B------:R-:W-:Y:S02]  /*1b7f0*/  @!P0 IMAD.MOV.U32 R29, RZ, RZ, 0x1 ;  /* 0x00000001ff1d8424 */ /* 0x000fe400078e00ff */
[----:B---3--:R-:W-:-:S05]  /*1b800*/  IMAD.WIDE R18, R19, 0x14, R26 ;  /* 0x0000001413127825 */ /* 0x008fca00078e021a */
[----:B------:R-:W-:Y:S04]  /*1b810*/  @!P0 ST.E desc[UR8][R18.64+0x4], R29 ;  /* 0x0000041d12008985 */ /* 0x000fe8000c101908 */
[----:B-----5:R-:W3:Y:S04]  /*1b820*/  @!P0 LDS R20, [R4+0x400] ;  /* 0x0004000004148984 */ /* 0x020ee80000000800 */
[----:B------:R-:W4:Y:S04]  /*1b830*/  @!P0 LDS R21, [R4+0x480] ;  /* 0x0004800004158984 */ /* 0x000f280000000800 */
[----:B------:R0:W5:Y:S01]  /*1b840*/  LD.E R16, desc[UR8][R18.64] ;  /* 0x0000000812107980 */ /* 0x000162000c101900 */
[----:B---3--:R-:W-:-:S02]  /*1b850*/  @!P0 VIADD R23, R20, 0x1 ;  /* 0x0000000114178836 */ /* 0x008fc40000000000 */
[----:B----4-:R-:W-:-:S03]  /*1b860*/  @!P0 VIADD R25, R21, 0xffffffff ;  /* 0xffffffff15198836 */ /* 0x010fc60000000000 */
[----:B------:R0:W-:Y:S04]  /*1b870*/  @!P0 STS [R4+0x400], R23 ;  /* 0x0004001704008388 */ /* 0x0001e80000000800 */
[----:B------:R0:W-:Y:S01]  /*1b880*/  @!P0 STS [R4+0x480], R25 ;  /* 0x0004801904008388 */ /* 0x0001e20000000800 */
[----:B------:R-:W-:Y:S01]  /*1b890*/  NOP ;  /* 0x0000000000007918 */ /* 0x000fe20000000000 */
.L_x_2202:
[----:B0-----:R-:W0:Y:S01]  /*1b8a0*/  LDS R18, [R4+0x200] ;  /* 0x0002000004127984 */ /* 0x001e220000000800 */
[----:B------:R-:W-:Y:S01]  /*1b8b0*/  BSSY.RECONVERGENT B2, `(.L_x_963) ;  /* 0x0000035000027945 */ /* 0x000fe20003800200 */
[----:B0-----:R-:W-:-:S13]  /*1b8c0*/  ISETP.GE.AND P0, PT, R13, R18, PT ;  /* 0x000000120d00720c */ /* 0x001fda0003f06270 */
[----:B------:R-:W-:Y:S05]  /*1b8d0*/  @P0 BRA `(.L_x_964) ;  /* 0x0000000000c80947 */ /* 0x000fea0003800000 */
[----:B------:R-:W0:Y:S01]  /*1b8e0*/  LDC.64 R20, c[0x0][0x488] ;  /* 0x00012200ff147b82 */ /* 0x000e220000000a00 */
[----:B------:R-:W-:Y:S01]  /*1b8f0*/  MOV R28, R18 ;  /* 0x00000012001c7202 */ /* 0x000fe20000000f00 */
[----:B------:R-:W-:Y:S02]  /*1b900*/  IMAD.MOV.U32 R29, RZ, RZ, R13 ;  /* 0x000000ffff1d7224 */ /* 0x000fe400078e000d */
[----:B0----5:R-:W-:-:S07]  /*1b910*/  IMAD.WIDE R20, R16, 0x8, R20 ;  /* 0x0000000810147825 */ /* 0x021fce00078e0214 */
.L_x_969:
        /* <DEDUP_REMOVED lines=20> */
.L_x_968:
        /* <DEDUP_REMOVED lines=15> */
.L_x_967:
[----:B------:R-:W3:Y:S04]  /*1bb50*/  LD.E R18, desc[UR8][R22.64+0xc] ;  /* 0x00000c0816127980 */ /* 0x000ee8000c101900 */
[----:B------:R-:W4:Y:S01]  /*1bb60*/  LD.E R24, desc[UR8][R22.64+0x8] ;  /* 0x0000080816187980 */ /* 0x000f22000c101900 */
[----:B---3--:R-:W-:Y:S02]  /*1bb70*/  VIADD R19, R18, 0xffffffff ;  /* 0xffffffff12137836 */ /* 0x008fe40000000000 */
[----:B----4-:R-:W-:-:S03]  /*1bb80*/  VIADD R25, R24, 0x1 ;  /* 0x0000000118197836 */ /* 0x010fc60000000000 */
[----:B------:R0:W-:Y:S04]  /*1bb90*/  ST.E desc[UR8][R22.64+0xc], R19 ;  /* 0x00000c1316007985 */ /* 0x0001e8000c101908 */
[----:B------:R0:W-:Y:S04]  /*1bba0*/  ST.E desc[UR8][R22.64+0x8], R25 ;  /* 0x0000081916007985 */ /* 0x0001e8000c101908 */
[----:B------:R0:W3:Y:S02]  /*1bbb0*/  LDS R28, [R4+0x200] ;  /* 0x00020000041c7984 */ /* 0x0000e40000000800 */
.L_x_966:
[----:B------:R-:W-:Y:S05]  /*1bbc0*/  BSYNC.RECONVERGENT B3 ;  /* 0x0000000000037941 */ /* 0x000fea0003800200 */
.L_x_965:
[----:B------:R-:W-:-:S05]  /*1bbd0*/  VIADD R29, R29, 0x20 ;  /* 0x000000201d1d7836 */ /* 0x000fca0000000000 */
[----:B---3--:R-:W-:-:S13]  /*1bbe0*/  ISETP.GE.AND P0, PT, R29, R28, PT ;  /* 0x0000001c1d00720c */ /* 0x008fda0003f06270 */
[----:B------:R-:W-:Y:S05]  /*1bbf0*/  @!P0 BRA `(.L_x_969) ;  /* 0xfffffffc00488947 */ /* 0x000fea000383ffff */
.L_x_964:
[----:B------:R-:W-:Y:S05]  /*1bc00*/  BSYNC.RECONVERGENT B2 ;  /* 0x0000000000027941 */ /* 0x000fea0003800200 */
.L_x_963:
[----:B------:R-:W-:-:S03]  /*1bc10*/  UMOV UR4, 0xffffffff ;  /* 0xffffffff00047882 */ /* 0x000fc60000000000 */
[----:B------:R-:W-:Y:S05]  /*1bc20*/  BRA.DIV UR4, `(.L_x_970) ;  /* 0x000001ce04107947 */ /* 0x000fea000b800000 */
[----:B------:R-:W-:Y:S01]  /*1bc30*/  NOP ;  /* 0x0000000000007918 */ /* 0x000fe20000000000 */
.L_x_2205:
        /* <DEDUP_REMOVED lines=8> */
.L_x_973:
[----:B------:R-:W-:-:S04]  /*1bcc0*/  IMAD.WIDE R18, R21, 0x14, R26 ;  /* 0x0000001415127825 */ /* 0x000fc800078e021a */
[----:B------:R-:W-:Y:S01]  /*1bcd0*/  VIADD R21, R21, 0x20 ;  /* 0x0000002015157836 */ /* 0x000fe20000000000 */
[----:B------:R-:W-:Y:S04]  /*1bce0*/  ST.E desc[UR8][R18.64+0x4], R23 ;  /* 0x0000041712007985 */ /* 0x000fe8000c101908 */
[----:B------:R-:W0:Y:S02]  /*1bcf0*/  LDS R20, [R4+0x500] ;  /* 0x0005000004147984 */ /* 0x000e240000000800 */
[----:B0-----:R-:W-:-:S13]  /*1bd00*/  ISETP.GE.AND P0, PT, R21, R20, PT ;  /* 0x000000141500720c */ /* 0x001fda0003f06270 */
[----:B------:R-:W-:Y:S05]  /*1bd10*/  @!P0 BRA `(.L_x_973) ;  /* 0xfffffffc00e88947 */ /* 0x000fea000383ffff */
.L_x_972:
[----:B------:R-:W-:Y:S05]  /*1bd20*/  BSYNC.RECONVERGENT B2 ;  /* 0x0000000000027941 */ /* 0x000fea0003800200 */
.L_x_971:
[----:B------:R-:W-:-:S03]  /*1bd30*/  UMOV UR4, 0xffffffff ;  /* 0xffffffff00047882 */ /* 0x000fc60000000000 */
[----:B------:R-:W-:Y:S05]  /*1bd40*/  BRA.DIV UR4, `(.L_x_974) ;  /* 0x000001ca04e47947 */ /* 0x000fea000b800000 */
[----:B------:R-:W-:Y:S01]  /*1bd50*/  NOP ;  /* 0x0000000000007918 */ /* 0x000fe20000000000 */
.L_x_2208:
        /* <DEDUP_REMOVED lines=10> */
.L_x_981:
        /* <DEDUP_REMOVED lines=18> */
[----:B------:R-:W-:Y:S01]  /*1bf20*/  IMAD.MOV.U32 R33, RZ, RZ, R31 ;  /* 0x000000ffff217224 */ /* 0x000fe200078e001f */
[----:B------:R-:W-:-:S07]  /*1bf30*/  MOV R31, RZ ;  /* 0x000000ff001f7202 */ /* 0x000fce0000000f00 */
.L_x_980:
        /* <DEDUP_REMOVED lines=15> */
.L_x_979:
[----:B------:R-:W3:Y:S01]  /*1c030*/  LD.E R25, desc[UR8][R22.64+0x8] ;  /* 0x0000080816197980 */ /* 0x000ee2000c101900 */
[----:B------:R-:W0:Y:S01]  /*1c040*/  LDC.64 R20, c[0x0][0x418] ;  /* 0x00010600ff147b82 */ /* 0x000e220000000a00 */
[----:B------:R-:W-:Y:S01]  /*1c050*/  IADD3 R31, PT, PT, R3, R28, RZ ;  /* 0x0000001c031f7210 */ /* 0x000fe20007ffe0ff */
[----:B------:R-:W-:Y:S01]  /*1c060*/  VIADD R28, R28, 0x1 ;  /* 0x000000011c1c7836 */ /* 0x000fe20000000000 */
[----:B------:R4:W-:Y:S04]  /*1c070*/  ST.E desc[UR8][R22.64+0x4], RZ ;  /* 0x000004ff16007985 */ /* 0x0009e8000c101908 */
[----:B------:R4:W0:Y:S02]  /*1c080*/  LDS R30, [R4+0x500] ;  /* 0x00050000041e7984 */ /* 0x0008240000000800 */
[----:B0-----:R-:W-:-:S05]  /*1c090*/  IMAD.WIDE R20, R31, 0x4, R20 ;  /* 0x000000041f147825 */ /* 0x001fca00078e0214 */
[----:B---3--:R4:W-:Y:S02]  /*1c0a0*/  STG.E desc[UR8][R20.64], R25 ;  /* 0x0000001914007986 */ /* 0x0089e4000c101908 */
.L_x_978:
[----:B------:R-:W-:Y:S05]  /*1c0b0*/  BSYNC.RECONVERGENT B3 ;  /* 0x0000000000037941 */ /* 0x000fea0003800200 */
.L_x_977:
[----:B------:R-:W-:-:S05]  /*1c0c0*/  VIADD R29, R29, 0x20 ;  /* 0x000000201d1d7836 */ /* 0x000fca0000000000 */
[----:B------:R-:W-:-:S13]  /*1c0d0*/  ISETP.GE.AND P0, PT, R29, R30, PT ;  /* 0x0000001e1d00720c */ /* 0x000fda0003f06270 */
[----:B------:R-:W-:Y:S05]  /*1c0e0*/  @!P0 BRA `(.L_x_981) ;  /* 0xfffffffc00448947 */ /* 0x000fea000383ffff */
.L_x_976:
[----:B------:R-:W-:Y:S05]  /*1c0f0*/  BSYNC.RECONVERGENT B2 ;  /* 0x0000000000027941 */ /* 0x000fea0003800200 */
.L_x_975:
        /* <DEDUP_REMOVED lines=13> */
[----:B0-----:R-:W-:Y:S01]  /*1c1d0*/  SEL R19, R20, RZ, P5 ;  /* 0x000000ff14137207 */ /* 0x001fe20002800000 */
[----:B------:R-:W-:-:S04]  /*1c1e0*/  NOP ;  /* 0x0000000000007918 */ /* 0x000fc80000000000 */
[----:B------:R-:W-:Y:S01]  /*1c1f0*/  IMAD.IADD R22, R19, 0x1, R28 ;  /* 0x0000000113167824 */ /* 0x000fe200078e021c */
[----:B------:R-:W-:-:S04]  /*1c200*/  NOP ;  /* 0x0000000000007918 */ /* 0x000fc80000000000 */
        /* <DEDUP_REMOVED lines=9> */
[----:B------:R-:W0:Y:S02]  /*1c2a0*/  SHFL.UP PT, R20, R25, 0x10, RZ ;  /* 0x0600000019147989 */ /* 0x000e2400000e00ff */
[----:B0-----:R-:W-:-:S05]  /*1c2b0*/  SEL R20, R20, RZ, P1 ;  /* 0x000000ff14147207 */ /* 0x001fca0000800000 */
[----:B------:R-:W-:-:S05]  /*1c2c0*/  IMAD.IADD R23, R25, 0x1, R20 ;  /* 0x0000000119177824 */ /* 0x000fca00078e0214 */
[----:B------:R0:W-:Y:S01]  /*1c2d0*/  @!P6 STS [R4+0xb500], R23 ;  /* 0x00b500170400e388 */ /* 0x0001e20000000800 */
[----:B------:R-:W-:Y:S01]  /*1c2e0*/  NOP ;  /* 0x0000000000007918 */ /* 0x000fe20000000000 */
.L_x_2222:
[----:B------:R-:W-:Y:S01]  /*1c2f0*/  ISETP.GE.AND P0, PT, R28, 0x1, PT ;  /* 0x000000011c00780c */ /* 0x000fe20003f06270 */
[----:B------:R-:W-:-:S12]  /*1c300*/  BSSY.RECONVERGENT B2, `(.L_x_983) ;  /* 0x0000038000027945 */ /* 0x000fd80003800200 */
[----:B------:R-:W-:Y:S05]  /*1c310*/  @!P0 BRA `(.L_x_984) ;  /* 0x0000000000d88947 */ /* 0x000fea0003800000 */
[C---:B------:R-:W-:Y:S01]  /*1c320*/  ISETP.GE.U32.AND P0, PT, R28.reuse, 0x4, PT ;  /* 0x000000041c00780c */ /* 0x040fe20003f06070 */
[----:B------:R-:W-:Y:S01]  /*1c330*/  BSSY.RECONVERGENT B3, `(.L_x_985) ;  /* 0x000001f000037945 */ /* 0x000fe20003800200 */
[----:B------:R-:W-:Y:S01]  /*1c340*/  LOP3.LUT R32, R28, 0x3, RZ, 0xc0, !PT ;  /* 0x000000031c207812 */ /* 0x000fe200078ec0ff */
[----:B-----5:R-:W-:Y:S01]  /*1c350*/  IMAD.MOV.U32 R16, RZ, RZ, RZ ;  /* 0x000000ffff107224 */ /* 0x020fe200078e00ff */
[----:B0-----:R-:W-:Y:S02]  /*1c360*/  IADD3 R23, PT, PT, R23, R8, -R28 ;  /* 0x0000000817177210 */ /* 0x001fe40007ffe81c */
[----:B------:R-:W-:-:S07]  /*1c370*/  ISETP.NE.AND P1, PT, R32, RZ, PT ;  /* 0x000000ff2000720c */ /* 0x000fce0003f25270 */
[----:B------:R-:W-:Y:S06]  /*1c380*/  @!P0 BRA `(.L_x_986) ;  /* 0x0000000000648947 */ /* 0x000fec0003800000 */
[----:B------:R-:W-:Y:S01]  /*1c390*/  LOP3.LUT R16, R28, 0x7ffffffc, RZ, 0xc0, !PT ;  /* 0x7ffffffc1c107812 */ /* 0x000fe200078ec0ff */
[----:B------:R-:W-:-:S07]  /*1c3a0*/  IMAD.MOV.U32 R22, RZ, RZ, RZ ;  /* 0x000000ffff167224 */ /* 0x000fce00078e00ff */
.L_x_987:
[----:B0-----:R-:W0:Y:S01]  /*1c3b0*/  LDC.64 R20, c[0x0][0x418] ;  /* 0x00010600ff147b82 */ /* 0x001e220000000a00 */
[----:B------:R-:W-:-:S05]  /*1c3c0*/  IADD3 R19, PT, PT, R3, R22, RZ ;  /* 0x0000001603137210 */ /* 0x000fca0007ffe0ff */
[----:B0-----:R-:W-:Y:S02]  /*1c3d0*/  IMAD.WIDE R20, R19, 0x4, R20 ;  /* 0x0000000413147825 */ /* 0x001fe400078e0214 */
[----:B------:R-:W0:Y:S03]  /*1c3e0*/  LDC.64 R18, c[0x0][0x410] ;  /* 0x00010400ff127b82 */ /* 0x000e260000000a00 */
[----:B------:R-:W3:Y:S01]  /*1c3f0*/  LDG.E R33, desc[UR8][R20.64] ;  /* 0x0000000814217981 */ /* 0x000ee2000c1e1900 */
[----:B------:R-:W-:-:S04]  /*1c400*/  IMAD.IADD R35, R23, 0x1, R22 ;  /* 0x0000000117237824 */ /* 0x000fc800078e0216 */
        /* <DEDUP_REMOVED lines=11> */
[----:B------:R-:W-:Y:S01]  /*1c4c0*/  VIADD R35, R35, 0x3 ;  /* 0x0000000323237836 */ /* 0x000fe20000000000 */
[----:B------:R-:W-:-:S03]  /*1c4d0*/  IADD3 R22, PT, PT, R22, 0x4, RZ ;  /* 0x0000000416167810 */ /* 0x000fc60007ffe0ff */
[----:B------:R-:W-:Y:S01]  /*1c4e0*/  IMAD.WIDE.U32 R18, R35, 0x4, R18 ;  /* 0x0000000423127825 */ /* 0x000fe200078e0012 */
[----:B------:R-:W-:-:S04]  /*1c4f0*/  ISETP.NE.AND P0, PT, R22, R16, PT ;  /* 0x000000101600720c */ /* 0x000fc80003f05270 */
[----:B---3--:R0:W-:Y:S09]  /*1c500*/  STG.E desc[UR8][R18.64], R41 ;  /* 0x0000002912007986 */ /* 0x0081f2000c101908 */
[----:B------:R-:W-:Y:S05]  /*1c510*/  @P0 BRA `(.L_x_987) ;  /* 0xfffffffc00a40947 */ /* 0x000fea000383ffff */
.L_x_986:
[----:B------:R-:W-:Y:S05]  /*1c520*/  BSYNC.RECONVERGENT B3 ;  /* 0x0000000000037941 */ /* 0x000fea0003800200 */
.L_x_985:
[----:B------:R-:W-:Y:S05]  /*1c530*/  @!P1 BRA `(.L_x_984) ;  /* 0x0000000000509947 */ /* 0x000fea0003800000 */
[----:B0-----:R-:W0:Y:S01]  /*1c540*/  LDC.64 R18, c[0x0][0x418] ;  /* 0x00010600ff127b82 */ /* 0x001e220000000a00 */
[----:B------:R-:W-:-:S04]  /*1c550*/  IMAD.IADD R21, R3, 0x1, R16 ;  /* 0x0000000103157824 */ /* 0x000fc800078e0210 */
[----:B0-----:R-:W-:-:S03]  /*1c560*/  IMAD.WIDE R18, R21, 0x4, R18 ;  /* 0x0000000415127825 */ /* 0x001fc600078e0212 */
[----:B------:R-:W0:Y:S02]  /*1c570*/  LDC.64 R20, c[0x0][0x410] ;  /* 0x00010400ff147b82 */ /* 0x000e240000000a00 */
[----:B------:R-:W3:Y:S01]  /*1c580*/  LDG.E R25, desc[UR8][R18.64] ;  /* 0x0000000812197981 */ /* 0x000ee2000c1e1900 */
[----:B------:R-:W-:Y:S01]  /*1c590*/  IMAD.IADD R29, R23, 0x1, R16 ;  /* 0x00000001171d7824 */ /* 0x000fe200078e0210 */
        /* <DEDUP_REMOVED lines=11> */
[----:B----4-:R-:W-:-:S04]  /*1c650*/  VIADD R23, R29, 0x2 ;  /* 0x000000021d177836 */ /* 0x010fc80000000000 */
[----:B------:R-:W-:-:S05]  /*1c660*/  IMAD.WIDE.U32 R20, R23, 0x4, R20 ;  /* 0x0000000417147825 */ /* 0x000fca00078e0014 */
[----:B---3--:R0:W-:Y:S02]  /*1c670*/  STG.E desc[UR8][R20.64], R19 ;  /* 0x0000001314007986 */ /* 0x0081e4000c101908 */
.L_x_984:
[----:B------:R-:W-:Y:S05]  /*1c680*/  BSYNC.RECONVERGENT B2 ;  /* 0x0000000000027941 */ /* 0x000fea0003800200 */
.L_x_983:
[----:B------:R-:W-:-:S03]  /*1c690*/  UMOV UR4, 0xffffffff ;  /* 0xffffffff00047882 */ /* 0x000fc60000000000 */
[----:B------:R-:W-:Y:S05]  /*1c6a0*/  BRA.DIV UR4, `(.L_x_988) ;  /* 0x000001c604a47947 */ /* 0x000fea000b800000 */
[----:B------:R-:W-:Y:S01]  /*1c6b0*/  NOP ;  /* 0x0000000000007918 */ /* 0x000fe20000000000 */
.L_x_2225:
[----:B------:R-:W1:Y:S01]  /*1c6c0*/  LDS R40, [R4+0xb500] ;  /* 0x00b5000004287984 */ /* 0x000e620000000800 */
[----:B0--34-:R-:W0:Y:S01]  /*1c6d0*/  LDC.64 R24, c[0x0][0x410] ;  /* 0x00010400ff187b82 */ /* 0x019e220000000a00 */
[----:B------:R-:W-:Y:S01]  /*1c6e0*/  BSSY B2, `(.L_x_989) ;  /* 0x000001f000027945 */ /* 0x000fe20003800000 */
[----:B0-----:R-:W-:Y:S01]  /*1c6f0*/  IMAD.WIDE.U32 R24, R8, 0x4, R24 ;  /* 0x0000000408187825 */ /* 0x001fe200078e0018 */
[----:B-1----:R-:W-:-:S13]  /*1c700*/  ISETP.GE.AND P0, PT, R40, 0x1, PT ;  /* 0x000000012800780c */ /* 0x002fda0003f06270 */
[----:B------:R-:W-:Y:S05]  /*1c710*/  @!P0 BRA `(.L_x_990) ;  /* 0x00000000006c8947 */ /* 0x000fea0003800000 */
[----:B------:R-:W-:Y:S01]  /*1c720*/  BSSY B3, `(.L_x_991) ;  /* 0x0000019000037945 */ /* 0x000fe20003800000 */
[----:B-----5:R-:W-:Y:S01]  /*1c730*/  IADD3 R16, PT, PT, R40, -0x1, RZ ;  /* 0xffffffff28107810 */ /* 0x020fe20007ffe0ff */
[----:B------:R-:W-:-:S07]  /*1c740*/  IMAD.MOV.U32 R23, RZ, RZ, RZ ;  /* 0x000000ffff177224 */ /* 0x000fce00078e00ff */
.L_x_996:
[C---:B------:R-:W-:Y:S01]  /*1c750*/  LOP3.LUT R19, R23.reuse, 0x1, RZ, 0xc0, !PT ;  /* 0x0000000117137812 */ /* 0x040fe200078ec0ff */
[----:B------:R-:W-:Y:S01]  /*1c760*/  VIADD R23, R23, 0x1 ;  /* 0x0000000117177836 */ /* 0x000fe20000000000 */
[----:B------:R-:W-:Y:S03]  /*1c770*/  BSSY.RECONVERGENT B4, `(.L_x_992) ;  /* 0x000000f000047945 */ /* 0x000fe60003800200 */
[----:B------:R-:W-:Y:S01]  /*1c780*/  IMAD.IADD R19, R10, 0x1, R19 ;  /* 0x000000010a137824 */ /* 0x000fe200078e0213 */
[----:B------:R-:W-:-:S04]  /*1c790*/  ISETP.NE.AND P1, PT, R23, R40, PT ;  /* 0x000000281700720c */ /* 0x000fc80003f25270 */
[----:B------:R-:W-:-:S13]  /*1c7a0*/  ISETP.GE.AND P0, PT, R19, R16, PT ;  /* 0x000000101300720c */ /* 0x000fda0003f06270 */
[----:B------:R-:W-:Y:S05]  /*1c7b0*/  @P0 BRA `(.L_x_993) ;  /* 0x0000000000280947 */ /* 0x000fea0003800000 */
[----:B------:R-:W-:-:S07]  /*1c7c0*/  IMAD.MOV.U32 R21, RZ, RZ, R19 ;  /* 0x000000ffff157224 */ /* 0x000fce00078e0013 */
.L_x_994:
[----:B------:R-:W-:-:S05]  /*1c7d0*/  IMAD.WIDE.U32 R18, R21, 0x4, R24 ;  /* 0x0000000415127825 */ /* 0x000fca00078e0018 */
[----:B------:R-:W3:Y:S04]  /*1c7e0*/  LDG.E R29, desc[UR8][R18.64] ;  /* 0x00000008121d7981 */ /* 0x000ee8000c1e1900 */
[----:B------:R-:W3:Y:S01]  /*1c7f0*/  LDG.E R20, desc[UR8][R18.64+0x4] ;  /* 0x0000040812147981 */ /* 0x000ee2000c1e1900 */
[----:B------:R-:W-:Y:S02]  /*1c800*/  IADD3 R21, PT, PT, R21, 0x40, RZ ;  /* 0x0000004015157810 */ /* 0x000fe40007ffe0ff */
[----:B---3--:R-:W-:-:S13]  /*1c810*/  ISETP.GT.AND P0, PT, R20, R29, PT ;  /* 0x0000001d1400720c */ /* 0x008fda0003f04270 */
[----:B------:R0:W-:Y:S04]  /*1c820*/  @P0 STG.E desc[UR8][R18.64], R20 ;  /* 0x0000001412000986 */ /* 0x0001e8000c101908 */
[----:B------:R0:W-:Y:S01]  /*1c830*/  @P0 STG.E desc[UR8][R18.64+0x4], R29 ;  /* 0x0000041d12000986 */ /* 0x0001e2000c101908 */
[----:B------:R-:W-:-:S13]  /*1c840*/  ISETP.GE.AND P0, PT, R21, R16, PT ;  /* 0x000000101500720c */ /* 0x000fda0003f06270 */
[----:B0-----:R-:W-:Y:S05]  /*1c850*/  @!P0 BRA `(.L_x_994) ;  /* 0xfffffffc00dc8947 */ /* 0x001fea000383ffff */
.L_x_993:
[----:B------:R-:W-:Y:S05]  /*1c860*/  BSYNC.RECONVERGENT B4 ;  /* 0x0000000000047941 */ /* 0x000fea0003800200 */
.L_x_992:
[----:B------:R-:W-:-:S03]  /*1c870*/  UMOV UR4, 0xffffffff ;  /* 0xffffffff00047882 */ /* 0x000fc60000000000 */
[----:B------:R-:W-:Y:S05]  /*1c880*/  BRA.DIV UR4, `(.L_x_995) ;  /* 0x000001c604487947 */ /* 0x000fea000b800000 */
[----:B------:R-:W-:Y:S01]  /*1c890*/  NOP ;  /* 0x0000000000007918 */ /* 0x000fe20000000000 */
.L_x_2228:
[----:B------:R-:W-:Y:S05]  /*1c8a0*/  @P1 BRA `(.L_x_996) ;  /* 0xfffffffc00a81947 */ /* 0x000fea000383ffff */
[----:B------:R-:W-:Y:S05]  /*1c8b0*/  BSYNC B3 ;  /* 0x0000000000037941 */ /* 0x000fea0003800000 */
.L_x_991:
[----:B------:R0:W1:Y:S02]  /*1c8c0*/  LDS R40, [R4+0xb500] ;  /* 0x00b5000004287984 */ /* 0x0000640000000800 */
.L_x_990:
[----:B------:R-:W-:Y:S05]  /*1c8d0*/  BSYNC B2 ;  /* 0x0000000000027941 */ /* 0x000fea0003800000 */
.L_x_989:
[----:B------:R3:W5:Y:S04]  /*1c8e0*/  LD.E R41, desc[UR8][R26.64+0x8] ;  /* 0x000008081a297980 */ /* 0x000768000c101900 */
[----:B------:R3:W5:Y:S01]  /*1c8f0*/  LD.E R23, desc[UR8][R26.64+0xc] ;  /* 0x00000c081a177980 */ /* 0x000762000c101900 */
[----:B------:R-:W-:Y:S01]  /*1c900*/  ISETP.NE.AND P2, PT, R13, RZ, PT ;  /* 0x000000ff0d00720c */ /* 0x000fe20003f45270 */
[----:B------:R-:W-:-:S12]  /*1c910*/  BSSY.RECONVERGENT B2, `(.L_x_997) ;  /* 0x0000019000027945 */ /* 0x000fd80003800200 */
[----:B---3--:R-:W-:Y:S05]  /*1c920*/  @P2 BRA `(.L_x_998) ;  /* 0x00000000005c2947 */ /* 0x008fea0003800000 */
[----:B------:R-:W-:Y:S01]  /*1c930*/  STS.U8 [R2+0xbb00], RZ ;  /* 0x00bb00ff02007388 */ /* 0x000fe20000000000 */
[----:B------:R-:W3:Y:S03]  /*1c940*/  LDC.64 R28, c[0x0][0x440] ;  /* 0x00011000ff1c7b82 */ /* 0x000ee60000000a00 */
[----:B------:R-:W-:Y:S04]  /*1c950*/  STS [R4+0xba80], RZ ;  /* 0x00ba80ff04007388 */ /* 0x000fe80000000800 */
[----:B------:R-:W-:Y:S01]  /*1c960*/  STS [R4+0xb800], RZ ;  /* 0x00b800ff04007388 */ /* 0x000fe20000000800 */
[----:B------:R-:W4:Y:S03]  /*1c970*/  LDC.64 R18, c[0x0][0x438] ;  /* 0x00010e00ff127b82 */ /* 0x000f260000000a00 */
[----:B------:R-:W2:Y:S04]  /*1c980*/  LD.E R31, desc[UR8][R26.64+0x8] ;  /* 0x000008081a1f7980 */ /* 0x000ea8000c101900 */
[----:B------:R-:W0:Y:S04]  /*1c990*/  LDS R35, [R4+0x400] ;  /* 0x0004000004237984 */ /* 0x000e280000000800 */
[----:B---3--:R-:W3:Y:S04]  /*1c9a0*/  LDG.E R29, desc[UR8][R28.64] ;  /* 0x000000081c1d7981 */ /* 0x008ee8000c1e1900 */
[----:B--2---:R2:W-:Y:S04]  /*1c9b0*/  STS [R4+0xb880], R31 ;  /* 0x00b8801f04007388 */ /* 0x0045e80000000800 */
[----:B------:R-:W2:Y:S01]  /*1c9c0*/  LD.E R33, desc[UR8][R26.64+0xc] ;  /* 0x00000c081a217980 */ /* 0x000ea2000c101900 */
[----:B0----5:R-:W-:-:S05]  /*1c9d0*/  VIADD R16, R35, 0x1 ;  /* 0x0000000123107836 */ /* 0x021fca0000000000 */
[----:B---3--:R-:W-:-:S13]  /*1c9e0*/  ISETP.GE.AND P0, PT, R16, R29, PT ;  /* 0x0000001d1000720c */ /* 0x008fda0003f06270 */
[----:B----4-:R-:W-:-:S05]  /*1c9f0*/  @!P0 IMAD.WIDE R20, R29, 0x4, R18 ;  /* 0x000000041d148825 */ /* 0x010fca00078e0212 */
[----:B------:R-:W3:Y:S04]  /*1ca00*/  @!P0 LDG.E R37, desc[UR8][R20.64] ;  /* 0x0000000814258981 */ /* 0x000ee8000c1e1900 */
[----:B--2---:R4:W-:Y:S04]  /*1ca10*/  STS [R4+0xb900], R33 ;  /* 0x00b9002104007388 */ /* 0x0049e80000000800 */
[----:B------:R-:W2:Y:S01]  /*1ca20*/  LD.E R16, desc[UR8][R26.64+0x8] ;  /* 0x000008081a107980 */ /* 0x000ea2000c101900 */
[----:B------:R-:W-:-:S05]  /*1ca30*/  @P0 IMAD.WIDE R18, R35, 0x4, R18 ;  /* 0x0000000423120825 */ /* 0x000fca00078e0212 */
[----:B------:R-:W3:Y:S01]  /*1ca40*/  @P0 LDG.E R37, desc[UR8][R18.64+0x4] ;  /* 0x0000040812250981 */ /* 0x000ee2000c1e1900 */
[----:B--2---:R-:W-:-:S05]  /*1ca50*/  IMAD.IADD R29, R33, 0x1, R16 ;  /* 0x00000001211d7824 */ /* 0x004fca00078e0210 */
[----:B------:R4:W-:Y:S04]  /*1ca60*/  STS [R4+0xb980], R29 ;  /* 0x00b9801d04007388 */ /* 0x0009e80000000800 */
[----:B------:R-:W2:Y:S04]  /*1ca70*/  LD.E R31, desc[UR8][R26.64+0x8] ;  /* 0x000008081a1f7980 */ /* 0x000ea8000c101900 */
[----:B---3--:R4:W-:Y:S04]  /*1ca80*/  STS [R4+0xb680], R37 ;  /* 0x00b6802504007388 */ /* 0x0089e80000000800 */
[----:B--2---:R4:W-:Y:S02]  /*1ca90*/  STS [R4+0xba00], R31 ;  /* 0x00ba001f04007388 */ /* 0x0049e40000000800 */
.L_x_998:
[----:B------:R-:W-:Y:S05]  /*1caa0*/  BSYNC.RECONVERGENT B2 ;  /* 0x0000000000027941 */ /* 0x000fea0003800200 */
.L_x_997:
[----:B------:R-:W-:Y:S01]  /*1cab0*/  UMOV UR4, 0xffffffff ;  /* 0xffffffff00047882 */ /* 0x000fe20000000000 */
[----:B----45:R-:W-:Y:S02]  /*1cac0*/  IMAD.IADD R29, R41, 0x1, R23 ;  /* 0x00000001291d7824 */ /* 0x030fe400078e0217 */
[----:B------:R-:W-:Y:S05]  /*1cad0*/  BRA.DIV UR4, `(.L_x_999) ;  /* 0x000001c204d07947 */ /* 0x000fea000b800000 */
[----:B------:R-:W-:Y:S01]  /*1cae0*/  NOP ;  /* 0x0000000000007918 */ /* 0x000fe20000000000 */
.L_x_2231:
[----:B------:R-:W3:Y:S01]  /*1caf0*/  LDS R16, [R4+0x400] ;  /* 0x0004000004107984 */ /* 0x000ee20000000800 */
[----:B------:R-:W-:Y:S01]  /*1cb00*/  BSSY.RECONVERGENT B2, `(.L_x_1000) ;  /* 0x0000017000027945 */ /* 0x000fe20003800200 */
[----:B------:R-:W-:Y:S01]  /*1cb10*/  IMAD.MOV.U32 R22, RZ, RZ, RZ ;  /* 0x000000ffff167224 */ /* 0x000fe200078e00ff */
[----:B---3--:R-:W-:-:S13]  /*1cb20*/  ISETP.GE.AND P0, PT, R5, R16, PT ;  /* 0x000000100500720c */ /* 0x008fda0003f06270 */
[----:B------:R-:W-:Y:S05]  /*1cb30*/  @P0 BRA `(.L_x_1001) ;  /* 0x00000000004c0947 */ /* 0x000fea0003800000 */
[----:B------:R-:W-:Y:S02]  /*1cb40*/  HFMA2 R22, -RZ, RZ, 0, 0 ;  /* 0x00000000ff167431 */ /* 0x000fe400000001ff */
[----:B------:R-:W-:-:S07]  /*1cb50*/  IMAD.MOV.U32 R21, RZ, RZ, R5 ;  /* 0x000000ffff157224 */ /* 0x000fce00078e0005 */
.L_x_1004:
        /* <DEDUP_REMOVED lines=13> */
.L_x_1003:
[----:B------:R-:W-:Y:S05]  /*1cc30*/  BSYNC.RECONVERGENT B3 ;  /* 0x0000000000037941 */ /* 0x000fea0003800200 */
.L_x_1002:
[----:B------:R-:W-:Y:S02]  /*1cc40*/  IADD3 R22, PT, PT, R28, R22, RZ ;  /* 0x000000161c167210 */ /* 0x000fe40007ffe0ff */
[----:B------:R-:W-:Y:S01]  /*1cc50*/  VIADDMNMX R29, R20, R28, R29, PT ;  /* 0x0000001c141d7246 */ /* 0x000fe2000380011d */
[----:B------:R-:W-:Y:S06]  /*1cc60*/  @!P1 BRA `(.L_x_1004) ;  /* 0xfffffffc00bc9947 */ /* 0x000fec000383ffff */
.L_x_1001:
[----:B------:R-:W-:Y:S05]  /*1cc70*/  BSYNC.RECONVERGENT B2 ;  /* 0x0000000000027941 */ /* 0x000fea0003800200 */
.L_x_1000:
[----:B------:R-:W-:-:S03]  /*1cc80*/  UMOV UR4, 0xffffffff ;  /* 0xffffffff00047882 */ /* 0x000fc60000000000 */
[----:B------:R-:W-:Y:S05]  /*1cc90*/  BRA.DIV UR4, `(.L_x_1005) ;  /* 0x000001c2047c7947 */ /* 0x000fea000b800000 */
[----:B------:R-:W3:Y:S04]  /*1cca0*/  SHFL.BFLY PT, R20, R22, 0x1, 0x1f ;  /* 0x0c201f0016147f89 */ /* 0x000ee800000e0000 */
[----:B------:R-:W-:Y:S01]  /*1ccb0*/  @!P2 LDS R31, [R4+0xba00] ;  /* 0x00ba0000041fa984 */ /* 0x000fe20000000800 */
[----:B---3--:R-:W-:-:S05]  /*1ccc0*/  IMAD.IADD R18, R20, 0x1, R22 ;  /* 0x0000000114127824 */ /* 0x008fca00078e0216 */
[----:B------:R-:W3:Y:S02]  /*1ccd0*/  SHFL.BFLY PT, R20, R18, 0x2, 0x1f ;  /* 0x0c401f0012147f89 */ /* 0x000ee400000e0000 */
[----:B---3--:R-:W-:-:S05]  /*1cce0*/  IMAD.IADD R28, R18, 0x1, R20 ;  /* 0x00000001121c7824 */ /* 0x008fca00078e0214 */
[----:B------:R-:W3:Y:S02]  /*1ccf0*/  SHFL.BFLY PT, R20, R28, 0x4, 0x1f ;  /* 0x0c801f001c147f89 */ /* 0x000ee400000e0000 */
[----:B---3--:R-:W-:-:S05]  /*1cd00*/  IMAD.IADD R30, R28, 0x1, R20 ;  /* 0x000000011c1e7824 */ /* 0x008fca00078e0214 */
[----:B------:R-:W3:Y:S02]  /*1cd10*/  SHFL.BFLY PT, R20, R30, 0x8, 0x1f ;  /* 0x0d001f001e147f89 */ /* 0x000ee400000e0000 */
[----:B---3--:R-:W-:-:S05]  /*1cd20*/  IMAD.IADD R32, R30, 0x1, R20 ;  /* 0x000000011e207824 */ /* 0x008fca00078e0214 */
[----:B------:R-:W3:Y:S02]  /*1cd30*/  SHFL.BFLY PT, R20, R32, 0x10, 0x1f ;  /* 0x0e001f0020147f89 */ /* 0x000ee400000e0000 */
[----:B---3--:R-:W-:-:S05]  /*1cd40*/  @!P2 IADD3 R31, PT, PT, R31, R20, R32 ;  /* 0x000000141f1fa210 */ /* 0x008fca0007ffe020 */
[----:B------:R3:W-:Y:S01]  /*1cd50*/  @!P2 STS [R4+0xba00], R31 ;  /* 0x00ba001f0400a388 */ /* 0x0007e20000000800 */
[----:B------:R-:W-:Y:S01]  /*1cd60*/  NOP ;  /* 0x0000000000007918 */ /* 0x000fe20000000000 */
.L_x_2239:
[----:B------:R-:W-:Y:S01]  /*1cd70*/  HFMA2 R16, -RZ, RZ, 0, 0 ;  /* 0x00000000ff107431 */ /* 0x000fe200000001ff */
[----:B------:R-:W-:Y:S06]  /*1cd80*/  BSSY B2, `(.L_x_1006) ;  /* 0x00000c9000027945 */ /* 0x000fec0003800000 */
.L_x_1053:
[----:B------:R-:W-:Y:S01]  /*1cd90*/  ISETP.NE.AND P0, PT, R13, R16, PT ;  /* 0x000000100d00720c */ /* 0x000fe20003f05270 */
[----:B------:R-:W-:-:S12]  /*1cda0*/  BSSY.RECONVERGENT B3, `(.L_x_1007) ;  /* 0x0000011000037945 */ /* 0x000fd80003800200 */
[----:B0---4-:R-:W-:Y:S05]  /*1cdb0*/  @P0 BRA `(.L_x_1008) ;  /* 0x00000000003c0947 */ /* 0x011fea0003800000 */
[----:B------:R-:W4:Y:S01]  /*1cdc0*/  LDS R18, [R4+0xb880] ;  /* 0x00b8800004127984 */ /* 0x000f220000000800 */
[----:B------:R-:W-:Y:S03]  /*1cdd0*/  BSSY.RECONVERGENT B4, `(.L_x_1008) ;  /* 0x000000d000047945 */ /* 0x000fe60003800200 */
[----:B------:R-:W5:Y:S01]  /*1cde0*/  LDS R20, [R4+0xb980] ;  /* 0x00b9800004147984 */ /* 0x000f620000000800 */
[----:B----4-:R-:W-:Y:S02]  /*1cdf0*/  ISETP.GE.AND P0, PT, R41, R18, PT ;  /* 0x000000122900720c */ /* 0x010fe40003f06270 */
        /* <DEDUP_REMOVED lines=10> */
.L_x_1009:
[----:B------:R-:W-:Y:S05]  /*1cea0*/  BSYNC.RECONVERGENT B4 ;  /* 0x0000000000047941 */ /* 0x000fea0003800200 */
.L_x_1008:
[----:B------:R-:W-:Y:S05]  /*1ceb0*/  BSYNC.RECONVERGENT B3 ;  /* 0x0000000000037941 */ /* 0x000fea0003800200 */
.L_x_1007:
[----:B------:R-:W-:-:S03]  /*1cec0*/  UMOV UR4, 0xffffffff ;  /* 0xffffffff00047882 */ /* 0x000fc60000000000 */
[----:B------:R-:W-:Y:S05]  /*1ced0*/  BRA.DIV UR4, `(.L_x_1010) ;  /* 0x000001c204907947 */ /* 0x000fea000b800000 */
[----:B------:R-:W-:Y:S01]  /*1cee0*/  NOP ;  /* 0x0000000000007918 */ /* 0x000fe20000000000 */
.L_x_2242:
        /* <DEDUP_REMOVED lines=15> */
.L_x_1014:
[----:B------:R0:W-:Y:S04]  /*1cfe0*/  STS [R4+0xb880], R41 ;  /* 0x00b8802904007388 */ /* 0x0001e80000000800 */
[----:B------:R0:W-:Y:S02]  /*1cff0*/  STS [R4+0xb900], R23 ;  /* 0x00b9001704007388 */ /* 0x0001e40000000800 */
.L_x_1015:
[----:B------:R-:W-:Y:S05]  /*1d000*/  BSYNC.RECONVERGENT B4 ;  /* 0x0000000000047941 */ /* 0x000fea0003800200 */
.L_x_1013:
[----:B------:R-:W5:Y:S02]  /*1d010*/  LDS R18, [R4+0xb980] ;  /* 0x00b9800004127984 */ /* 0x000f640000000800 */
[----:B-----5:R-:W-:-:S13]  /*1d020*/  ISETP.GE.AND P0, PT, R29, R18, PT ;  /* 0x000000121d00720c */ /* 0x020fda0003f06270 */
[----:B------:R0:W-:Y:S02]  /*1d030*/  @!P0 STS [R4+0xb980], R29 ;  /* 0x00b9801d04008388 */ /* 0x0001e40000000800 */
.L_x_1012:
[----:B------:R-:W-:Y:S05]  /*1d040*/  BSYNC.RECONVERGENT B3 ;  /* 0x0000000000037941 */ /* 0x000fea0003800200 */
.L_x_1011:
[----:B------:R-:W-:-:S03]  /*1d050*/  UMOV UR4, 0xffffffff ;  /* 0xffffffff00047882 */ /* 0x000fc60000000000 */
[----:B------:R-:W-:Y:S05]  /*1d060*/  BRA.DIV UR4, `(.L_x_1016) ;  /* 0x000001c204487947 */ /* 0x000fea000b800000 */
[----:B------:R-:W-:Y:S01]  /*1d070*/  NOP ;  /* 0x0000000000007918 */ /* 0x000fe20000000000 */
.L_x_2245:
        /* <DEDUP_REMOVED lines=15> */
.L_x_1020:
[----:B------:R0:W-:Y:S04]  /*1d170*/  STS [R4+0xb880], R41 ;  /* 0x00b8802904007388 */ /* 0x0001e80000000800 */
[----:B------:R0:W-:Y:S02]  /*1d180*/  STS [R4+0xb900], R23 ;  /* 0x00b9001704007388 */ /* 0x0001e40000000800 */
.L_x_1021:
[----:B------:R-:W-:Y:S05]  /*1d190*/  BSYNC.RECONVERGENT B4 ;  /* 0x0000000000047941 */ /* 0x000fea0003800200 */
.L_x_1019:
[----:B------:R-:W5:Y:S02]  /*1d1a0*/  LDS R18, [R4+0xb980] ;  /* 0x00b9800004127984 */ /* 0x000f640000000800 */
[----:B-----5:R-:W-:-:S13]  /*1d1b0*/  ISETP.GE.AND P0, PT, R29, R18, PT ;  /* 0x000000121d00720c */ /* 0x020fda0003f06270 */
[----:B------:R0:W-:Y:S02]  /*1d1c0*/  @!P0 STS [R4+0xb980], R29 ;  /* 0x00b9801d04008388 */ /* 0x0001e40000000800 */
.L_x_1018:
[----:B------:R-:W-:Y:S05]  /*1d1d0*/  BSYNC.RECONVERGENT B3 ;  /* 0x0000000000037941 */ /* 0x000fea0003800200 */
.L_x_1017:
[----:B------:R-:W-:-:S03]  /*1d1e0*/  UMOV UR4, 0xffffffff ;  /* 0xffffffff00047882 */ /* 0x000fc60000000000 */
[----:B------:R-:W-:Y:S05]  /*1d1f0*/  BRA.DIV UR4, `(.L_x_1022) ;  /* 0x000001c204007947 */ /* 0x000fea000b800000 */
[----:B------:R-:W-:Y:S01]  /*1d200*/  NOP ;  /* 0x0000000000007918 */ /* 0x000fe20000000000 */
.L_x_2248:
        /* <DEDUP_REMOVED lines=15> */
.L_x_1026:
[----:B------:R0:W-:Y:S04]  /*1d300*/  STS [R4+0xb880], R41 ;  /* 0x00b8802904007388 */ /* 0x0001e80000000800 */
[----:B------:R0:W-:Y:S02]  /*1d310*/  STS [R4+0xb900], R23 ;  /* 0x00b9001704007388 */ /* 0x0001e40000000800 */
.L_x_1027:
[----:B------:R-:W-:Y:S05]  /*1d320*/  BSYNC.RECONVERGENT B4 ;  /* 0x0000000000047941 */ /* 0x000fea0003800200 */
.L_x_1025:
[----:B------:R-:W5:Y:S02]  /*1d330*/  LDS R18, [R4+0xb980] ;  /* 0x00b9800004127984 */ /* 0x000f640000000800 */
[----:B-----5:R-:W-:-:S13]  /*1d340*/  ISETP.GE.AND P0, PT, R29, R18, PT ;  /* 0x000000121d00720c */ /* 0x020fda0003f06270 */
[----:B------:R0:W-:Y:S02]  /*1d350*/  @!P0 STS [R4+0xb980], R29 ;  /* 0x00b9801d04008388 */ /* 0x0001e40000000800 */
.L_x_1024:
[----:B------:R-:W-:Y:S05]  /*1d360*/  BSYNC.RECONVERGENT B3 ;  /* 0x0000000000037941 */ /* 0x000fea0003800200 */
.L_x_1023:
[----:B------:R-:W-:-:S03]  /*1d370*/  UMOV UR4, 0xffffffff ;  /* 0xffffffff00047882 */ /* 0x000fc60000000000 */
[----:B------:R-:W-:Y:S05]  /*1d380*/  BRA.DIV UR4, `(.L_x_1028) ;  /* 0x000001be04b87947 */ /* 0x000fea000b800000 */
[----:B------:R-:W-:Y:S01]  /*1d390*/  NOP ;  /* 0x0000000000007918 */ /* 0x000fe20000000000 */
.L_x_2251:
        /* <DEDUP_REMOVED lines=15> */
.L_x_1032:
[----:B------:R0:W-:Y:S04]  /*1d490*/  STS [R4+0xb880], R41 ;  /* 0x00b8802904007388 */ /* 0x0001e80000000800 */
[----:B------:R0:W-:Y:S02]  /*1d4a0*/  STS [R4+0xb900], R23 ;  /* 0x00b9001704007388 */ /* 0x0001e40000000800 */
.L_x_1033:
[----:B------:R-:W-:Y:S05]  /*1d4b0*/  BSYNC.RECONVERGENT B4 ;  /* 0x0000000000047941 */ /* 0x000fea0003800200 */
.L_x_1031:
[----:B------:R-:W5:Y:S02]  /*1d4c0*/  LDS R18, [R4+0xb980] ;  /* 0x00b9800004127984 */ /* 0x000f640000000800 */
[----:B-----5:R-:W-:-:S13]  /*1d4d0*/  ISETP.GE.AND P0, PT, R29, R18, PT ;  /* 0x000000121d00720c */ /* 0x020fda0003f06270 */
[----:B------:R0:W-:Y:S02]  /*1d4e0*/  @!P0 STS [R4+0xb980], R29 ;  /* 0x00b9801d04008388 */ /* 0x0001e40000000800 */
.L_x_1030:
[----:B------:R-:W-:Y:S05]  /*1d4f0*/  BSYNC.RECONVERGENT B3 ;  /* 0x0000000000037941 */ /* 0x000fea0003800200 */
.L_x_1029:
[----:B------:R-:W-:-:S03]  /*1d500*/  UMOV UR4, 0xffffffff ;  /* 0xffffffff00047882 */ /* 0x000fc60000000000 */
[----:B------:R-:W-:Y:S05]  /*1d510*/  BRA.DIV UR4, `(.L_x_1034) ;  /* 0x000001be04707947 */ /* 0x000fea000b800000 */
[----:B------:R-:W-:Y:S01]  /*1d520*/  NOP ;  /* 0x0000000000007918 */ /* 0x000fe20000000000 */
.L_x_2254:
        /* <DEDUP_REMOVED lines=15> */
.L_x_1038:
[----:B------:R0:W-:Y:S04]  /*1d620*/  STS [R4+0xb880], R41 ;  /* 0x00b8802904007388 */ /* 0x0001e80000000800 */
[----:B------:R0:W-:Y:S02]  /*1d630*/  STS [R4+0xb900], R23 ;  /* 0x00b9001704007388 */ /* 0x0001e40000000800 */
.L_x_1039:
[----:B------:R-:W-:Y:S05]  /*1d640*/  BSYNC.RECONVERGENT B4 ;  /* 0x0000000000047941 */ /* 0x000fea0003800200 */
.L_x_1037:
[----:B------:R-:W5:Y:S02]  /*1d650*/  LDS R18, [R4+0xb980] ;  /* 0x00b9800004127984 */ /* 0x000f640000000800 */
[----:B-----5:R-:W-:-:S13]  /*1d660*/  ISETP.GE.AND P0, PT, R29, R18, PT ;  /* 0x000000121d00720c */ /* 0x020fda0003f06270 */
[----:B------:R0:W-:Y:S02]  /*1d670*/  @!P0 STS [R4+0xb980], R29 ;  /* 0x00b9801d04008388 */ /* 0x0001e40000000800 */
.L_x_1036:
[----:B------:R-:W-:Y:S05]  /*1d680*/  BSYNC.RECONVERGENT B3 ;  /* 0x0000000000037941 */ /* 0x000fea0003800200 */
.L_x_1035:
[----:B------:R-:W-:-:S03]  /*1d690*/  UMOV UR4, 0xffffffff ;  /* 0xffffffff00047882 */ /* 0x000fc60000000000 */
[----:B------:R-:W-:Y:S05]  /*1d6a0*/  BRA.DIV UR4, `(.L_x_1040) ;  /* 0x000001be04287947 */ /* 0x000fea000b800000 */
[----:B------:R-:W-:Y:S01]  /*1d6b0*/  NOP ;  /* 0x0000000000007918 */ /* 0x000fe20000000000 */
.L_x_2257:
        /* <DEDUP_REMOVED lines=15> */
.L_x_1044:
[----:B------:R0:W-:Y:S04]  /*1d7b0*/  STS [R4+0xb880], R41 ;  /* 0x00b8802904007388 */ /* 0x0001e80000000800 */
[----:B------:R0:W-:Y:S02]  /*1d7c0*/  STS [R4+0xb900], R23 ;  /* 0x00b9001704007388 */ /* 0x0001e40000000800 */
.L_x_1045:
[----:B------:R-:W-:Y:S05]  /*1d7d0*/  BSYNC.RECONVERGENT B4 ;  /* 0x0000000000047941 */ /* 0x000fea0003800200 */
.L_x_1043:
[----:B------:R-:W5:Y:S02]  /*1d7e0*/  LDS R18, [R4+0xb980] ;  /* 0x00b9800004127984 */ /* 0x000f640000000800 */
[----:B-----5:R-:W-:-:S13]  /*1d7f0*/  ISETP.GE.AND P0, PT, R29, R18, PT ;  /* 0x000000121d00720c */ /* 0x020fda0003f06270 */
[----:B------:R0:W-:Y:S02]  /*1d800*/  @!P0 STS [R4+0xb980], R29 ;  /* 0x00b9801d04008388 */ /* 0x0001e40000000800 */
.L_x_1042:
[----:B------:R-:W-:Y:S05]  /*1d810*/  BSYNC.RECONVERGENT B3 ;  /* 0x0000000000037941 */ /* 0x000fea0003800200 */
.L_x_1041:
[----:B------:R-:W-:-:S03]  /*1d820*/  UMOV UR4, 0xffffffff ;  /* 0xffffffff00047882 */ /* 0x000fc60000000000 */
[----:B------:R-:W-:Y:S05]  /*1d830*/  BRA.DIV UR4, `(.L_x_1046) ;  /* 0x000001ba04e07947 */ /* 0x000fea000b800000 */
[----:B------:R-:W-:Y:S01]  /*1d840*/  NOP ;  /* 0x0000000000007918 */ /* 0x000fe20000000000 */
.L_x_2260:
        /* <DEDUP_REMOVED lines=15> */
.L_x_1050:
[----:B------:R0:W-:Y:S04]  /*1d940*/  STS [R4+0xb880], R41 ;  /* 0x00b8802904007388 */ /* 0x0001e80000000800 */
[----:B------:R0:W-:Y:S02]  /*1d950*/  STS [R4+0xb900], R23 ;  /* 0x00b9001704007388 */ /* 0x0001e40000000800 */
.L_x_1051:
[----:B------:R-:W-:Y:S05]  /*1d960*/  BSYNC.RECONVERGENT B4 ;  /* 0x0000000000047941 */ /* 0x000fea0003800200 */
.L_x_1049:
[----:B------:R-:W5:Y:S02]  /*1d970*/  LDS R18, [R4+0xb980] ;  /* 0x00b9800004127984 */ /* 0x000f640000000800 */
[----:B-----5:R-:W-:-:S13]  /*1d980*/  ISETP.GE.AND P0, PT, R29, R18, PT ;  /* 0x000000121d00720c */ /* 0x020fda0003f06270 */
[----:B------:R0:W-:Y:S02]  /*1d990*/  @!P0 STS [R4+0xb980], R29 ;  /* 0x00b9801d04008388 */ /* 0x0001e40000000800 */
.L_x_1048:
[----:B------:R-:W-:Y:S05]  /*1d9a0*/  BSYNC.RECONVERGENT B3 ;  /* 0x0000000000037941 */ /* 0x000fea0003800200 */
.L_x_1047:
[----:B------:R-:W-:-:S03]  /*1d9b0*/  UMOV UR4, 0xffffffff ;  /* 0xffffffff00047882 */ /* 0x000fc60000000000 */
[----:B------:R-:W-:Y:S05]  /*1d9c0*/  BRA.DIV UR4, `(.L_x_1052) ;  /* 0x000001ba04987947 */ /* 0x000fea000b800000 */
[----:B------:R-:W-:Y:S01]  /*1d9d0*/  NOP ;  /* 0x0000000000007918 */ /* 0x000fe20000000000 */
.L_x_2263:
[----:B------:R-:W-:-:S05]  /*1d9e0*/  VIADD R16, R16, 0x8 ;  /* 0x0000000810107836 */ /* 0x000fca0000000000 */
[----:B------:R-:W-:-:S13]  /*1d9f0*/  ISETP.NE.AND P0, PT, R16, 0x20, PT ;  /* 0x000000201000780c */ /* 0x000fda0003f05270 */
[----:B------:R-:W-:Y:S05]  /*1da00*/  @P0 BRA `(.L_x_1053) ;  /* 0xfffffff000e00947 */ /* 0x000fea000383ffff */
[----:B------:R-:W-:Y:S05]  /*1da10*/  BSYNC B2 ;  /* 0x0000000000027941 */ /* 0x000fea0003800000 */
.L_x_1006:
[----:B------:R-:W-:Y:S01]  /*1da20*/  ISETP.NE.AND P1, PT, R13, RZ, PT ;  /* 0x000000ff0d00720c */ /* 0x000fe20003f25270 */
[----:B------:R-:W-:-:S12]  /*1da30*/  BSSY.RECONVERGENT B3, `(.L_x_1054) ;  /* 0x00000e2000037945 */ /* 0x000fd80003800200 */
[----:B------:R-:W-:Y:S05]  /*1da40*/  @P1 BRA `(.L_x_1055) ;  /* 0x0000000c00801947 */ /* 0x000fea0003800000 */
[----:B------:R-:W5:Y:S01]  /*1da50*/  LDS R43, [R4+0x400] ;  /* 0x00040000042b7984 */ /* 0x000f620000000800 */
[----:B------:R-:W5:Y:S03]  /*1da60*/  LDC.64 R20, c[0x0][0x438] ;  /* 0x00010e00ff147b82 */ /* 0x000f660000000a00 */
[----:B------:R-:W1:Y:S01]  /*1da70*/  LDS R16, [R4+0xb880] ;  /* 0x00b8800004107984 */ /* 0x000e620000000800 */
[----:B-----5:R-:W-:-:S05]  /*1da80*/  IMAD.WIDE R44, R43, 0x4, R20 ;  /* 0x000000042b2c7825 */ /* 0x020fca00078e0214 */
[----:B0---4-:R-:W1:Y:S01]  /*1da90*/  LDG.E R23, desc[UR8][R44.64] ;  /* 0x000000082c177981 */ /* 0x011e62000c1e1900 */
[----:B------:R-:W-:Y:S01]  /*1daa0*/  BSSY.RECONVERGENT B2, `(.L_x_1056) ;  /* 0x00000d4000027945 */ /* 0x000fe20003800200 */
[----:B-1----:R-:W-:-:S13]  /*1dab0*/  ISETP.GE.AND P0, PT, R16, R23, PT ;  /* 0x000000171000720c */ /* 0x002fda0003f06270 */
[----:B------:R-:W-:Y:S05]  /*1dac0*/  @P0 BRA `(.L_x_1057) ;  /* 0x0000000c000c0947 */ /* 0x000fea0003800000 */
[----:B------:R-:W0:Y:S01]  /*1dad0*/  LDC.64 R38, c[0x0][0x440] ;  /* 0x00011000ff267b82 */ /* 0x000e220000000a00 */
[----:B------:R1:W4:Y:S04]  /*1dae0*/  LDS R22, [R4+0xb900] ;  /* 0x00b9000004167984 */ /* 0x0003280000000800 */
[----:B0-----:R-:W5:Y:S03]  /*1daf0*/  LDG.E R38, desc[UR8][R38.64] ;  /* 0x0000000826267981 */ /* 0x001f66000c1e1900 */
[----:B------:R-:W0:Y:S01]  /*1db00*/  LDC.64 R18, c[0x0][0x430] ;  /* 0x00010c00ff127b82 */ /* 0x000e220000000a00 */
[----:B------:R-:W-:Y:S01]  /*1db10*/  BSSY.RECONVERGENT B4, `(.L_x_1058) ;  /* 0x0000005000047945 */ /* 0x000fe20003800200 */
[----:B-----5:R-:W-:-:S13]  /*1db20*/  ISETP.GE.AND P0, PT, R43, R38, PT ;  /* 0x000000262b00720c */ /* 0x020fda0003f06270 */
[----:B01--4-:R-:W-:Y:S05]  /*1db30*/  @P0 BRA `(.L_x_1059) ;  /* 0x0000000000080947 */ /* 0x013fea0003800000 */
[----:B------:R-:W-:-:S05]  /*1db40*/  IMAD.WIDE R20, R38, 0x4, R20 ;  /* 0x0000000426147825 */ /* 0x000fca00078e0214 */
[----:B------:R0:W5:Y:S02]  /*1db50*/  LDG.E R23, desc[UR8][R20.64] ;  /* 0x0000000814177981 */ /* 0x000164000c1e1900 */
.L_x_1059:
[----:B------:R-:W-:Y:S05]  /*1db60*/  BSYNC.RECONVERGENT B4 ;  /* 0x0000000000047941 */ /* 0x000fea0003800200 */
.L_x_1058:
[----:B-----5:R-:W-:Y:S01]  /*1db70*/  IMAD.IADD R41, R23, 0x1, -R41 ;  /* 0x0000000117297824 */ /* 0x020fe200078e0a29 */
[----:B------:R-:W-:Y:S04]  /*1db80*/  BSSY.RECONVERGENT B4, `(.L_x_1060) ;  /* 0x000000e000047945 */ /* 0x000fe80003800200 */
[----:B------:R1:W-:Y:S01]  /*1db90*/  STS [R4+0xb700], R41 ;  /* 0x00b7002904007388 */ /* 0x0003e20000000800 */
[----:B------:R-:W-:-:S13]  /*1dba0*/  ISETP.GT.AND P0, PT, R41, R22, PT ;  /* 0x000000162900720c */ /* 0x000fda0003f04270 */
[----:B-1----:R-:W-:Y:S05]  /*1dbb0*/  @P0 BRA `(.L_x_1061) ;  /* 0x0000000000280947 */ /* 0x002fea0003800000 */
.L_x_1062:
[----:B01----:R-:W-:-:S06]  /*1dbc0*/  IMAD.WIDE R20, R41, 0x4, R44 ;  /* 0x0000000429147825 */ /* 0x003fcc00078e022c */
[----:B------:R-:W4:Y:S01]  /*1dbd0*/  LDG.E R20, desc[UR8][R20.64] ;  /* 0x0000000814147981 */ /* 0x000f22000c1e1900 */
[----:B------:R-:W-:-:S04]  /*1dbe0*/  IADD3 R23, PT, PT, R16, R41, RZ ;  /* 0x0000002910177210 */ /* 0x000fc80007ffe0ff */
[----:B----4-:R-:W-:-:S13]  /*1dbf0*/  ISETP.GE.AND P0, PT, R23, R20, PT ;  /* 0x000000141700720c */ /* 0x010fda0003f06270 */
[----:B------:R-:W-:Y:S05]  /*1dc00*/  @P0 BRA `(.L_x_1061) ;  /* 0x0000000000140947 */ /* 0x000fea0003800000 */
[C---:B------:R-:W-:Y:S01]  /*1dc10*/  VIADD R21, R41.reuse, 0x1 ;  /* 0x0000000129157836 */ /* 0x040fe20000000000 */
[----:B------:R-:W-:-:S03]  /*1dc20*/  ISETP.GE.AND P0, PT, R41, R22, PT ;  /* 0x000000162900720c */ /* 0x000fc60003f06270 */
[----:B------:R-:W-:Y:S01]  /*1dc30*/  IMAD.MOV.U32 R41, RZ, RZ, R21 ;  /* 0x000000ffff297224 */ /* 0x000fe200078e0015 */
[----:B------:R1:W-:Y:S09]  /*1dc40*/  STS [R4+0xb700], R21 ;  /* 0x00b7001504007388 */ /* 0x0003f20000000800 */
[----:B------:R-:W-:Y:S05]  /*1dc50*/  @!P0 BRA `(.L_x_1062) ;  /* 0xfffffffc00d88947 */ /* 0x000fea000383ffff */
.L_x_1061:
[----:B------:R-:W-:Y:S05]  /*1dc60*/  BSYNC.RECONVERGENT B4 ;  /* 0x0000000000047941 */ /* 0x000fea0003800200 */
.L_x_1060:
[----:B------:R-:W-:Y:S01]  /*1dc70*/  IMAD.WIDE R22, R41, 0x4, R44 ;  /* 0x0000000429167825 */ /* 0x000fe200078e022c */
[----:B------:R-:W3:Y:S05]  /*1dc80*/  LDG.E.64 R18, desc[UR8][R18.64] ;  /* 0x0000000812127981 */ /* 0x000eea000c1e1b00 */
[----:B------:R-:W4:Y:S01]  /*1dc90*/  LDG.E R23, desc[UR8][R22.64] ;  /* 0x0000000816177981 */ /* 0x000f22000c1e1900 */
[----:B------:R-:W-:Y:S02]  /*1dca0*/  IMAD.IADD R16, R16, 0x1, R41 ;  /* 0x0000000110107824 */ /* 0x000fe400078e0229 */
[----:B01----:R-:W-:Y:S02]  /*1dcb0*/  IMAD.MOV.U32 R21, RZ, RZ, 0x1 ;  /* 0x00000001ff157424 */ /* 0x003fe400078e00ff */
[----:B------:R-:W-:Y:S01]  /*1dcc0*/  HFMA2 R30, -RZ, RZ, 0, 5.9604644775390625e-08 ;  /* 0x00000001ff1e7431 */ /* 0x000fe200000001ff */
[----:B------:R-:W-:Y:S01]  /*1dcd0*/  BSSY.RECONVERGENT B4, `(.L_x_1063) ;  /* 0x0000014000047945 */ /* 0x000fe20003800200 */
[----:B----4-:R-:W-:Y:S01]  /*1dce0*/  ISETP.GE.AND P0, PT, R16, R23, PT ;  /* 0x000000171000720c */ /* 0x010fe20003f06270 */
        /* <DEDUP_REMOVED lines=17> */
[----:B--2---:R-:W-:Y:S05]  /*1de00*/  CALL.REL.NOINC `($__internal_0_$__cuda_sm20_div_rn_f64_full) ;  /* 0x000001fc001c7944 */ /* 0x004fea0003c00000 */
.L_x_1064:
[----:B------:R-:W-:Y:S05]  /*1de10*/  BSYNC.RECONVERGENT B4 ;  /* 0x0000000000047941 */ /* 0x000fea0003800200 */
.L_x_1063:
        /* <DEDUP_REMOVED lines=21> */
.L_x_1070:
        /* <DEDUP_REMOVED lines=11> */
[----:B------:R-:W4:Y:S04]  /*1e020*/  LDG.E R22, desc[UR8][R22.64] ;  /* 0x0000000816167981 */ /* 0x000f28000c1e1900 */
[----:B------:R-:W5:Y:S01]  /*1e030*/  LDG.E R18, desc[UR8][R18.64] ;  /* 0x0000000812127981 */ /* 0x000f62000c1e1900 */
[----:B------:R-:W-:-:S05]  /*1e040*/  VIADD R33, R33, 0x4 ;  /* 0x0000000421217836 */ /* 0x000fca0000000000 */
[----:B------:R-:W-:Y:S02]  /*1e050*/  ISETP.GE.AND P2, PT, R33, R16, PT ;  /* 0x000000102100720c */ /* 0x000fe40003f46270 */
[----:B-1----:R-:W-:-:S05]  /*1e060*/  IADD3 R31, PT, PT, R28, R31, RZ ;  /* 0x0000001f1c1f7210 */ /* 0x002fca0007ffe0ff */
[----:B---3--:R-:W-:-:S04]  /*1e070*/  IMAD.IADD R31, R31, 0x1, R20 ;  /* 0x000000011f1f7824 */ /* 0x008fc800078e0214 */
[----:B----4-:R-:W-:-:S04]  /*1e080*/  IMAD.IADD R31, R31, 0x1, R22 ;  /* 0x000000011f1f7824 */ /* 0x010fc800078e0216 */
[----:B-----5:R-:W-:-:S05]  /*1e090*/  IMAD.IADD R31, R31, 0x1, R18 ;  /* 0x000000011f1f7824 */ /* 0x020fca00078e0212 */
[----:B------:R0:W-:Y:S01]  /*1e0a0*/  STS [R4+0xba80], R31 ;  /* 0x00ba801f04007388 */ /* 0x0001e20000000800 */
[----:B------:R-:W-:Y:S05]  /*1e0b0*/  @!P2 BRA `(.L_x_1070) ;  /* 0xfffffffc00aca947 */ /* 0x000fea000383ffff */
.L_x_1069:
[----:B------:R-:W-:Y:S05]  /*1e0c0*/  BSYNC.RECONVERGENT B5 ;  /* 0x0000000000057941 */ /* 0x000fea0003800200 */
.L_x_1068:
[----:B------:R-:W-:Y:S01]  /*1e0d0*/  IADD3 R16, PT, PT, -R33, R41, RZ ;  /* 0x0000002921107210 */ /* 0x000fe20007ffe1ff */
[----:B------:R-:W-:Y:S03]  /*1e0e0*/  BSSY.RECONVERGENT B5, `(.L_x_1071) ;  /* 0x000000f000057945 */ /* 0x000fe60003800200 */
[----:B------:R-:W-:-:S13]  /*1e0f0*/  ISETP.GT.AND P2, PT, R16, 0x1, PT ;  /* 0x000000011000780c */ /* 0x000fda0003f44270 */
[----:B------:R-:W-:Y:S05]  /*1e100*/  @!P2 BRA `(.L_x_1072) ;  /* 0x000000000030a947 */ /* 0x000fea0003800000 */
[----:B------:R-:W3:Y:S01]  /*1e110*/  LDC.64 R20, c[0x0][0x410] ;  /* 0x00010400ff147b82 */ /* 0x000ee20000000a00 */
[C-C-:B------:R-:W-:Y:S01]  /*1e120*/  IMAD.IADD R19, R8.reuse, 0x1, R33.reuse ;  /* 0x0000000108137824 */ /* 0x140fe200078e0221 */
        /* <DEDUP_REMOVED lines=10> */
.L_x_1072:
[----:B------:R-:W-:Y:S05]  /*1e1d0*/  BSYNC.RECONVERGENT B5 ;  /* 0x0000000000057941 */ /* 0x000fea0003800200 */
.L_x_1071:
[----:B------:R-:W-:-:S13]  /*1e1e0*/  ISETP.LT.OR P0, PT, R33, R41, P0 ;  /* 0x000000292100720c */ /* 0x000fda0000701670 */
[----:B------:R-:W-:Y:S05]  /*1e1f0*/  @!P0 BRA `(.L_x_1067) ;  /* 0x00000000001c8947 */ /* 0x000fea0003800000 */
[----:B------:R-:W4:Y:S01]  /*1e200*/  LDC.64 R18, c[0x0][0x410] ;  /* 0x00010400ff127b82 */ /* 0x000f220000000a00 */
[----:B------:R-:W-:-:S05]  /*1e210*/  IADD3 R21, PT, PT, R8, R33, RZ ;  /* 0x0000002108157210 */ /* 0x000fca0007ffe0ff */
[----:B----4-:R-:W-:-:S06]  /*1e220*/  IMAD.WIDE.U32 R18, R21, 0x4, R18 ;  /* 0x0000000415127825 */ /* 0x010fcc00078e0012 */
[----:B------:R-:W0:Y:S01]  /*1e230*/  LDG.E R18, desc[UR8][R18.64] ;  /* 0x0000000812127981 */ /* 0x000e22000c1e1900 */
[----:B------:R-:W-:Y:S02]  /*1e240*/  VIADD R33, R33, 0x1 ;  /* 0x0000000121217836 */ /* 0x000fe40000000000 */
[----:B01-3--:R-:W-:-:S05]  /*1e250*/  IMAD.IADD R31, R31, 0x1, R18 ;  /* 0x000000011f1f7824 */ /* 0x00bfca00078e0212 */
[----:B------:R4:W-:Y:S02]  /*1e260*/  STS [R4+0xba80], R31 ;  /* 0x00ba801f04007388 */ /* 0x0009e40000000800 */
.L_x_1067:
[----:B------:R-:W-:Y:S05]  /*1e270*/  BSYNC.RECONVERGENT B4 ;  /* 0x0000000000047941 */ /* 0x000fea0003800200 */
.L_x_1066:
[----:B------:R0:W0:Y:S01]  /*1e280*/  LDS R16, [R4+0xba00] ;  /* 0x00ba000004107984 */ /* 0x0000220000000800 */
[----:B------:R-:W-:Y:S01]  /*1e290*/  ISETP.GE.AND P0, PT, R33, R40, PT ;  /* 0x000000282100720c */ /* 0x000fe20003f06270 */
[----:B------:R-:W-:-:S12]  /*1e2a0*/  BSSY.RECONVERGENT B4, `(.L_x_1073) ;  /* 0x0000011000047945 */ /* 0x000fd80003800200 */
[----:B------:R-:W-:Y:S05]  /*1e2b0*/  @P0 BRA `(.L_x_1074) ;  /* 0x00000000003c0947 */ /* 0x000fea0003800000 */
.L_x_1075:
        /* <DEDUP_REMOVED lines=10> */
[----:B------:R-:W-:-:S05]  /*1e360*/  VIADD R33, R33, 0x1 ;  /* 0x0000000121217836 */ /* 0x000fca0000000000 */
[----:B------:R-:W-:Y:S02]  /*1e370*/  ISETP.GE.AND P0, PT, R33, R40, PT ;  /* 0x000000282100720c */ /* 0x000fe40003f06270 */
[----:B---34-:R-:W-:-:S05]  /*1e380*/  IADD3 R31, PT, PT, R31, R18, RZ ;  /* 0x000000121f1f7210 */ /* 0x018fca0007ffe0ff */
[----:B------:R0:W-:Y:S06]  /*1e390*/  STS [R4+0xba80], R31 ;  /* 0x00ba801f04007388 */ /* 0x0001ec0000000800 */
[----:B------:R-:W-:Y:S05]  /*1e3a0*/  @!P0 BRA `(.L_x_1075) ;  /* 0xfffffffc00c48947 */ /* 0x000fea000383ffff */
.L_x_1074:
[----:B------:R-:W-:Y:S05]  /*1e3b0*/  BSYNC.RECONVERGENT B4 ;  /* 0x0000000000047941 */ /* 0x000fea0003800200 */
.L_x_1073:
        /* <DEDUP_REMOVED lines=14> */
[----:B------:R-:W-:Y:S01]  /*1e4a0*/  MOV R23, R33 ;  /* 0x0000002100177202 */ /* 0x000fe20000000f00 */
[----:B------:R-:W-:-:S07]  /*1e4b0*/  IMAD.MOV.U32 R29, RZ, RZ, R33 ;  /* 0x000000ffff1d7224 */ /* 0x000fce00078e0021 */
.L_x_1078:
[----:B0-----:R-:W0:Y:S01]  /*1e4c0*/  LDC.64 R18, c[0x0][0x410] ;  /* 0x00010400ff127b82 */ /* 0x001e220000000a00 */
[----:B------:R-:W-:-:S04]  /*1e4d0*/  IMAD.IADD R21, R8, 0x1, R29 ;  /* 0x0000000108157824 */ /* 0x000fc800078e021d */
[----:B0-----:R-:W-:-:S04]  /*1e4e0*/  IMAD.WIDE.U32 R18, R21, 0x4, R18 ;  /* 0x0000000415127825 */ /* 0x001fc800078e0012 */
[----:B------:R-:W-:Y:S02]  /*1e4f0*/  IMAD.WIDE R20, R29, 0x4, R44 ;  /* 0x000000041d147825 */ /* 0x000fe400078e022c */
[----:B------:R-:W3:Y:S04]  /*1e500*/  LDG.E R18, desc[UR8][R18.64] ;  /* 0x0000000812127981 */ /* 0x000ee8000c1e1900 */
[----:B------:R-:W5:Y:S01]  /*1e510*/  LDG.E R20, desc[UR8][R20.64+0x4] ;  /* 0x0000040814147981 */ /* 0x000f62000c1e1900 */
[----:B-1-34-:R-:W-:Y:S02]  /*1e520*/  IMAD.IADD R31, R18, 0x1, R31 ;  /* 0x00000001121f7824 */ /* 0x01afe400078e021f */
[----:B-----5:R-:W-:-:S03]  /*1e530*/  IMAD R35, R43, R20, RZ ;  /* 0x000000142b237224 */ /* 0x020fc600078e02ff */
[----:B------:R1:W-:Y:S01]  /*1e540*/  STS [R4+0xba80], R31 ;  /* 0x00ba801f04007388 */ /* 0x0003e20000000800 */
[----:B------:R-:W-:-:S05]  /*1e550*/  IMAD.IADD R28, R16, 0x1, R31 ;  /* 0x00000001101c7824 */ /* 0x000fca00078e021f */
[----:B------:R-:W-:Y:S02]  /*1e560*/  ISETP.GE.AND P0, PT, R28, R35, PT ;  /* 0x000000231c00720c */ /* 0x000fe40003f06270 */
[----:B------:R-:W-:-:S04]  /*1e570*/  IADD3 R35, PT, PT, R29, 0x1, RZ ;  /* 0x000000011d237810 */ /* 0x000fc80007ffe0ff */
[----:B------:R-:W-:Y:S01]  /*1e580*/  ISETP.GE.AND P2, PT, R35, R40, PT ;  /* 0x000000282300720c */ /* 0x000fe20003f46270 */
[----:B------:R-:W-:-:S06]  /*1e590*/  IMAD.MOV.U32 R29, RZ, RZ, R35 ;  /* 0x000000ffff1d7224 */ /* 0x000fcc00078e0023 */
[----:B------:R1:W-:Y:S01]  /*1e5a0*/  @P0 STS [R4+0xb800], R35 ;  /* 0x00b8002304000388 */ /* 0x0003e20000000800 */
[----:B------:R-:W-:-:S05]  /*1e5b0*/  @P0 IMAD.MOV.U32 R23, RZ, RZ, R35 ;  /* 0x000000ffff170224 */ /* 0x000fca00078e0023 */
[----:B------:R-:W-:Y:S05]  /*1e5c0*/  @!P2 BRA `(.L_x_1078) ;  /* 0xfffffffc00bca947 */ /* 0x000fea000383ffff */
.L_x_1077:
[----:B------:R-:W-:Y:S05]  /*1e5d0*/  BSYNC.RECONVERGENT B4 ;  /* 0x0000000000047941 */ /* 0x000fea0003800200 */
.L_x_1076:
[----:B------:R-:W-:Y:S01]  /*1e5e0*/  ISETP.GT.AND P0, PT, R40, R23, PT ;  /* 0x000000172800720c */ /* 0x000fe20003f04270 */
[----:B------:R0:W-:Y:S01]  /*1e5f0*/  STS [R4+0xb700], R33 ;  /* 0x00b7002104007388 */ /* 0x0001e20000000800 */
[----:B------:R-:W-:Y:S01]  /*1e600*/  ISETP.GE.AND P2, PT, R33, 0x2, PT ;  /* 0x000000022100780c */ /* 0x000fe20003f46270 */
[----:B------:R-:W-:-:S10]  /*1e610*/  IMAD.MOV.U32 R41, RZ, RZ, R33 ;  /* 0x000000ffff297224 */ /* 0x000fd400078e0021 */
[----:B------:R0:W-:Y:S01]  /*1e620*/  @P0 STS [R4+0xb780], R23 ;  /* 0x00b7801704000388 */ /* 0x0001e20000000800 */
[----:B------:R-:W-:Y:S01]  /*1e630*/  @P0 IMAD.MOV.U32 R40, RZ, RZ, R23 ;  /* 0x000000ffff280224 */ /* 0x000fe200078e0017 */
[----:B------:R-:W-:Y:S06]  /*1e640*/  @!P2 BRA `(.L_x_1065) ;  /* 0x000000000064a947 */ /* 0x000fec0003800000 */
[----:B0-----:R-:W-:Y:S01]  /*1e650*/  IADD3 R19, PT, PT, R43, R33, RZ ;  /* 0x000000212b137210 */ /* 0x001fe20007ffe0ff */
[----:B------:R-:W-:Y:S03]  /*1e660*/  BSSY.RECONVERGENT B4, `(.L_x_1079) ;  /* 0x0000006000047945 */ /* 0x000fe60003800200 */
[----:B------:R-:W-:-:S13]  /*1e670*/  ISETP.GE.AND P0, PT, R19, R38, PT ;  /* 0x000000261300720c */ /* 0x000fda0003f06270 */
[----:B------:R-:W-:Y:S05]  /*1e680*/  @P0 BRA `(.L_x_1080) ;  /* 0x00000000000c0947 */ /* 0x000fea0003800000 */
[----:B------:R-:W0:Y:S02]  /*1e690*/  LDC.64 R18, c[0x0][0x438] ;  /* 0x00010e00ff127b82 */ /* 0x000e240000000a00 */
[----:B0-----:R-:W-:-:S05]  /*1e6a0*/  IMAD.WIDE R18, R38, 0x4, R18 ;  /* 0x0000000426127825 */ /* 0x001fca00078e0212 */
[----:B------:R0:W5:Y:S02]  /*1e6b0*/  LDG.E R22, desc[UR8][R18.64] ;  /* 0x0000000812167981 */ /* 0x000164000c1e1900 */
.L_x_1080:
[----:B------:R-:W-:Y:S05]  /*1e6c0*/  BSYNC.RECONVERGENT B4 ;  /* 0x0000000000047941 */ /* 0x000fea0003800200 */
.L_x_1079:
[----:B-----5:R0:W-:Y:S01]  /*1e6d0*/  STS [R4+0xb680], R22 ;  /* 0x00b6801604007388 */ /* 0x0201e20000000800 */
[----:B------:R-:W-:Y:S01]  /*1e6e0*/  IMAD.MOV.U32 R41, RZ, RZ, R33 ;  /* 0x000000ffff297224 */ /* 0x000fe200078e0021 */
[----:B------:R-:W-:Y:S06]  /*1e6f0*/  BRA `(.L_x_1065) ;  /* 0x0000000000387947 */ /* 0x000fec0003800000 */
.L_x_1057:
[----:B------:R-:W0:Y:S02]  /*1e700*/  LDC.64 R38, c[0x0][0x440] ;  /* 0x00011000ff267b82 */ /* 0x000e240000000a00 */
[----:B0-----:R-:W4:Y:S01]  /*1e710*/  LDG.E R38, desc[UR8][R38.64] ;  /* 0x0000000826267981 */ /* 0x001f22000c1e1900 */
[----:B------:R-:W-:-:S05]  /*1e720*/  VIADD R19, R43, 0x1 ;  /* 0x000000012b137836 */ /* 0x000fca0000000000 */
[----:B----4-:R-:W-:-:S13]  /*1e730*/  ISETP.GE.AND P0, PT, R19, R38, PT ;  /* 0x000000261300720c */ /* 0x010fda0003f06270 */
[----:B------:R-:W-:-:S05]  /*1e740*/  @!P0 IMAD.WIDE R20, R38, 0x4, R20 ;  /* 0x0000000426148825 */ /* 0x000fca00078e0214 */
[----:B------:R-:W4:Y:S04]  /*1e750*/  @!P0 LDG.E R19, desc[UR8][R20.64] ;  /* 0x0000000814138981 */ /* 0x000f28000c1e1900 */
[----:B------:R-:W4:Y:S01]  /*1e760*/  @P0 LDG.E R19, desc[UR8][R44.64+0x4] ;  /* 0x000004082c130981 */ /* 0x000f22000c1e1900 */
[----:B------:R-:W-:-:S03]  /*1e770*/  ISETP.GT.AND P0, PT, R38, R43, PT ;  /* 0x0000002b2600720c */ /* 0x000fc60003f04270 */
[----:B------:R0:W-:Y:S10]  /*1e780*/  STS [R4+0xb780], R40 ;  /* 0x00b7802804007388 */ /* 0x0001f40000000800 */
[----:B------:R-:W-:-:S05]  /*1e790*/  @P0 IMAD.IADD R41, R38, 0x1, -R43 ;  /* 0x0000000126290824 */ /* 0x000fca00078e0a2b */
[----:B------:R0:W-:Y:S04]  /*1e7a0*/  @P0 STS [R4+0xb700], R41 ;  /* 0x00b7002904000388 */ /* 0x0001e80000000800 */
[----:B------:R0:W-:Y:S01]  /*1e7b0*/  @!P0 STS [R4+0xb700], RZ ;  /* 0x00b700ff04008388 */ /* 0x0001e20000000800 */
[----:B------:R-:W-:-:S03]  /*1e7c0*/  @!P0 IMAD.MOV.U32 R41, RZ, RZ, RZ ;  /* 0x000000ffff298224 */ /* 0x000fc600078e00ff */
[----:B----4-:R0:W-:Y:S04]  /*1e7d0*/  STS [R4+0xb680], R19 ;  /* 0x00b6801304007388 */ /* 0x0101e80000000800 */
.L_x_1065:
[----:B------:R-:W-:Y:S05]  /*1e7e0*/  BSYNC.RECONVERGENT B2 ;  /* 0x0000000000027941 */ /* 0x000fea0003800200 */
.L_x_1056:
[----:B0-----:R-:W-:Y:S01]  /*1e7f0*/  VIMNMX R41, PT, PT, RZ, R41, !PT ;  /* 0x00000029ff297248 */ /* 0x001fe20007fe0100 */
[----:B------:R-:W-:Y:S01]  /*1e800*/  IMAD.MOV.U32 R16, RZ, RZ, 0x1 ;  /* 0x00000001ff107424 */ /* 0x000fe200078e00ff */
[-C--:B------:R-:W-:Y:S02]  /*1e810*/  IADD3 R43, PT, PT, R43, R40.reuse, RZ ;  /* 0x000000282b2b7210 */ /* 0x080fe40007ffe0ff */
[----:B------:R-:W-:-:S04]  /*1e820*/  ISETP.GT.AND P0, PT, R41, R40, PT ;  /* 0x000000282900720c */ /* 0x000fc80003f04270 */
[----:B------:R-:W-:-:S13]  /*1e830*/  ISETP.GE.AND P0, PT, R43, R38, !P0 ;  /* 0x000000262b00720c */ /* 0x000fda0004706270 */
[----:B------:R0:W-:Y:S02]  /*1e840*/  @!P0 STS.U8 [R2+0xbb00], R16 ;  /* 0x00bb001002008388 */ /* 0x0001e40000000000 */
.L_x_1055:
[----:B------:R-:W-:Y:S05]  /*1e850*/  BSYNC.RECONVERGENT B3 ;  /* 0x0000000000037941 */ /* 0x000fea0003800200 */
.L_x_1054:
[----:B------:R-:W-:-:S03]  /*1e860*/  UMOV UR4, 0xffffffff ;  /* 0xffffffff00047882 */ /* 0x000fc60000000000 */
[----:B------:R-:W-:Y:S05]  /*1e870*/  BRA.DIV UR4, `(.L_x_1081) ;  /* 0x000001ae04087947 */ /* 0x000fea000b800000 */
[----:B------:R-:W-:Y:S01]  /*1e880*/  NOP ;  /* 0x0000000000007918 */ /* 0x000fe20000000000 */
.L_x_2266:
[----:B0-----:R-:W0:Y:S01]  /*1e890*/  LDS.U8 R16, [R2+0xbb00] ;  /* 0x00bb000002107984 */ /* 0x001e220000000000 */
[----:B------:R-:W-:Y:S01]  /*1e8a0*/  BSSY B2, `(.L_x_1082) ;  /* 0x0001394000027945 */ /* 0x000fe20003800000 */
[----:B0-----:R-:W-:-:S13]  /*1e8b0*/  ISETP.NE.AND P0, PT, R16, RZ, PT ;  /* 0x000000ff1000720c */ /* 0x001fda0003f05270 */
[----:B------:R-:W-:Y:S05]  /*1e8c0*/  @P0 BRA `(.L_x_1083) ;  /* 0x0000013400400947 */ /* 0x000fea0003800000 */
[----:B------:R0:W-:Y:S01]  /*1e8d0*/  @!P1 STS.U8 [R2+0xbb20], RZ ;  /* 0x00bb20ff02009388 */ /* 0x0001e20000000000 */
[----:B------:R-:W-:-:S03]  /*1e8e0*/  UMOV UR4, 0xffffffff ;  /* 0xffffffff00047882 */ /* 0x000fc60000000000 */
[----:B------:R-:W-:Y:S05]  /*1e8f0*/  BRA.DIV UR4, `(.L_x_1084) ;  /* 0x000001ae04047947 */ /* 0x000fea000b800000 */
[----:B------:R-:W-:Y:S01]  /*1e900*/  NOP ;  /* 0x0000000000007918 */ /* 0x000fe20000000000 */
.L_x_2269:
[----:B------:R-:W5:Y:S01]  /*1e910*/  LDS R16, [R4+0x400] ;  /* 0x0004000004107984 */ /* 0x000f620000000800 */
[----:B------:R-:W-:Y:S01]  /*1e920*/  BSSY.RECONVERGENT B3, `(.L_x_1085) ;  /* 0x0000049000037945 */ /* 0x000fe20003800200 */
[----:B-----5:R-:W-:-:S13]  /*1e930*/  ISETP.GE.AND P0, PT, R13, R16, PT ;  /* 0x000000100d00720c */ /* 0x020fda0003f06270 */
[----:B------:R-:W-:Y:S05]  /*1e940*/  @P0 BRA `(.L_x_1086) ;  /* 0x0000000400180947 */ /* 0x000fea0003800000 */
[----:B------:R-:W5:Y:S02]  /*1e950*/  LDS.U8 R18, [R2+0xbb20] ;  /* 0x00bb200002127984 */ /* 0x000f640000000000 */
[----:B-----5:R-:W-:-:S13]  /*1e960*/  ISETP.NE.AND P0, PT, R18, RZ, PT ;  /* 0x000000ff1200720c */ /* 0x020fda0003f05270 */
[----:B------:R-:W-:Y:S05]  /*1e970*/  @P0 BRA `(.L_x_1086) ;  /* 0x00000004000c0947 */ /* 0x000fea0003800000 */
[----:B----4-:R-:W4:Y:S08]  /*1e980*/  LDC.64 R22, c[0x0][0x440] ;  /* 0x00011000ff167b82 */ /* 0x010f300000000a00 */
[----:B------:R-:W5:Y:S01]  /*1e990*/  LDC.64 R18, c[0x0][0x438] ;  /* 0x00010e00ff127b82 */ /* 0x000f620000000a00 */
[----:B----4-:R-:W5:Y:S01]  /*1e9a0*/  LDG.E R22, desc[UR8][R22.64] ;  /* 0x0000000816167981 */ /* 0x010f62000c1e1900 */
[----:B------:R-:W-:-:S05]  /*1e9b0*/  IMAD.WIDE.U32 R20, R13, 0x14, R26 ;  /* 0x000000140d147825 */ /* 0x000fca00078e001a */
[----:B------:R-:W1:Y:S04]  /*1e9c0*/  LD.E R29, desc[UR8][R20.64+0x8] ;  /* 0x00000808141d7980 */ /* 0x000e68000c101900 */
[----:B------:R-:W1:Y:S01]  /*1e9d0*/  LD.E R30, desc[UR8][R20.64+0xc] ;  /* 0x00000c08141e7980 */ /* 0x000e62000c101900 */
[----:B-----5:R-:W-:-:S05]  /*1e9e0*/  IMAD.WIDE R18, R22, 0x4, R18 ;  /* 0x0000000416127825 */ /* 0x020fca00078e0212 */
[----:B------:R-:W4:Y:S01]  /*1e9f0*/  LDG.E R28, desc[UR8][R18.64] ;  /* 0x00000008121c7981 */ /* 0x000f22000c1e1900 */
[----:B-1-3--:R-:W-:-:S05]  /*1ea00*/  IMAD.IADD R31, R29, 0x1, R30 ;  /* 0x000000011d1f7824 */ /* 0x00afca00078e021e */
[----:B----4-:R-:W-:-:S13]  /*1ea10*/  ISETP.GE.AND P0, PT, R31, R28, PT ;  /* 0x0000001c1f00720c */ /* 0x010fda0003f06270 */
[----:B------:R-:W-:Y:S05]  /*1ea20*/  @!P0 BRA `(.L_x_1087) ;  /* 0x0000000000d88947 */ /* 0x000fea0003800000 */
[----:B------:R-:W-:-:S07]  /*1ea30*/  IMAD.MOV.U32 R23, RZ, RZ, R13 ;  /* 0x000000ffff177224 */ /* 0x000fce00078e000d */
.L_x_1096:
[----:B------:R-:W1:Y:S01]  /*1ea40*/  LDC.64 R18, c[0x0][0x438] ;  /* 0x00010e00ff127b82 */ /* 0x000e620000000a00 */
[----:B------:R-:W-:Y:S01]  /*1ea50*/  IMAD.IADD R21, R16, 0x1, R30 ;  /* 0x0000000110157824 */ /* 0x000fe200078e021e */
[----:B------:R-:W-:Y:S01]  /*1ea60*/  BSSY.RECONVERGENT B4, `(.L_x_1088) ;  /* 0x0000006000047945 */ /* 0x000fe20003800200 */
[----:B------:R-:W-:-:S03]  /*1ea70*/  MOV R32, R28 ;  /* 0x0000001c00207202 */ /* 0x000fc60000000f00 */
[C---:B------:R-:W-:Y:S01]  /*1ea80*/  ISETP.GE.AND P2, PT, R21.reuse, R22, PT ;  /* 0x000000161500720c */ /* 0x040fe20003f46270 */
[----:B-1----:R-:W-:-:S12]  /*1ea90*/  IMAD.WIDE R20, R21, 0x4, R18 ;  /* 0x0000000415147825 */ /* 0x002fd800078e0212 */
[----:B------:R-:W-:Y:S05]  /*1eaa0*/  @!P2 BRA `(.L_x_1089) ;  /* 0x000000000004a947 */ /* 0x000fea0003800000 */
[----:B------:R1:W5:Y:S02]  /*1eab0*/  LDG.E R32, desc[UR8][R20.64] ;  /* 0x0000000814207981 */ /* 0x000364000c1e1900 */
.L_x_1089:
[----:B------:R-:W-:Y:S05]  /*1eac0*/  BSYNC.RECONVERGENT B4 ;  /* 0x0000000000047941 */ /* 0x000fea0003800200 */
.L_x_1088:
        /* <DEDUP_REMOVED lines=12> */
.L_x_1093:
[----:B------:R-:W-:Y:S05]  /*1eb90*/  BSYNC.RECONVERGENT B5 ;  /* 0x0000000000057941 */ /* 0x000fea0003800200 */
.L_x_1092:
[----:B-----5:R-:W-:-:S13]  /*1eba0*/  ISETP.GE.AND P0, PT, R29, R30, PT ;  /* 0x0000001e1d00720c */ /* 0x020fda0003f06270 */
[----:B------:R-:W-:Y:S05]  /*1ebb0*/  @!P0 BREAK.RELIABLE B4 ;  /* 0x0000000000048942 */ /* 0x000fea0003800100 */
[----:B------:R-:W-:Y:S05]  /*1ebc0*/  @!P0 BRA `(.L_x_1087) ;  /* 0x0000000000708947 */ /* 0x000fea0003800000 */
.L_x_1091:
[----:B------:R-:W-:Y:S05]  /*1ebd0*/  BSYNC.RELIABLE B4 ;  /* 0x0000000000047941 */ /* 0x000fea0003800100 */
.L_x_1090:
        /* <DEDUP_REMOVED lines=9> */
[----:B------:R-:W-:Y:S01]  /*1ec70*/  MOV R20, R28 ;  /* 0x0000001c00147202 */ /* 0x000fe20000000f00 */
[----:B-1----:R-:W-:-:S05]  /*1ec80*/  IMAD.IADD R21, R16, 0x1, R21 ;  /* 0x0000000110157824 */ /* 0x002fca00078e0215 */
[----:B------:R-:W-:-:S13]  /*1ec90*/  ISETP.GE.AND P0, PT, R21, R22, PT ;  /* 0x000000161500720c */ /* 0x000fda0003f06270 */
[----:B------:R-:W-:Y:S05]  /*1eca0*/  @!P0 BRA `(.L_x_1095) ;  /* 0x0000000000088947 */ /* 0x000fea0003800000 */
[----:B------:R-:W-:-:S05]  /*1ecb0*/  IMAD.WIDE R18, R21, 0x4, R18 ;  /* 0x0000000415127825 */ /* 0x000fca00078e0212 */
[----:B------:R1:W5:Y:S02]  /*1ecc0*/  LDG.E R20, desc[UR8][R18.64] ;  /* 0x0000000812147981 */ /* 0x000364000c1e1900 */
.L_x_1095:
[----:B------:R-:W-:Y:S05]  /*1ecd0*/  BSYNC.RECONVERGENT B4 ;  /* 0x0000000000047941 */ /* 0x000fea0003800200 */
.L_x_1094:
[----:B-----5:R-:W-:-:S13]  /*1ece0*/  ISETP.GE.AND P0, PT, R31, R20, PT ;  /* 0x000000141f00720c */ /* 0x020fda0003f06270 */
[----:B------:R-:W-:Y:S05]  /*1ecf0*/  @!P0 BRA `(.L_x_1087) ;  /* 0x0000000000248947 */ /* 0x000fea0003800000 */
[----:B------:R-:W-:-:S05]  /*1ed00*/  VIADD R23, R23, 0x20 ;  /* 0x0000002017177836 */ /* 0x000fca0000000000 */
        /* <DEDUP_REMOVED lines=8> */
.L_x_1087:
[----:B------:R-:W-:-:S05]  /*1ed90*/  IMAD.MOV.U32 R16, RZ, RZ, 0x1 ;  /* 0x00000001ff107424 */ /* 0x000fca00078e00ff */
[----:B------:R4:W-:Y:S02]  /*1eda0*/  STS.U8 [R2+0xbb20], R16 ;  /* 0x00bb201002007388 */ /* 0x0009e40000000000 */
.L_x_1086:
[----:B------:R-:W-:Y:S05]  /*1edb0*/  BSYNC.RECONVERGENT B3 ;  /* 0x0000000000037941 */ /* 0x000fea0003800200 */
.L_x_1085:
[----:B------:R-:W-:-:S03]  /*1edc0*/  UMOV UR4, 0xffffffff ;  /* 0xffffffff00047882 */ /* 0x000fc60000000000 */
[----:B------:R-:W-:Y:S05]  /*1edd0*/  BRA.DIV UR4, `(.L_x_1097) ;  /* 0x000001a604e87947 */ /* 0x000fea000b800000 */
[----:B------:R-:W-:Y:S01]  /*1ede0*/  NOP ;  /* 0x0000000000007918 */ /* 0x000fe20000000000 */
.L_x_2272:
[----:B----4-:R-:W4:Y:S02]  /*1edf0*/  LDS.U8 R16, [R2+0xbb20] ;  /* 0x00bb200002107984 */ /* 0x010f240000000000 */
[----:B----4-:R-:W-:-:S13]  /*1ee00*/  ISETP.NE.AND P0, PT, R16, RZ, PT ;  /* 0x000000ff1000720c */ /* 0x010fda0003f05270 */
[----:B------:R-:W-:Y:S05]  /*1ee10*/  @P0 BRA `(.L_x_1083) ;  /* 0x0000012c00ec0947 */ /* 0x000fea0003800000 */
[----:B------:R-:W1:Y:S01]  /*1ee20*/  LDS R16, [R4+0x400] ;  /* 0x0004000004107984 */ /* 0x000e620000000800 */
[----:B------:R-:W-:Y:S01]  /*1ee30*/  BSSY.RECONVERGENT B3, `(.L_x_1098) ;  /* 0x0000043000037945 */ /* 0x000fe20003800200 */
[----:B------:R-:W-:Y:S02]  /*1ee40*/  CS2R R22, SRZ ;  /* 0x0000000000167805 */ /* 0x000fe4000001ff00 */
[----:B------:R-:W4:Y:S04]  /*1ee50*/  LDS R30, [R4+0x500] ;  /* 0x00050000041e7984 */ /* 0x000f280000000800 */
[----:B------:R0:W-:Y:S04]  /*1ee60*/  @!P1 STS [R4+0xb500], RZ ;  /* 0x00b500ff04009388 */ /* 0x0001e80000000800 */
[----:B------:R0:W-:Y:S04]  /*1ee70*/  @!P1 STS [R4+0xb480], RZ ;  /* 0x00b480ff04009388 */ /* 0x0001e80000000800 */
[----:B------:R0:W-:Y:S01]  /*1ee80*/  @!P1 STS [R4+0xb600], RZ ;  /* 0x00b600ff04009388 */ /* 0x0001e20000000800 */
[----:B-1-3--:R-:W-:-:S05]  /*1ee90*/  IMAD.IADD R31, R13, 0x1, R16 ;  /* 0x000000010d1f7824 */ /* 0x00afca00078e0210 */
[----:B----4-:R-:W-:-:S13]  /*1eea0*/  ISETP.GE.AND P0, PT, R31, R30, PT ;  /* 0x0000001e1f00720c */ /* 0x010fda0003f06270 */
[----:B0-----:R-:W-:Y:S05]  /*1eeb0*/  @P0 BRA `(.L_x_1099) ;  /* 0x0000000000e80947 */ /* 0x001fea0003800000 */
[----:B------:R-:W-:-:S07]  /*1eec0*/  CS2R R22, SRZ ;  /* 0x0000000000167805 */ /* 0x000fce000001ff00 */
.L_x_1106:
[----:B------:R-:W-:-:S05]  /*1eed0*/  IMAD.WIDE R20, R31, 0x14, R26 ;  /* 0x000000141f147825 */ /* 0x000fca00078e021a */
        /* <DEDUP_REMOVED lines=11> */
[----:B------:R-:W4:Y:S01]  /*1ef90*/  LDG.E R28, desc[UR8][R28.64] ;  /* 0x000000081c1c7981 */ /* 0x000f22000c1e1900 */
[----:B---3--:R-:W-:-:S04]  /*1efa0*/  IADD3 R37, PT, PT, R35, R34, RZ ;  /* 0x0000002223257210 */ /* 0x008fc80007ffe0ff */
[----:B----4-:R-:W-:-:S13]  /*1efb0*/  ISETP.GE.AND P0, PT, R37, R28, PT ;  /* 0x0000001c2500720c */ /* 0x010fda0003f06270 */
        /* <DEDUP_REMOVED lines=8> */
.L_x_1104:
[----:B------:R-:W-:Y:S05]  /*1f040*/  BSYNC.RECONVERGENT B6 ;  /* 0x0000000000067941 */ /* 0x000fea0003800200 */
.L_x_1103:
        /* <DEDUP_REMOVED lines=17> */
[----:B------:R-:W-:Y:S01]  /*1f160*/  @!P0 IADD3 R18, PT, PT, R22, 0x1, RZ ;  /* 0x0000000116128810 */ /* 0x000fe20007ffe0ff */
[----:B------:R-:W-:Y:S05]  /*1f170*/  @!P0 BREAK.RELIABLE B5 ;  /* 0x0000000000058942 */ /* 0x000fea0003800100 */
[----:B------:R-:W-:Y:S02]  /*1f180*/  @!P0 IMAD.MOV.U32 R22, RZ, RZ, R18 ;  /* 0x000000ffff168224 */ /* 0x000fe400078e0012 */
[----:B0-----:R-:W-:-:S05]  /*1f190*/  @!P0 IMAD.WIDE R20, R29, 0x4, R20 ;  /* 0x000000041d148825 */ /* 0x001fca00078e0214 */
[----:B------:R1:W-:Y:S01]  /*1f1a0*/  @!P0 STG.E desc[UR8][R20.64], R31 ;  /* 0x0000001f14008986 */ /* 0x0003e2000c101908 */
[----:B------:R-:W-:Y:S05]  /*1f1b0*/  @!P0 BRA `(.L_x_1105) ;  /* 0x0000000000188947 */ /* 0x000fea0003800000 */
.L_x_1102:
[----:B------:R-:W-:Y:S05]  /*1f1c0*/  BSYNC.RELIABLE B5 ;  /* 0x0000000000057941 */ /* 0x000fea0003800100 */
.L_x_1101:
[----:B------:R-:W3:Y:S01]  /*1f1d0*/  LDC.64 R18, c[0x0][0x3f8] ;  /* 0x0000fe00ff127b82 */ /* 0x000ee20000000a00 */
[----:B01----:R-:W-:Y:S02]  /*1f1e0*/  IMAD.IADD R21, R3, 0x1, R23 ;  /* 0x0000000103157824 */ /* 0x003fe400078e0217 */
[----:B------:R-:W-:Y:S02]  /*1f1f0*/  VIADD R23, R23, 0x1 ;  /* 0x0000000117177836 */ /* 0x000fe40000000000 */
[----:B---3--:R-:W-:-:S05]  /*1f200*/  IMAD.WIDE R18, R21, 0x4, R18 ;  /* 0x0000000415127825 */ /* 0x008fca00078e0212 */
[----:B------:R0:W-:Y:S02]  /*1f210*/  STG.E desc[UR8][R18.64], R31 ;  /* 0x0000001f12007986 */ /* 0x0001e4000c101908 */
.L_x_1105:
[----:B------:R-:W-:Y:S05]  /*1f220*/  BSYNC.RECONVERGENT B4 ;  /* 0x0000000000047941 */ /* 0x000fea0003800200 */
.L_x_1100:
[----:B01----:R-:W-:-:S05]  /*1f230*/  VIADD R31, R31, 0x20 ;  /* 0x000000201f1f7836 */ /* 0x003fca0000000000 */
[----:B------:R-:W-:-:S13]  /*1f240*/  ISETP.GE.AND P0, PT, R31, R30, PT ;  /* 0x0000001e1f00720c */ /* 0x000fda0003f06270 */
[----:B------:R-:W-:Y:S05]  /*1f250*/  @!P0 BRA `(.L_x_1106) ;  /* 0xfffffffc001c8947 */ /* 0x000fea000383ffff */
.L_x_1099:
[----:B------:R-:W-:Y:S05]  /*1f260*/  BSYNC.RECONVERGENT B3 ;  /* 0x0000000000037941 */ /* 0x000fea0003800200 */
.L_x_1098:
        /* <DEDUP_REMOVED lines=8> */
[----:B------:R-:W0:Y:S01]  /*1f2f0*/  SHFL.UP PT, R28, R22, 0x1, RZ ;  /* 0x04200000161c7989 */ /* 0x000e2200000e00ff */
[----:B------:R-:W-:-:S03]  /*1f300*/  NOP ;  /* 0x0000000000007918 */ /* 0x000fc60000000000 */
[----:B------:R-:W1:Y:S01]  /*1f310*/  SHFL.UP PT, R20, R23, 0x1, RZ ;  /* 0x0420000017147989 */ /* 0x000e6200000e00ff */
[----:B------:R-:W-:Y:S01]  /*1f320*/  NOP ;  /* 0x0000000000007918 */ /* 0x000fe20000000000 */
[----:B------:R-:W-:Y:S01]  /*1f330*/  NOP ;  /* 0x0000000000007918 */ /* 0x000fe20000000000 */
[----:B------:R-:W-:Y:S01]  /*1f340*/  NOP ;  /* 0x0000000000007918 */ /* 0x000fe20000000000 */
[----:B0-----:R-:W-:Y:S01]  /*1f350*/  SEL R19, R28, RZ, P6 ;  /* 0x000000ff1c137207 */ /* 0x001fe20003000000 */
[----:B------:R-:W-:Y:S01]  /*1f360*/  NOP ;  /* 0x0000000000007918 */ /* 0x000fe20000000000 */
[----:B-1----:R-:W-:Y:S01]  /*1f370*/  SEL R20, R20, RZ, P6 ;  /* 0x000000ff14147207 */ /* 0x002fe20003000000 */
[----:B------:R-:W-:Y:S01]  /*1f380*/  NOP ;  /* 0x0000000000007918 */ /* 0x000fe20000000000 */
        /* <DEDUP_REMOVED lines=25> */
[----:B------:R-:W-:-:S07]  /*1f520*/  IMAD.IADD R35, R30, 0x1, R35 ;  /* 0x000000011e237824 */ /* 0x000fce00078e0223 */
.L_x_2290:
        /* <DEDUP_REMOVED lines=14> */
.L_x_1112:
[----:B------:R-:W0:Y:S01]  /*1f610*/  LDC.64 R20, c[0x0][0x408] ;  /* 0x00010200ff147b82 */ /* 0x000e220000000a00 */
[----:B-1----:R-:W-:-:S04]  /*1f620*/  IMAD.IADD R19, R3, 0x1, R22 ;  /* 0x0000000103137824 */ /* 0x002fc800078e0216 */
[----:B0-----:R-:W-:-:S03]  /*1f630*/  IMAD.WIDE R20, R19, 0x4, R20 ;  /* 0x0000000413147825 */ /* 0x001fc600078e0214 */
[----:B------:R-:W0:Y:S02]  /*1f640*/  LDC.64 R18, c[0x0][0x400] ;  /* 0x00010000ff127b82 */ /* 0x000e240000000a00 */
[----:B------:R-:W3:Y:S01]  /*1f650*/  LDG.E R33, desc[UR8][R20.64] ;  /* 0x0000000814217981 */ /* 0x000ee2000c1e1900 */
[----:B------:R-:W-:Y:S02]  /*1f660*/  IMAD.IADD R39, R37, 0x1, R22 ;  /* 0x0000000125277824 */ /* 0x000fe400078e0216 */
[----:B---3--:R-:W-:-:S05]  /*1f670*/  IMAD.WIDE R32, R33, 0x14, R26 ;  /* 0x0000001421207825 */ /* 0x008fca00078e021a */
[----:B------:R-:W3:Y:S04]  /*1f680*/  LD.E R41, desc[UR8][R32.64] ;  /* 0x0000000820297980 */ /* 0x000ee8000c101900 */
[----:B------:R-:W4:Y:S04]  /*1f690*/  LD.E R43, desc[UR8][R32.64+0x4] ;  /* 0x00000408202b7980 */ /* 0x000f28000c101900 */
[----:B------:R-:W5:Y:S04]  /*1f6a0*/  LD.E R45, desc[UR8][R32.64+0x8] ;  /* 0x00000808202d7980 */ /* 0x000f68000c101900 */
[----:B------:R-:W2:Y:S04]  /*1f6b0*/  LD.E R47, desc[UR8][R32.64+0xc] ;  /* 0x00000c08202f7980 */ /* 0x000ea8000c101900 */
[----:B------:R-:W2:Y:S01]  /*1f6c0*/  LD.E R49, desc[UR8][R32.64+0x10] ;  /* 0x0000100820317980 */ /* 0x000ea2000c101900 */
[----:B0-----:R-:W-:-:S05]  /*1f6d0*/  IMAD.WIDE.U32 R28, R39, 0x14, R18 ;  /* 0x00000014271c7825 */ /* 0x001fca00078e0012 */
[----:B---3--:R0:W-:Y:S04]  /*1f6e0*/  STG.E desc[UR8][R28.64], R41 ;  /* 0x000000291c007986 */ /* 0x0081e8000c101908 */
[----:B----4-:R-:W-:Y:S04]  /*1f6f0*/  STG.E desc[UR8][R28.64+0x4], R43 ;  /* 0x0000042b1c007986 */ /* 0x010fe8000c101908 */
[----:B-----5:R-:W-:Y:S04]  /*1f700*/  STG.E desc[UR8][R28.64+0x8], R45 ;  /* 0x0000082d1c007986 */ /* 0x020fe8000c101908 */
[----:B--2---:R-:W-:Y:S04]  /*1f710*/  STG.E desc[UR8][R28.64+0xc], R47 ;  /* 0x00000c2f1c007986 */ /* 0x004fe8000c101908 */
        /* <DEDUP_REMOVED lines=16> */
[----:B------:R-:W-:Y:S01]  /*1f820*/  IADD3 R31, PT, PT, R39, 0x2, RZ ;  /* 0x00000002271f7810 */ /* 0x000fe20007ffe0ff */
        /* <DEDUP_REMOVED lines=29> */
.L_x_1111:
[----:B------:R-:W-:Y:S05]  /*1fa00*/  BSYNC.RECONVERGENT B4 ;  /* 0x0000000000047941 */ /* 0x000fea0003800200 */
.L_x_1110:
        /* <DEDUP_REMOVED lines=13> */
[----:B0-----:R-:W-:Y:S01]  /*1fae0*/  IMAD.WIDE.U32 R30, R37, 0x14, R20 ;  /* 0x00000014251e7825 */ /* 0x001fe200078e0014 */
[----:B------:R-:W-:-:S04]  /*1faf0*/  ISETP.NE.AND P0, PT, R34, 0x1, PT ;  /* 0x000000012200780c */ /* 0x000fc80003f05270 */
[----:B---3--:R0:W-:Y:S04]  /*1fb00*/  STG.E desc[UR8][R30.64], R33 ;  /* 0x000000211e007986 */ /* 0x0081e8000c101908 */
[----:B----4-:R0:W-:Y:S04]  /*1fb10*/  STG.E desc[UR8][R30.64+0x4], R39 ;  /* 0x000004271e007986 */ /* 0x0101e8000c101908 */
[----:B-----5:R0:W-:Y:S04]  /*1fb20*/  STG.E desc[UR8][R30.64+0x8], R41 ;  /* 0x000008291e007986 */ /* 0x0201e8000c101908 */
[----:B--2---:R0:W-:Y:S04]  /*1fb30*/  STG.E desc[UR8][R30.64+0xc], R43 ;  /* 0x00000c2b1e007986 */ /* 0x0041e8000c101908 */
[----:B------:R0:W-:Y:S01]  /*1fb40*/  STG.E desc[UR8][R30.64+0x10], R45 ;  /* 0x0000102d1e007986 */ /* 0x0001e2000c101908 */
[----:B------:R-:W-:Y:S05]  /*1fb50*/  @!P0 BRA `(.L_x_1109) ;  /* 0x0000000000788947 */ /* 0x000fea0003800000 */
[----:B------:R-:W2:Y:S01]  /*1fb60*/  LDG.E R29, desc[UR8][R18.64+0x4] ;  /* 0x00000408121d7981 */ /* 0x000ea2000c1e1900 */
[----:B0-----:R-:W-:Y:S01]  /*1fb70*/  IADD3 R31, PT, PT, R37, 0x1, RZ ;  /* 0x00000001251f7810 */ /* 0x001fe20007ffe0ff */
        /* <DEDUP_REMOVED lines=28> */
.L_x_1109:
[----:B------:R-:W-:Y:S05]  /*1fd40*/  BSYNC.RECONVERGENT B3 ;  /* 0x0000000000037941 */ /* 0x000fea0003800200 */
.L_x_1108:
[----:B------:R-:W-:Y:S01]  /*1fd50*/  LDS R16, [R4+0xb500] ;  /* 0x00b5000004107984 */ /* 0x000fe20000000800 */
[----:B------:R-:W-:Y:S01]  /*1fd60*/  ISETP.GE.AND P0, PT, R23, 0x1, PT ;  /* 0x000000011700780c */ /* 0x000fe20003f06270 */
[----:B------:R-:W-:Y:S02]  /*1fd70*/  BSSY.RECONVERGENT B3, `(.L_x_1113) ;  /* 0x0000048000037945 */ /* 0x000fe40003800200 */
[----:B-1----:R-:W1:Y:S02]  /*1fd80*/  LDS R19, [R4+0xb480] ;  /* 0x00b4800004137984 */ /* 0x002e640000000800 */
[----:B-1----:R-:W-:-:S13]  /*1fd90*/  ISETP.LT.OR P0, PT, R16, R19, !P0 ;  /* 0x000000131000720c */ /* 0x002fda0004701670 */
[----:B------:R-:W-:Y:S05]  /*1fda0*/  @P0 BRA `(.L_x_1114) ;  /* 0x0000000400100947 */ /* 0x000fea0003800000 */
[C---:B------:R-:W-:Y:S01]  /*1fdb0*/  ISETP.GE.U32.AND P0, PT, R23.reuse, 0x4, PT ;  /* 0x000000041700780c */ /* 0x040fe20003f06070 */
[----:B------:R-:W-:Y:S01]  /*1fdc0*/  BSSY.RECONVERGENT B4, `(.L_x_1115) ;  /* 0x0000027000047945 */ /* 0x000fe20003800200 */
[----:B0-----:R-:W-:Y:S01]  /*1fdd0*/  LOP3.LUT R31, R23, 0x3, RZ, 0xc0, !PT ;  /* 0x00000003171f7812 */ /* 0x001fe200078ec0ff */
[----:B------:R-:W-:Y:S01]  /*1fde0*/  IMAD.MOV.U32 R16, RZ, RZ, RZ ;  /* 0x000000ffff107224 */ /* 0x000fe200078e00ff */
[----:B------:R-:W-:Y:S02]  /*1fdf0*/  IADD3 R35, PT, PT, R35, R8, -R23 ;  /* 0x0000000823237210 */ /* 0x000fe40007ffe817 */
[----:B------:R-:W-:-:S07]  /*1fe00*/  ISETP.NE.AND P1, PT, R31, RZ, PT ;  /* 0x000000ff1f00720c */ /* 0x000fce0003f25270 */
[----:B------:R-:W-:Y:S06]  /*1fe10*/  @!P0 BRA `(.L_x_1116) ;  /* 0x0000000000848947 */ /* 0x000fec0003800000 */
[----:B------:R-:W-:Y:S01]  /*1fe20*/  LOP3.LUT R16, R23, 0x7ffffffc, RZ, 0xc0, !PT ;  /* 0x7ffffffc17107812 */ /* 0x000fe200078ec0ff */
[----:B------:R-:W-:-:S07]  /*1fe30*/  IMAD.MOV.U32 R30, RZ, RZ, RZ ;  /* 0x000000ffff1e7224 */ /* 0x000fce00078e00ff */
.L_x_1117:
[----:B------:R-:W0:Y:S01]  /*1fe40*/  LDC.64 R18, c[0x0][0x3f8] ;  /* 0x0000fe00ff127b82 */ /* 0x000e220000000a00 */
[----:B-1----:R-:W-:-:S04]  /*1fe50*/  IMAD.IADD R21, R3, 0x1, R30 ;  /* 0x0000000103157824 */ /* 0x002fc800078e021e */
[----:B0-----:R-:W-:-:S03]  /*1fe60*/  IMAD.WIDE R18, R21, 0x4, R18 ;  /* 0x0000000415127825 */ /* 0x001fc600078e0212 */
[----:B------:R-:W0:Y:S02]  /*1fe70*/  LDC.64 R20, c[0x0][0x3f0] ;  /* 0x0000fc00ff147b82 */ /* 0x000e240000000a00 */
[----:B------:R-:W3:Y:S01]  /*1fe80*/  LDG.E R33, desc[UR8][R18.64] ;  /* 0x0000000812217981 */ /* 0x000ee2000c1e1900 */
[----:B------:R-:W-:Y:S01]  /*1fe90*/  IADD3 R41, PT, PT, R35, R30, RZ ;  /* 0x0000001e23297210 */ /* 0x000fe20007ffe0ff */
        /* <DEDUP_REMOVED lines=11> */
[----:B------:R-:W-:Y:S02]  /*1ff50*/  VIADD R45, R41, 0x2 ;  /* 0x00000002292d7836 */ /* 0x000fe40000000000 */
        /* <DEDUP_REMOVED lines=13> */
.L_x_1116:
[----:B------:R-:W-:Y:S05]  /*20030*/  BSYNC.RECONVERGENT B4 ;  /* 0x0000000000047941 */ /* 0x000fea0003800200 */
.L_x_1115:
[----:B------:R-:W-:Y:S05]  /*20040*/  @!P1 BRA `(.L_x_1114) ;  /* 0x0000000000689947 */ /* 0x000fea0003800000 */
[----:B------:R-:W0:Y:S01]  /*20050*/  LDC.64 R18, c[0x0][0x3f8] ;  /* 0x0000fe00ff127b82 */ /* 0x000e220000000a00 */
[----:B-1----:R-:W-:-:S05]  /*20060*/  IADD3 R21, PT, PT, R3, R16, RZ ;  /* 0x0000001003157210 */ /* 0x002fca0007ffe0ff */
[----:B0-----:R-:W-:Y:S02]  /*20070*/  IMAD.WIDE R18, R21, 0x4, R18 ;  /* 0x0000000415127825 */ /* 0x001fe400078e0212 */
[----:B------:R-:W0:Y:S03]  /*20080*/  LDC.64 R20, c[0x0][0x3f0] ;  /* 0x0000fc00ff147b82 */ /* 0x000e260000000a00 */
        /* <DEDUP_REMOVED lines=9> */
[----:B------:R-:W-:Y:S02]  /*20120*/  VIADD R29, R35, 0x1 ;  /* 0x00000001231d7836 */ /* 0x000fe40000000000 */
[----:B---3--:R-:W-:-:S06]  /*20130*/  IMAD.WIDE R22, R23, 0x14, R26 ;  /* 0x0000001417167825 */ /* 0x008fcc00078e021a */
[----:B------:R-:W3:Y:S01]  /*20140*/  LD.E R23, desc[UR8][R22.64] ;  /* 0x0000000816177980 */ /* 0x000ee2000c101900 */
[----:B------:R-:W-:Y:S01]  /*20150*/  IMAD.WIDE.U32 R28, R29, 0x4, R20 ;  /* 0x000000041d1c7825 */ /* 0x000fe200078e0014 */
[----:B------:R-:W-:-:S04]  /*20160*/  ISETP.NE.AND P0, PT, R31, 0x2, PT ;  /* 0x000000021f00780c */ /* 0x000fc80003f05270 */
[----:B---3--:R4:W-:Y:S09]  /*20170*/  STG.E desc[UR8][R28.64], R23 ;  /* 0x000000171c007986 */ /* 0x0089f2000c101908 */
[----:B------:R-:W-:Y:S05]  /*20180*/  @!P0 BRA `(.L_x_1114) ;  /* 0x0000000000188947 */ /* 0x000fea0003800000 */
[----:B----4-:R-:W3:Y:S01]  /*20190*/  LDG.E R23, desc[UR8][R18.64+0x8] ;  /* 0x0000080812177981 */ /* 0x010ee2000c1e1900 */
[----:B------:R-:W-:Y:S02]  /*201a0*/  VIADD R29, R35, 0x2 ;  /* 0x00000002231d7836 */ /* 0x000fe40000000000 */
[----:B---3--:R-:W-:-:S06]  /*201b0*/  IMAD.WIDE R22, R23, 0x14, R26 ;  /* 0x0000001417167825 */ /* 0x008fcc00078e021a */
[----:B------:R-:W3:Y:S01]  /*201c0*/  LD.E R23, desc[UR8][R22.64] ;  /* 0x0000000816177980 */ /* 0x000ee2000c101900 */
[----:B------:R-:W-:-:S05]  /*201d0*/  IMAD.WIDE.U32 R20, R29, 0x4, R20 ;  /* 0x000000041d147825 */ /* 0x000fca00078e0014 */
[----:B---3--:R0:W-:Y:S02]  /*201e0*/  STG.E desc[UR8][R20.64], R23 ;  /* 0x0000001714007986 */ /* 0x0081e4000c101908 */
.L_x_1114:
[----:B------:R-:W-:Y:S05]  /*201f0*/  BSYNC.RECONVERGENT B3 ;  /* 0x0000000000037941 */ /* 0x000fea0003800200 */
.L_x_1113:
[----:B------:R-:W-:-:S03]  /*20200*/  UMOV UR4, 0xffffffff ;  /* 0xffffffff00047882 */ /* 0x000fc60000000000 */
[----:B------:R-:W-:Y:S05]  /*20210*/  BRA.DIV UR4, `(.L_x_1118) ;  /* 0x0000019a046c7947 */ /* 0x000fea000b800000 */
[----:B------:R-:W-:Y:S01]  /*20220*/  NOP ;  /* 0x0000000000007918 */ /* 0x000fe20000000000 */
.L_x_2293:
[----:B01-34-:R-:W0:Y:S01]  /*20230*/  LDS R23, [R4+0xb500] ;  /* 0x00b5000004177984 */ /* 0x01be220000000800 */
[----:B------:R-:W1:Y:S02]  /*20240*/  LDC.64 R44, c[0x0][0x400] ;  /* 0x00010000ff2c7b82 */ /* 0x000e640000000a00 */
[----:B-1----:R-:W-:Y:S01]  /*20250*/  IMAD.WIDE.U32 R44, R8, 0x14, R44 ;  /* 0x00000014082c7825 */ /* 0x002fe200078e002c */
[----:B0-----:R-:W-:-:S13]  /*20260*/  ISETP.GE.AND P0, PT, R23, 0x1, PT ;  /* 0x000000011700780c */ /* 0x001fda0003f06270 */
[----:B------:R-:W-:Y:S05]  /*20270*/  @!P0 BRA `(.L_x_1119) ;  /* 0x0000005400ac8947 */ /* 0x000fea0003800000 */
[----:B------:R0:W1:Y:S02]  /*20280*/  LDS R16, [R4+0xb480] ;  /* 0x00b4800004107984 */ /* 0x0000640000000800 */
.L_x_1314:
[----:B-1----:R-:W-:-:S13]  /*20290*/  ISETP.GE.AND P0, PT, R16, 0x1, PT ;  /* 0x000000011000780c */ /* 0x002fda0003f06270 */
[----:B0--34-:R-:W-:Y:S05]  /*202a0*/  @!P0 BRA `(.L_x_1119) ;  /* 0x0000005400a08947 */ /* 0x019fea0003800000 */
[----:B------:R-:W1:Y:S01]  /*202b0*/  LDS R18, [R4+0xb600] ;  /* 0x00b6000004127984 */ /* 0x000e620000000800 */
[----:B------:R-:W-:Y:S01]  /*202c0*/  ISETP.GE.U32.AND P1, PT, R23, R16, PT ;  /* 0x000000101700720c */ /* 0x000fe20003f26070 */
[----:B------:R-:W-:Y:S02]  /*202d0*/  BSSY B3, `(.L_x_1120) ;  /* 0x000012b000037945 */ /* 0x000fe40003800000 */
[----:B------:R-:W3:Y:S01]  /*202e0*/  LDS R19, [R4+0x400] ;  /* 0x0004000004137984 */ /* 0x000ee20000000800 */
[----:B-1----:R-:W-:-:S04]  /*202f0*/  LOP3.LUT R18, R18, 0x1, RZ, 0xc0, !PT ;  /* 0x0000000112127812 */ /* 0x002fc800078ec0ff */
[----:B------:R-:W-:Y:S01]  /*20300*/  ISETP.NE.U32.AND P0, PT, R18, 0x1, PT ;  /* 0x000000011200780c */ /* 0x000fe20003f05070 */
[----:B---3--:R-:W-:-:S12]  /*20310*/  IMAD.WIDE R50, R19, 0x14, R26 ;  /* 0x0000001413327825 */ /* 0x008fd800078e021a */
[----:B------:R-:W-:Y:S01]  /*20320*/  @P0 IMAD.MOV.U32 R48, RZ, RZ, R44 ;  /* 0x000000ffff300224 */ /* 0x000fe200078e002c */
[----:B------:R-:W-:Y:S01]  /*20330*/  @P0 MOV R49, R45 ;  /* 0x0000002d00310202 */ /* 0x000fe20000000f00 */
[----:B------:R-:W-:Y:S02]  /*20340*/  @!P0 IMAD.MOV.U32 R48, RZ, RZ, R50 ;  /* 0x000000ffff308224 */ /* 0x000fe400078e0032 */
        /* <DEDUP_REMOVED lines=8> */
[----:B------:R-:W-:-:S07]  /*203d0*/  MOV R31, R13 ;  /* 0x0000000d001f7202 */ /* 0x000fce0000000f00 */
.L_x_1133:
[----:B------:R-:W-:Y:S01]  /*203e0*/  ISETP.GE.AND P0, PT, R16, 0x1, PT ;  /* 0x000000011000780c */ /* 0x000fe20003f06270 */
[----:B------:R-:W-:-:S12]  /*203f0*/  BSSY.RECONVERGENT B6, `(.L_x_1125) ;  /* 0x0000037000067945 */ /* 0x000fd80003800200 */
[----:B-1---5:R-:W-:Y:S05]  /*20400*/  @!P0 BRA `(.L_x_1126) ;  /* 0x0000000000d48947 */ /* 0x022fea0003800000 */
[----:B------:R-:W-:-:S05]  /*20410*/  IMAD.WIDE.U32 R18, R31, 0x14, R26 ;  /* 0x000000141f127825 */ /* 0x000fca00078e001a */
[----:B------:R1:W5:Y:S01]  /*20420*/  LD.E R30, desc[UR8][R18.64] ;  /* 0x00000008121e7980 */ /* 0x000362000c101900 */
[----:B------:R-:W-:Y:S01]  /*20430*/  BSSY.RECONVERGENT B7, `(.L_x_1127) ;  /* 0x0000031000077945 */ /* 0x000fe20003800200 */
[----:B------:R-:W-:-:S07]  /*20440*/  IMAD.MOV.U32 R33, RZ, RZ, RZ ;  /* 0x000000ffff217224 */ /* 0x000fce00078e00ff */
.L_x_1132:
[----:B---3--:R-:W3:Y:S01]  /*20450*/  LDC.64 R20, c[0x0][0x3f0] ;  /* 0x0000fc00ff147b82 */ /* 0x008ee20000000a00 */
[----:B------:R-:W-:-:S04]  /*20460*/  IMAD.IADD R23, R8, 0x1, R33 ;  /* 0x0000000108177824 */ /* 0x000fc800078e0221 */
[----:B---3--:R-:W-:-:S03]  /*20470*/  IMAD.WIDE.U32 R22, R23, 0x4, R20 ;  /* 0x0000000417167825 */ /* 0x008fc600078e0014 */
[----:B------:R-:W3:Y:S03]  /*20480*/  LDC.64 R20, c[0x0][0x488] ;  /* 0x00012200ff147b82 */ /* 0x000ee60000000a00 */
[----:B------:R-:W3:Y:S02]  /*20490*/  LDG.E R23, desc[UR8][R22.64] ;  /* 0x0000000816177981 */ /* 0x000ee4000c1e1900 */
[----:B---3--:R-:W-:-:S05]  /*204a0*/  IMAD.WIDE R28, R23, 0x8, R20 ;  /* 0x00000008171c7825 */ /* 0x008fca00078e0214 */
[----:B------:R-:W3:Y:S04]  /*204b0*/  LDG.E R35, desc[UR8][R28.64+0x8] ;  /* 0x000008081c237981 */ /* 0x000ee8000c1e1900 */
[----:B------:R-:W3:Y:S01]  /*204c0*/  LDG.E.64 R20, desc[UR8][R28.64] ;  /* 0x000000081c147981 */ /* 0x000ee2000c1e1b00 */
[----:B------:R-:W-:Y:S01]  /*204d0*/  BSSY.RECONVERGENT B8, `(.L_x_1128) ;  /* 0x0000023000087945 */ /* 0x000fe20003800200 */
        /* <DEDUP_REMOVED lines=15> */
.L_x_1131:
        /* <DEDUP_REMOVED lines=15> */
.L_x_1130:
[----:B------:R-:W3:Y:S02]  /*206c0*/  LD.E R16, desc[UR8][R18.64+0xc] ;  /* 0x00000c0812107980 */ /* 0x000ee4000c101900 */
[----:B---3--:R-:W-:-:S05]  /*206d0*/  VIADD R21, R16, 0xffffffff ;  /* 0xffffffff10157836 */ /* 0x008fca0000000000 */
[----:B------:R3:W-:Y:S04]  /*206e0*/  ST.E desc[UR8][R18.64+0xc], R21 ;  /* 0x00000c1512007985 */ /* 0x0007e8000c101908 */
[----:B------:R3:W4:Y:S02]  /*206f0*/  LDS R16, [R4+0xb480] ;  /* 0x00b4800004107984 */ /* 0x0007240000000800 */
.L_x_1129:
[----:B------:R-:W-:Y:S05]  /*20700*/  BSYNC.RECONVERGENT B8 ;  /* 0x0000000000087941 */ /* 0x000fea0003800200 */
.L_x_1128:
[----:B------:R-:W-:-:S05]  /*20710*/  VIADD R33, R33, 0x1 ;  /* 0x0000000121217836 */ /* 0x000fca0000000000 */
[----:B----4-:R-:W-:-:S13]  /*20720*/  ISETP.GE.AND P0, PT, R33, R16, PT ;  /* 0x000000102100720c */ /* 0x010fda0003f06270 */
[----:B------:R-:W-:Y:S05]  /*20730*/  @!P0 BRA `(.L_x_1132) ;  /* 0xfffffffc00448947 */ /* 0x000fea000383ffff */
[----:B------:R-:W-:Y:S05]  /*20740*/  BSYNC.RECONVERGENT B7 ;  /* 0x0000000000077941 */ /* 0x000fea0003800200 */
.L_x_1127:
[----:B-1-3--:R1:W3:Y:S02]  /*20750*/  LDS R19, [R4+0x400] ;  /* 0x0004000004137984 */ /* 0x00a2e40000000800 */
.L_x_1126:
[----:B------:R-:W-:Y:S05]  /*20760*/  BSYNC.RECONVERGENT B6 ;  /* 0x0000000000067941 */ /* 0x000fea0003800200 */
.L_x_1125:
[----:B------:R-:W-:-:S05]  /*20770*/  VIADD R31, R31, 0x20 ;  /* 0x000000201f1f7836 */ /* 0x000fca0000000000 */
[----:B---3--:R-:W-:-:S13]  /*20780*/  ISETP.GE.AND P0, PT, R31, R19, PT ;  /* 0x000000131f00720c */ /* 0x008fda0003f06270 */
[----:B------:R-:W-:Y:S05]  /*20790*/  @!P0 BRA `(.L_x_1133) ;  /* 0xfffffffc00108947 */ /* 0x000fea000383ffff */
[----:B------:R-:W-:Y:S05]  /*207a0*/  BSYNC.RECONVERGENT B5 ;  /* 0x0000000000057941 */ /* 0x000fea0003800200 */
.L_x_1124:
[----:B------:R3:W4:Y:S02]  /*207b0*/  LDS R23, [R4+0xb500] ;  /* 0x00b5000004177984 */ /* 0x0007240000000800 */
.L_x_1123:
[----:B------:R-:W-:Y:S05]  /*207c0*/  BSYNC.RECONVERGENT B4 ;  /* 0x0000000000047941 */ /* 0x000fea0003800200 */
.L_x_1122:
[----:B----4-:R-:W-:Y:S01]  /*207d0*/  ISETP.GE.AND P0, PT, R13, R23, PT ;  /* 0x000000170d00720c */ /* 0x010fe20003f06270 */
[----:B------:R-:W-:-:S12]  /*207e0*/  BSSY.RECONVERGENT B4, `(.L_x_1134) ;  /* 0x000003f000047945 */ /* 0x000fd80003800200 */
[----:B------:R-:W-:Y:S05]  /*207f0*/  @P0 BRA `(.L_x_1135) ;  /* 0x0000000000f40947 */ /* 0x000fea0003800000 */
[----:B-----5:R-:W-:-:S07]  /*20800*/  MOV R30, R13 ;  /* 0x0000000d001e7202 */ /* 0x020fce0000000f00 */
.L_x_1144:
[----:B------:R-:W-:Y:S01]  /*20810*/  ISETP.GE.AND P0, PT, R16, 0x1, PT ;  /* 0x000000011000780c */ /* 0x000fe20003f06270 */
[----:B------:R-:W-:-:S12]  /*20820*/  BSSY.RECONVERGENT B5, `(.L_x_1136) ;  /* 0x0000037000057945 */ /* 0x000fd80003800200 */
[----:B----45:R-:W-:Y:S05]  /*20830*/  @!P0 BRA `(.L_x_1137) ;  /* 0x0000000000d48947 */ /* 0x030fea0003800000 */
[----:B------:R-:W-:-:S05]  /*20840*/  IMAD.WIDE.U32 R18, R30, 0x14, R48 ;  /* 0x000000141e127825 */ /* 0x000fca00078e0030 */
[----:B------:R4:W5:Y:S01]  /*20850*/  LD.E R32, desc[UR8][R18.64] ;  /* 0x0000000812207980 */ /* 0x000962000c101900 */
[----:B------:R-:W-:Y:S01]  /*20860*/  BSSY.RECONVERGENT B6, `(.L_x_1138) ;  /* 0x0000031000067945 */ /* 0x000fe20003800200 */
[----:B------:R-:W-:-:S07]  /*20870*/  IMAD.MOV.U32 R31, RZ, RZ, RZ ;  /* 0x000000ffff1f7224 */ /* 0x000fce00078e00ff */
.L_x_1143:
[----:B0-----:R-:W0:Y:S01]  /*20880*/  LDC.64 R20, c[0x0][0x3f0] ;  /* 0x0000fc00ff147b82 */ /* 0x001e220000000a00 */
[----:B------:R-:W-:-:S04]  /*20890*/  IMAD.IADD R23, R8, 0x1, R31 ;  /* 0x0000000108177824 */ /* 0x000fc800078e021f */
[----:B0-----:R-:W-:-:S03]  /*208a0*/  IMAD.WIDE.U32 R22, R23, 0x4, R20 ;  /* 0x0000000417167825 */ /* 0x001fc600078e0014 */
[----:B------:R-:W0:Y:S03]  /*208b0*/  LDC.64 R20, c[0x0][0x488] ;  /* 0x00012200ff147b82 */ /* 0x000e260000000a00 */
[----:B------:R-:W0:Y:S02]  /*208c0*/  LDG.E R23, desc[UR8][R22.64] ;  /* 0x0000000816177981 */ /* 0x000e24000c1e1900 */
[----:B0-----:R-:W-:-:S05]  /*208d0*/  IMAD.WIDE R28, R23, 0x8, R20 ;  /* 0x00000008171c7825 */ /* 0x001fca00078e0214 */
[----:B------:R-:W2:Y:S04]  /*208e0*/  LDG.E R33, desc[UR8][R28.64+0x8] ;  /* 0x000008081c217981 */ /* 0x000ea8000c1e1900 */
        /* <DEDUP_REMOVED lines=17> */
.L_x_1142:
        /* <DEDUP_REMOVED lines=15> */
.L_x_1141:
[----:B------:R-:W2:Y:S02]  /*20af0*/  LD.E R16, desc[UR8][R18.64+0xc] ;  /* 0x00000c0812107980 */ /* 0x000ea4000c101900 */
[----:B--2---:R-:W-:-:S05]  /*20b00*/  VIADD R21, R16, 0xffffffff ;  /* 0xffffffff10157836 */ /* 0x004fca0000000000 */
[----:B------:R0:W-:Y:S04]  /*20b10*/  ST.E desc[UR8][R18.64+0xc], R21 ;  /* 0x00000c1512007985 */ /* 0x0001e8000c101908 */
[----:B------:R0:W2:Y:S02]  /*20b20*/  LDS R16, [R4+0xb480] ;  /* 0x00b4800004107984 */ /* 0x0000a40000000800 */
.L_x_1140:
[----:B------:R-:W-:Y:S05]  /*20b30*/  BSYNC.RECONVERGENT B7 ;  /* 0x0000000000077941 */ /* 0x000fea0003800200 */
.L_x_1139:
[----:B------:R-:W-:-:S05]  /*20b40*/  VIADD R31, R31, 0x1 ;  /* 0x000000011f1f7836 */ /* 0x000fca0000000000 */
[----:B--2---:R-:W-:-:S13]  /*20b50*/  ISETP.GE.AND P0, PT, R31, R16, PT ;  /* 0x000000101f00720c */ /* 0x004fda0003f06270 */
[----:B------:R-:W-:Y:S05]  /*20b60*/  @!P0 BRA `(.L_x_1143) ;  /* 0xfffffffc00448947 */ /* 0x000fea000383ffff */
[----:B------:R-:W-:Y:S05]  /*20b70*/  BSYNC.RECONVERGENT B6 ;  /* 0x0000000000067941 */ /* 0x000fea0003800200 */
.L_x_1138:
[----:B------:R2:W0:Y:S02]  /*20b80*/  LDS R23, [R4+0xb500] ;  /* 0x00b5000004177984 */ /* 0x0004240000000800 */
.L_x_1137:
[----:B------:R-:W-:Y:S05]  /*20b90*/  BSYNC.RECONVERGENT B5 ;  /* 0x0000000000057941 */ /* 0x000fea0003800200 */
.L_x_1136:
[----:B------:R-:W-:-:S05]  /*20ba0*/  VIADD R30, R30, 0x20 ;  /* 0x000000201e1e7836 */ /* 0x000fca0000000000 */
[----:B0-----:R-:W-:-:S13]  /*20bb0*/  ISETP.GE.AND P0, PT, R30, R23, PT ;  /* 0x000000171e00720c */ /* 0x001fda0003f06270 */
[----:B------:R-:W-:Y:S05]  /*20bc0*/  @!P0 BRA `(.L_x_1144) ;  /* 0xfffffffc00108947 */ /* 0x000fea000383ffff */
.L_x_1135:
[----:B------:R-:W-:Y:S05]  /*20bd0*/  BSYNC.RECONVERGENT B4 ;  /* 0x0000000000047941 */ /* 0x000fea0003800200 */
.L_x_1134:
[----:B------:R-:W-:Y:S05]  /*20be0*/  BRA `(.L_x_1145) ;  /* 0x0000000800647947 */ /* 0x000fea0003800000 */
.L_x_1121:
[----:B------:R-:W-:Y:S01]  /*20bf0*/  ISETP.GE.AND P0, PT, R13, R19, PT ;  /* 0x000000130d00720c */ /* 0x000fe20003f06270 */
[----:B------:R-:W-:-:S12]  /*20c00*/  BSSY.RECONVERGENT B4, `(.L_x_1146) ;  /* 0x000000c000047945 */ /* 0x000fd80003800200 */
[----:B------:R-:W-:Y:S05]  /*20c10*/  @P0 BRA `(.L_x_1147) ;  /* 0x0000000000280947 */ /* 0x000fea0003800000 */
[----:B------:R-:W-:Y:S01]  /*20c20*/  BSSY.RECONVERGENT B5, `(.L_x_1148) ;  /* 0x0000008000057945 */ /* 0x000fe20003800200 */
[----:B------:R-:W-:-:S07]  /*20c30*/  MOV R21, R13 ;  /* 0x0000000d00157202 */ /* 0x000fce0000000f00 */
.L_x_1149:
[----:B------:R-:W-:-:S04]  /*20c40*/  IMAD.WIDE.U32 R18, R21, 0x14, R26 ;  /* 0x0000001415127825 */ /* 0x000fc800078e001a */
[----:B------:R-:W-:Y:S01]  /*20c50*/  VIADD R21, R21, 0x20 ;  /* 0x0000002015157836 */ /* 0x000fe20000000000 */
[----:B------:R-:W-:Y:S04]  /*20c60*/  ST.E desc[UR8][R18.64+0xc], RZ ;  /* 0x00000cff12007985 */ /* 0x000fe8000c101908 */
[----:B------:R-:W1:Y:S02]  /*20c70*/  LDS R16, [R4+0x400] ;  /* 0x0004000004107984 */ /* 0x000e640000000800 */
[----:B-1----:R-:W-:-:S13]  /*20c80*/  ISETP.GE.AND P0, PT, R21, R16, PT ;  /* 0x000000101500720c */ /* 0x002fda0003f06270 */
[----:B------:R-:W-:Y:S05]  /*20c90*/  @!P0 BRA `(.L_x_1149) ;  /* 0xfffffffc00e88947 */ /* 0x000fea000383ffff */
[----:B------:R-:W-:Y:S05]  /*20ca0*/  BSYNC.RECONVERGENT B5 ;  /* 0x0000000000057941 */ /* 0x000fea0003800200 */
.L_x_1148:
[----:B------:R1:W3:Y:S02]  /*20cb0*/  LDS R23, [R4+0xb500] ;  /* 0x00b5000004177984 */ /* 0x0002e40000000800 */
.L_x_1147:
[----:B------:R-:W-:Y:S05]  /*20cc0*/  BSYNC.RECONVERGENT B4 ;  /* 0x0000000000047941 */ /* 0x000fea0003800200 */
.L_x_1146:
[----:B---3--:R-:W-:Y:S01]  /*20cd0*/  ISETP.GE.AND P0, PT, R13, R23, PT ;  /* 0x000000170d00720c */ /* 0x008fe20003f06270 */
[----:B------:R-:W-:-:S12]  /*20ce0*/  BSSY.RECONVERGENT B4, `(.L_x_1150) ;  /* 0x0000009000047945 */ /* 0x000fd80003800200 */
[----:B------:R-:W-:Y:S05]  /*20cf0*/  @P0 BRA `(.L_x_1151) ;  /* 0x00000000001c0947 */ /* 0x000fea0003800000 */
[----:B------:R-:W-:-:S07]  /*20d00*/  IMAD.MOV.U32 R21, RZ, RZ, R13 ;  /* 0x000000ffff157224 */ /* 0x000fce00078e000d */
.L_x_1152:
[----:B------:R-:W-:-:S04]  /*20d10*/  IMAD.WIDE.U32 R18, R21, 0x14, R48 ;  /* 0x0000001415127825 */ /* 0x000fc800078e0030 */
[----:B------:R-:W-:Y:S01]  /*20d20*/  VIADD R21, R21, 0x20 ;  /* 0x0000002015157836 */ /* 0x000fe20000000000 */
[----:B------:R-:W-:Y:S04]  /*20d30*/  ST.E desc[UR8][R18.64+0xc], RZ ;  /* 0x00000cff12007985 */ /* 0x000fe8000c101908 */
[----:B------:R-:W3:Y:S02]  /*20d40*/  LDS R16, [R4+0xb500] ;  /* 0x00b5000004107984 */ /* 0x000ee40000000800 */
[----:B---3--:R-:W-:-:S13]  /*20d50*/  ISETP.GE.AND P0, PT, R21, R16, PT ;  /* 0x000000101500720c */ /* 0x008fda0003f06270 */
[----:B------:R-:W-:Y:S05]  /*20d60*/  @!P0 BRA `(.L_x_1152) ;  /* 0xfffffffc00e88947 */ /* 0x000fea000383ffff */
.L_x_1151:
[----:B------:R-:W-:Y:S05]  /*20d70*/  BSYNC.RECONVERGENT B4 ;  /* 0x0000000000047941 */ /* 0x000fea0003800200 */
.L_x_1150:
[----:B------:R-:W-:-:S03]  /*20d80*/  UMOV UR4, 0xffffffff ;  /* 0xffffffff00047882 */ /* 0x000fc60000000000 */
[----:B------:R-:W-:Y:S05]  /*20d90*/  BRA.DIV UR4, `(.L_x_1153) ;  /* 0x0000018e04a87947 */ /* 0x000fea000b800000 */
[----:B------:R-:W-:Y:S01]  /*20da0*/  NOP ;  /* 0x0000000000007918 */ /* 0x000fe20000000000 */
.L_x_2296:
[----:B------:R-:W3:Y:S01]  /*20db0*/  LDS R18, [R4+0x400] ;  /* 0x0004000004127984 */ /* 0x000ee20000000800 */
[----:B------:R-:W-:Y:S03]  /*20dc0*/  BSSY.RECONVERGENT B4, `(.L_x_1154) ;  /* 0x000003f000047945 */ /* 0x000fe60003800200 */
[----:B------:R4:W0:Y:S01]  /*20dd0*/  LDS R16, [R4+0xb500] ;  /* 0x00b5000004107984 */ /* 0x0008220000000800 */
[----:B---3--:R-:W-:-:S13]  /*20de0*/  ISETP.GE.AND P0, PT, R13, R18, PT ;  /* 0x000000120d00720c */ /* 0x008fda0003f06270 */
[----:B0---4-:R-:W-:Y:S05]  /*20df0*/  @P0 BRA `(.L_x_1155) ;  /* 0x0000000000ec0947 */ /* 0x011fea0003800000 */
[----:B------:R-:W-:-:S07]  /*20e00*/  IMAD.MOV.U32 R31, RZ, RZ, R13 ;  /* 0x000000ffff1f7224 */ /* 0x000fce00078e000d */
.L_x_1164:
[----:B------:R-:W-:Y:S01]  /*20e10*/  ISETP.GE.AND P0, PT, R16, 0x1, PT ;  /* 0x000000011000780c */ /* 0x000fe20003f06270 */
[----:B------:R-:W-:-:S12]  /*20e20*/  BSSY.RECONVERGENT B5, `(.L_x_1156) ;  /* 0x0000035000057945 */ /* 0x000fd80003800200 */
[----:B0----5:R-:W-:Y:S05]  /*20e30*/  @!P0 BRA `(.L_x_1157) ;  /* 0x0000000000cc8947 */ /* 0x021fea0003800000 */
[----:B------:R-:W-:-:S05]  /*20e40*/  IMAD.WIDE.U32 R18, R31, 0x14, R26 ;  /* 0x000000141f127825 */ /* 0x000fca00078e001a */
[----:B------:R0:W5:Y:S01]  /*20e50*/  LD.E R30, desc[UR8][R18.64] ;  /* 0x00000008121e7980 */ /* 0x000162000c101900 */
[----:B------:R-:W-:Y:S01]  /*20e60*/  HFMA2 R33, -RZ, RZ, 0, 0 ;  /* 0x00000000ff217431 */ /* 0x000fe200000001ff */
[----:B------:R-:W-:Y:S06]  /*20e70*/  BSSY.RECONVERGENT B6, `(.L_x_1158) ;  /* 0x000002e000067945 */ /* 0x000fec0003800200 */
.L_x_1163:
[----:B------:R-:W-:Y:S01]  /*20e80*/  IMAD.WIDE.U32 R22, R33, 0x14, R48 ;  /* 0x0000001421167825 */ /* 0x000fe200078e0030 */
[----:B---3--:R-:W3:Y:S05]  /*20e90*/  LDC.64 R20, c[0x0][0x488] ;  /* 0x00012200ff147b82 */ /* 0x008eea0000000a00 */
[----:B------:R-:W3:Y:S02]  /*20ea0*/  LD.E R23, desc[UR8][R22.64] ;  /* 0x0000000816177980 */ /* 0x000ee4000c101900 */
        /* <DEDUP_REMOVED lines=10> */
[----:B------:R-:W-:-:S05]  /*20f50*/  IADD3 R23, P0, PT, R20, R29, RZ ;  /* 0x0000001d14177210 */ /* 0x000fca0007f1e0ff */
[----:B------:R-:W-:Y:S01]  /*20f60*/  IMAD.X R32, RZ, RZ, R21, P0 ;  /* 0x000000ffff207224 */ /* 0x000fe200000e0615 */
[----:B---3--:R-:W-:-:S04]  /*20f70*/  LEA R22, P0, R23, UR4, 0x2 ;  /* 0x0000000417167c11 */ /* 0x008fc8000f8010ff */
[----:B------:R-:W-:-:S06]  /*20f80*/  LEA.HI.X R23, R23, UR5, R32, 0x2, P0 ;  /* 0x0000000517177c11 */ /* 0x000fcc00080f1420 */
[----:B------:R-:W3:Y:S02]  /*20f90*/  LDG.E R23, desc[UR8][R22.64] ;  /* 0x0000000816177981 */ /* 0x000ee4000c1e1900 */
[----:B---3-5:R-:W-:-:S13]  /*20fa0*/  ISETP.NE.AND P0, PT, R23, R30, PT ;  /* 0x0000001e1700720c */ /* 0x028fda0003f05270 */
[----:B------:R-:W-:Y:S05]  /*20fb0*/  @!P0 BRA `(.L_x_1161) ;  /* 0x0000000000448947 */ /* 0x000fea0003800000 */
[----:B------:R-:W-:Y:S01]  /*20fc0*/  IMAD.MOV.U32 R35, RZ, RZ, R29 ;  /* 0x000000ffff237224 */ /* 0x000fe200078e001d */
[----:B------:R-:W-:-:S07]  /*20fd0*/  MOV R29, RZ ;  /* 0x000000ff001d7202 */ /* 0x000fce0000000f00 */
.L_x_1162:
[----:B------:R-:W-:-:S13]  /*20fe0*/  ISETP.GT.AND P0, PT, R23, R30, PT ;  /* 0x0000001e1700720c */ /* 0x000fda0003f04270 */
[C---:B------:R-:W-:Y:S02]  /*20ff0*/  @!P0 VIADD R29, R35.reuse, 0x1 ;  /* 0x00000001231d8836 */ /* 0x040fe40000000000 */
[----:B------:R-:W-:-:S05]  /*21000*/  @P0 VIADD R28, R35, 0xffffffff ;  /* 0xffffffff231c0836 */ /* 0x000fca0000000000 */
[----:B------:R-:W-:-:S13]  /*21010*/  ISETP.GT.AND P0, PT, R29, R28, PT ;  /* 0x0000001c1d00720c */ /* 0x000fda0003f04270 */
[----:B------:R-:W-:Y:S05]  /*21020*/  @P0 BRA `(.L_x_1160) ;  /* 0x0000000000380947 */ /* 0x000fea0003800000 */
[----:B------:R-:W3:Y:S01]  /*21030*/  LDCU.64 UR4, c[0x0][0x480] ;  /* 0x00009000ff0477ac */ /* 0x000ee20008000a00 */
[----:B------:R-:W-:-:S05]  /*21040*/  IMAD.IADD R35, R28, 0x1, R29 ;  /* 0x000000011c237824 */ /* 0x000fca00078e021d */
        /* <DEDUP_REMOVED lines=8> */
.L_x_1161:
[----:B------:R-:W3:Y:S02]  /*210d0*/  LD.E R16, desc[UR8][R18.64+0xc] ;  /* 0x00000c0812107980 */ /* 0x000ee4000c101900 */
[----:B---3--:R-:W-:-:S05]  /*210e0*/  IADD3 R21, PT, PT, R16, 0x1, RZ ;  /* 0x0000000110157810 */ /* 0x008fca0007ffe0ff */
[----:B------:R3:W-:Y:S04]  /*210f0*/  ST.E desc[UR8][R18.64+0xc], R21 ;  /* 0x00000c1512007985 */ /* 0x0007e8000c101908 */
[----:B------:R3:W4:Y:S02]  /*21100*/  LDS R16, [R4+0xb500] ;  /* 0x00b5000004107984 */ /* 0x0007240000000800 */
.L_x_1160:
[----:B------:R-:W-:Y:S05]  /*21110*/  BSYNC.RECONVERGENT B7 ;  /* 0x0000000000077941 */ /* 0x000fea0003800200 */
.L_x_1159:
[----:B------:R-:W-:-:S05]  /*21120*/  VIADD R33, R33, 0x1 ;  /* 0x0000000121217836 */ /* 0x000fca0000000000 */
[----:B----4-:R-:W-:-:S13]  /*21130*/  ISETP.GE.AND P0, PT, R33, R16, PT ;  /* 0x000000102100720c */ /* 0x010fda0003f06270 */
[----:B------:R-:W-:Y:S05]  /*21140*/  @!P0 BRA `(.L_x_1163) ;  /* 0xfffffffc004c8947 */ /* 0x000fea000383ffff */
[----:B------:R-:W-:Y:S05]  /*21150*/  BSYNC.RECONVERGENT B6 ;  /* 0x0000000000067941 */ /* 0x000fea0003800200 */
.L_x_1158:
[----:B0--3--:R0:W3:Y:S02]  /*21160*/  LDS R18, [R4+0x400] ;  /* 0x0004000004127984 */ /* 0x0090e40000000800 */
.L_x_1157:
[----:B------:R-:W-:Y:S05]  /*21170*/  BSYNC.RECONVERGENT B5 ;  /* 0x0000000000057941 */ /* 0x000fea0003800200 */
.L_x_1156:
[----:B------:R-:W-:-:S05]  /*21180*/  VIADD R31, R31, 0x20 ;  /* 0x000000201f1f7836 */ /* 0x000fca0000000000 */
[----:B---3--:R-:W-:-:S13]  /*21190*/  ISETP.GE.AND P0, PT, R31, R18, PT ;  /* 0x000000121f00720c */ /* 0x008fda0003f06270 */
[----:B------:R-:W-:Y:S05]  /*211a0*/  @!P0 BRA `(.L_x_1164) ;  /* 0xfffffffc00188947 */ /* 0x000fea000383ffff */
.L_x_1155:
[----:B------:R-:W-:Y:S05]  /*211b0*/  BSYNC.RECONVERGENT B4 ;  /* 0x0000000000047941 */ /* 0x000fea0003800200 */
.L_x_1154:
[----:B------:R-:W-:-:S13]  /*211c0*/  ISETP.GE.AND P0, PT, R13, R16, PT ;  /* 0x000000100d00720c */ /* 0x000fda0003f06270 */
[----:B------:R-:W-:Y:S05]  /*211d0*/  @P0 BRA `(.L_x_1145) ;  /* 0x0000000000e80947 */ /* 0x000fea0003800000 */
[----:B------:R-:W-:-:S07]  /*211e0*/  IMAD.MOV.U32 R33, RZ, RZ, R13 ;  /* 0x000000ffff217224 */ /* 0x000fce00078e000d */
.L_x_1172:
[----:B------:R-:W-:Y:S01]  /*211f0*/  ISETP.GE.AND P0, PT, R16, 0x1, PT ;  /* 0x000000011000780c */ /* 0x000fe20003f06270 */
[----:B------:R-:W-:-:S12]  /*21200*/  BSSY.RECONVERGENT B4, `(.L_x_1165) ;  /* 0x0000034000047945 */ /* 0x000fd80003800200 */
[----:B---34-:R-:W-:Y:S05]  /*21210*/  @!P0 BRA `(.L_x_1166) ;  /* 0x0000000000c88947 */ /* 0x018fea0003800000 */
[----:B------:R-:W-:-:S05]  /*21220*/  IMAD.WIDE.U32 R18, R33, 0x14, R48 ;  /* 0x0000001421127825 */ /* 0x000fca00078e0030 */
[----:B-----5:R3:W5:Y:S01]  /*21230*/  LD.E R30, desc[UR8][R18.64] ;  /* 0x00000008121e7980 */ /* 0x020762000c101900 */
[----:B------:R-:W-:-:S07]  /*21240*/  IMAD.MOV.U32 R31, RZ, RZ, RZ ;  /* 0x000000ffff1f7224 */ /* 0x000fce00078e00ff */
.L_x_1171:
[----:B------:R-:W-:Y:S01]  /*21250*/  ISETP.NE.AND P0, PT, R31, R33, PT ;  /* 0x000000211f00720c */ /* 0x000fe20003f05270 */
[----:B------:R-:W-:-:S12]  /*21260*/  BSSY.RECONVERGENT B5, `(.L_x_1167) ;  /* 0x000002a000057945 */ /* 0x000fd80003800200 */
[----:B----4-:R-:W-:Y:S05]  /*21270*/  @!P0 BRA `(.L_x_1168) ;  /* 0x0000000000a08947 */ /* 0x010fea0003800000 */
[----:B------:R-:W-:Y:S01]  /*21280*/  IMAD.WIDE.U32 R22, R31, 0x14, R48 ;  /* 0x000000141f167825 */ /* 0x000fe200078e0030 */
[----:B------:R-:W4:Y:S05]  /*21290*/  LDC.64 R20, c[0x0][0x488] ;  /* 0x00012200ff147b82 */ /* 0x000f2a0000000a00 */
[----:B------:R-:W4:Y:S02]  /*212a0*/  LD.E R23, desc[UR8][R22.64] ;  /* 0x0000000816177980 */ /* 0x000f24000c101900 */
[----:B----4-:R-:W-:-:S05]  /*212b0*/  IMAD.WIDE R28, R23, 0x8, R20 ;  /* 0x00000008171c7825 */ /* 0x010fca00078e0214 */
[----:B------:R-:W4:Y:S04]  /*212c0*/  LDG.E R35, desc[UR8][R28.64+0x8] ;  /* 0x000008081c237981 */ /* 0x000f28000c1e1900 */
[----:B------:R-:W4:Y:S02]  /*212d0*/  LDG.E.64 R20, desc[UR8][R28.64] ;  /* 0x000000081c147981 */ /* 0x000f24000c1e1b00 */
[----:B----4-:R-:W-:-:S04]  /*212e0*/  IADD3 R35, PT, PT, -R20, R35, RZ ;  /* 0x0000002314237210 */ /* 0x010fc80007ffe1ff */
[----:B------:R-:W-:-:S13]  /*212f0*/  ISETP.GE.AND P0, PT, R35, 0x1, PT ;  /* 0x000000012300780c */ /* 0x000fda0003f06270 */
[----:B------:R-:W-:Y:S05]  /*21300*/  @!P0 BRA `(.L_x_1168) ;  /* 0x00000000007c8947 */ /* 0x000fea0003800000 */
[----:B------:R-:W4:Y:S01]  /*21310*/  LDCU.64 UR4, c[0x0][0x480] ;  /* 0x00009000ff0477ac */ /* 0x000f220008000a00 */
[----:B------:R-:W-:-:S05]  /*21320*/  VIADD R28, R35, 0xffffffff ;  /* 0xffffffff231c7836 */ /* 0x000fca0000000000 */
[----:B------:R-:W-:-:S04]  /*21330*/  SHF.R.U32.HI R29, RZ, 0x1, R28 ;  /* 0x00000001ff1d7819 */ /* 0x000fc8000001161c */
[----:B------:R-:W-:-:S05]  /*21340*/  IADD3 R23, P0, PT, R20, R29, RZ ;  /* 0x0000001d14177210 */ /* 0x000fca0007f1e0ff */
[----:B------:R-:W-:Y:S01]  /*21350*/  IMAD.X R32, RZ, RZ, R21, P0 ;  /* 0x000000ffff207224 */ /* 0x000fe200000e0615 */
[----:B----4-:R-:W-:-:S04]  /*21360*/  LEA R22, P0, R23, UR4, 0x2 ;  /* 0x0000000417167c11 */ /* 0x010fc8000f8010ff */
[----:B------:R-:W-:-:S06]  /*21370*/  LEA.HI.X R23, R23, UR5, R32, 0x2, P0 ;  /* 0x0000000517177c11 */ /* 0x000fcc00080f1420 */
[----:B------:R-:W4:Y:S02]  /*21380*/  LDG.E R23, desc[UR8][R22.64] ;  /* 0x0000000816177981 */ /* 0x000f24000c1e1900 */
[----:B----45:R-:W-:-:S13]  /*21390*/  ISETP.NE.AND P0, PT, R23, R30, PT ;  /* 0x0000001e1700720c */ /* 0x030fda0003f05270 */
[----:B------:R-:W-:Y:S05]  /*213a0*/  @!P0 BRA `(.L_x_1169) ;  /* 0x0000000000448947 */ /* 0x000fea0003800000 */
[----:B------:R-:W-:Y:S02]  /*213b0*/  IMAD.MOV.U32 R35, RZ, RZ, R29 ;  /* 0x000000ffff237224 */ /* 0x000fe400078e001d */
[----:B------:R-:W-:-:S07]  /*213c0*/  IMAD.MOV.U32 R29, RZ, RZ, RZ ;  /* 0x000000ffff1d7224 */ /* 0x000fce00078e00ff */
.L_x_1170:
[----:B------:R-:W-:-:S13]  /*213d0*/  ISETP.GT.AND P0, PT, R23, R30, PT ;  /* 0x0000001e1700720c */ /* 0x000fda0003f04270 */
[C---:B------:R-:W-:Y:S01]  /*213e0*/  @P0 VIADD R28, R35.reuse, 0xffffffff ;  /* 0xffffffff231c0836 */ /* 0x040fe20000000000 */
[----:B------:R-:W-:-:S04]  /*213f0*/  @!P0 IADD3 R29, PT, PT, R35, 0x1, RZ ;  /* 0x00000001231d8810 */ /* 0x000fc80007ffe0ff */
[----:B------:R-:W-:-:S13]  /*21400*/  ISETP.GT.AND P0, PT, R29, R28, PT ;  /* 0x0000001c1d00720c */ /* 0x000fda0003f04270 */
[----:B------:R-:W-:Y:S05]  /*21410*/  @P0 BRA `(.L_x_1168) ;  /* 0x0000000000380947 */ /* 0x000fea0003800000 */
[----:B------:R-:W4:Y:S01]  /*21420*/  LDCU.64 UR4, c[0x0][0x480] ;  /* 0x00009000ff0477ac */ /* 0x000f220008000a00 */
[----:B------:R-:W-:-:S05]  /*21430*/  IMAD.IADD R35, R28, 0x1, R29 ;  /* 0x000000011c237824 */ /* 0x000fca00078e021d */
[----:B------:R-:W-:-:S04]  /*21440*/  SHF.R.U32.HI R35, RZ, 0x1, R35 ;  /* 0x00000001ff237819 */ /* 0x000fc80000011623 */
[----:B------:R-:W-:-:S05]  /*21450*/  IADD3 R23, P0, PT, R20, R35, RZ ;  /* 0x0000002314177210 */ /* 0x000fca0007f1e0ff */
[----:B------:R-:W-:Y:S01]  /*21460*/  IMAD.X R32, RZ, RZ, R21, P0 ;  /* 0x000000ffff207224 */ /* 0x000fe200000e0615 */
[----:B----4-:R-:W-:-:S04]  /*21470*/  LEA R22, P0, R23, UR4, 0x2 ;  /* 0x0000000417167c11 */ /* 0x010fc8000f8010ff */
[----:B------:R-:W-:-:S06]  /*21480*/  LEA.HI.X R23, R23, UR5, R32, 0x2, P0 ;  /* 0x0000000517177c11 */ /* 0x000fcc00080f1420 */
[----:B------:R-:W4:Y:S02]  /*21490*/  LDG.E R23, desc[UR8][R22.64] ;  /* 0x0000000816177981 */ /* 0x000f24000c1e1900 */
[----:B----4-:R-:W-:-:S13]  /*214a0*/  ISETP.NE.AND P0, PT, R23, R30, PT ;  /* 0x0000001e1700720c */ /* 0x010fda0003f05270 */
[----:B------:R-:W-:Y:S05]  /*214b0*/  @P0 BRA `(.L_x_1170) ;  /* 0xfffffffc00c40947 */ /* 0x000fea000383ffff */
.L_x_1169:
[----:B------:R-:W4:Y:S02]  /*214c0*/  LD.E R16, desc[UR8][R18.64+0xc] ;  /* 0x00000c0812107980 */ /* 0x000f24000c101900 */
[----:B----4-:R-:W-:-:S05]  /*214d0*/  VIADD R21, R16, 0x1 ;  /* 0x0000000110157836 */ /* 0x010fca0000000000 */
[----:B------:R4:W-:Y:S04]  /*214e0*/  ST.E desc[UR8][R18.64+0xc], R21 ;  /* 0x00000c1512007985 */ /* 0x0009e8000c101908 */
[----:B------:R4:W0:Y:S02]  /*214f0*/  LDS R16, [R4+0xb500] ;  /* 0x00b5000004107984 */ /* 0x0008240000000800 */
.L_x_1168:
[----:B------:R-:W-:Y:S05]  /*21500*/  BSYNC.RECONVERGENT B5 ;  /* 0x0000000000057941 */ /* 0x000fea0003800200 */
.L_x_1167:
[----:B------:R-:W-:-:S04]  /*21510*/  IADD3 R31, PT, PT, R31, 0x1, RZ ;  /* 0x000000011f1f7810 */ /* 0x000fc80007ffe0ff */
[----:B0-----:R-:W-:-:S13]  /*21520*/  ISETP.GE.AND P0, PT, R31, R16, PT ;  /* 0x000000101f00720c */ /* 0x001fda0003f06270 */
[----:B------:R-:W-:Y:S05]  /*21530*/  @!P0 BRA `(.L_x_1171) ;  /* 0xfffffffc00448947 */ /* 0x000fea000383ffff */
.L_x_1166:
[----:B------:R-:W-:Y:S05]  /*21540*/  BSYNC.RECONVERGENT B4 ;  /* 0x0000000000047941 */ /* 0x000fea0003800200 */
.L_x_1165:
[----:B------:R-:W-:-:S05]  /*21550*/  VIADD R33, R33, 0x20 ;  /* 0x0000002021217836 */ /* 0x000fca0000000000 */
[----:B------:R-:W-:-:S13]  /*21560*/  ISETP.GE.AND P0, PT, R33, R16, PT ;  /* 0x000000102100720c */ /* 0x000fda0003f06270 */
[----:B------:R-:W-:Y:S05]  /*21570*/  @!P0 BRA `(.L_x_1172) ;  /* 0xfffffffc001c8947 */ /* 0x000fea000383ffff */
.L_x_1145:
[----:B------:R-:W-:Y:S05]  /*21580*/  BSYNC B3 ;  /* 0x0000000000037941 */ /* 0x000fea0003800000 */
.L_x_1120:
[----:B------:R-:W-:-:S03]  /*21590*/  UMOV UR4, 0xffffffff ;  /* 0xffffffff00047882 */ /* 0x000fc60000000000 */
[----:B------:R-:W-:Y:S05]  /*215a0*/  BRA.DIV UR4, `(.L_x_1173) ;  /* 0x0000018604c07947 */ /* 0x000fea000b800000 */
[----:B------:R-:W-:Y:S01]  /*215b0*/  NOP ;  /* 0x0000000000007918 */ /* 0x000fe20000000000 */
.L_x_2299:
[----:B------:R-:W0:Y:S01]  /*215c0*/  LDS R16, [R4+0xb500] ;  /* 0x00b5000004107984 */ /* 0x000e220000000800 */
[----:B------:R-:W-:Y:S01]  /*215d0*/  BSSY.RECONVERGENT B3, `(.L_x_1174) ;  /* 0x0000034000037945 */ /* 0x000fe20003800200 */
[----:B-----5:R-:W-:Y:S01]  /*215e0*/  IMAD.MOV.U32 R30, RZ, RZ, RZ ;  /* 0x000000ffff1e7224 */ /* 0x020fe200078e00ff */
[----:B0-----:R-:W-:-:S13]  /*215f0*/  ISETP.GE.AND P0, PT, R13, R16, PT ;  /* 0x000000100d00720c */ /* 0x001fda0003f06270 */
[----:B------:R-:W-:Y:S05]  /*21600*/  @P0 BRA `(.L_x_1175) ;  /* 0x0000000000c00947 */ /* 0x000fea0003800000 */
[----:B---34-:R-:W0:Y:S01]  /*21610*/  LDC.64 R18, c[0x0][0x440] ;  /* 0x00011000ff127b82 */ /* 0x018e220000000a00 */
[----:B------:R-:W-:Y:S02]  /*21620*/  IMAD.MOV.U32 R30, RZ, RZ, RZ ;  /* 0x000000ffff1e7224 */ /* 0x000fe400078e00ff */
[----:B------:R-:W-:-:S07]  /*21630*/  IMAD.MOV.U32 R31, RZ, RZ, R13 ;  /* 0x000000ffff1f7224 */ /* 0x000fce00078e000d */
.L_x_1180:
[----:B0--3--:R-:W3:Y:S01]  /*21640*/  LDG.E R35, desc[UR8][R18.64] ;  /* 0x0000000812237981 */ /* 0x009ee2000c1e1900 */
[----:B------:R-:W3:Y:S01]  /*21650*/  LDC.64 R20, c[0x0][0x438] ;  /* 0x00010e00ff147b82 */ /* 0x000ee20000000a00 */
[----:B------:R-:W-:-:S05]  /*21660*/  IMAD.WIDE.U32 R22, R31, 0x14, R48 ;  /* 0x000000141f167825 */ /* 0x000fca00078e0030 */
[----:B------:R-:W4:Y:S04]  /*21670*/  LD.E R33, desc[UR8][R22.64+0x8] ;  /* 0x0000080816217980 */ /* 0x000f28000c101900 */
[----:B------:R-:W4:Y:S01]  /*21680*/  LD.E R32, desc[UR8][R22.64+0xc] ;  /* 0x00000c0816207980 */ /* 0x000f22000c101900 */
[----:B---3--:R-:W-:-:S06]  /*21690*/  IMAD.WIDE R28, R35, 0x4, R20 ;  /* 0x00000004231c7825 */ /* 0x008fcc00078e0214 */
[----:B------:R-:W3:Y:S01]  /*216a0*/  LDG.E R28, desc[UR8][R28.64] ;  /* 0x000000081c1c7981 */ /* 0x000ee2000c1e1900 */
[----:B----4-:R-:W-:Y:S01]  /*216b0*/  IMAD.IADD R37, R33, 0x1, R32 ;  /* 0x0000000121257824 */ /* 0x010fe200078e0220 */
[----:B------:R-:W-:Y:S01]  /*216c0*/  IADD3 R31, PT, PT, R31, 0x20, RZ ;  /* 0x000000201f1f7810 */ /* 0x000fe20007ffe0ff */
[----:B------:R-:W-:Y:S03]  /*216d0*/  BSSY.RECONVERGENT B4, `(.L_x_1176) ;  /* 0x0000022000047945 */ /* 0x000fe60003800200 */
[----:B------:R-:W-:Y:S02]  /*216e0*/  ISETP.GE.AND P1, PT, R31, R16, PT ;  /* 0x000000101f00720c */ /* 0x000fe40003f26270 */
        /* <DEDUP_REMOVED lines=10> */
.L_x_1179:
[----:B------:R-:W-:Y:S05]  /*21790*/  BSYNC.RECONVERGENT B5 ;  /* 0x0000000000057941 */ /* 0x000fea0003800200 */
.L_x_1178:
[----:B-----5:R-:W-:-:S13]  /*217a0*/  ISETP.GE.AND P0, PT, R37, R22, PT ;  /* 0x000000162500720c */ /* 0x020fda0003f06270 */
[----:B------:R-:W-:Y:S05]  /*217b0*/  @!P0 BRA `(.L_x_1177) ;  /* 0x00000000004c8947 */ /* 0x000fea0003800000 */
[----:B------:R-:W3:Y:S02]  /*217c0*/  LDS R22, [R4+0xb680] ;  /* 0x00b6800004167984 */ /* 0x000ee40000000800 */
[----:B---3--:R-:W-:-:S13]  /*217d0*/  ISETP.GE.AND P0, PT, R37, R22, PT ;  /* 0x000000162500720c */ /* 0x008fda0003f06270 */
[----:B------:R-:W-:Y:S05]  /*217e0*/  @!P0 BRA `(.L_x_1177) ;  /* 0x0000000000408947 */ /* 0x000fea0003800000 */
[----:B------:R-:W3:Y:S02]  /*217f0*/  LDS R22, [R4+0xb700] ;  /* 0x00b7000004167984 */ /* 0x000ee40000000800 */
[----:B---3--:R-:W-:Y:S02]  /*21800*/  IMAD.IADD R29, R29, 0x1, R22 ;  /* 0x000000011d1d7824 */ /* 0x008fe400078e0216 */
[----:B------:R-:W3:Y:S02]  /*21810*/  LDS R22, [R4+0xb780] ;  /* 0x00b7800004167984 */ /* 0x000ee40000000800 */
[----:B------:R-:W-:-:S06]  /*21820*/  IMAD.WIDE R20, R29, 0x4, R20 ;  /* 0x000000041d147825 */ /* 0x000fcc00078e0214 */
[----:B------:R-:W4:Y:S01]  /*21830*/  LDG.E R21, desc[UR8][R20.64] ;  /* 0x0000000814157981 */ /* 0x000f22000c1e1900 */
[----:B------:R-:W-:Y:S01]  /*21840*/  ISETP.GE.AND P0, PT, R29, R35, PT ;  /* 0x000000231d00720c */ /* 0x000fe20003f06270 */
[----:B---3--:R-:W-:-:S03]  /*21850*/  IMAD.IADD R22, R33, 0x1, R22 ;  /* 0x0000000121167824 */ /* 0x008fc600078e0216 */
[----:B----4-:R-:W-:-:S04]  /*21860*/  SEL R28, R28, R21, !P0 ;  /* 0x000000151c1c7207 */ /* 0x010fc80004000000 */
[----:B------:R-:W-:-:S04]  /*21870*/  ISETP.GE.AND P0, PT, R37, R28, PT ;  /* 0x0000001c2500720c */ /* 0x000fc80003f06270 */
[----:B------:R-:W-:-:S13]  /*21880*/  ISETP.LE.OR P0, PT, R22, R21, !P0 ;  /* 0x000000151600720c */ /* 0x000fda0004703670 */
[----:B0-----:R-:W0:Y:S01]  /*21890*/  @!P0 LDC.64 R22, c[0x0][0x418] ;  /* 0x00010600ff168b82 */ /* 0x001e220000000a00 */
[----:B------:R-:W-:Y:S01]  /*218a0*/  @!P0 IADD3 R29, PT, PT, R3, R30, RZ ;  /* 0x0000001e031d8210 */ /* 0x000fe20007ffe0ff */
[----:B------:R-:W-:-:S04]  /*218b0*/  @!P0 VIADD R20, R30, 0x1 ;  /* 0x000000011e148836 */ /* 0x000fc80000000000 */
[----:B------:R-:W-:Y:S02]  /*218c0*/  @!P0 IMAD.MOV.U32 R30, RZ, RZ, R20 ;  /* 0x000000ffff1e8224 */ /* 0x000fe400078e0014 */
[----:B0-----:R-:W-:-:S05]  /*218d0*/  @!P0 IMAD.WIDE R22, R29, 0x4, R22 ;  /* 0x000000041d168825 */ /* 0x001fca00078e0216 */
[----:B------:R3:W-:Y:S02]  /*218e0*/  @!P0 STG.E desc[UR8][R22.64], R33 ;  /* 0x0000002116008986 */ /* 0x0007e4000c101908 */
.L_x_1177:
[----:B------:R-:W-:Y:S05]  /*218f0*/  BSYNC.RECONVERGENT B4 ;  /* 0x0000000000047941 */ /* 0x000fea0003800200 */
.L_x_1176:
[----:B------:R-:W-:Y:S05]  /*21900*/  @!P1 BRA `(.L_x_1180) ;  /* 0xfffffffc004c9947 */ /* 0x000fea000383ffff */
.L_x_1175:
[----:B------:R-:W-:Y:S05]  /*21910*/  BSYNC.RECONVERGENT B3 ;  /* 0x0000000000037941 */ /* 0x000fea0003800200 */
.L_x_1174:
        /* <DEDUP_REMOVED lines=8> */
[----:B------:R-:W3:Y:S01]  /*219a0*/  SHFL.UP PT, R20, R30, 0x1, RZ ;  /* 0x042000001e147989 */ /* 0x000ee200000e00ff */
[----:B------:R-:W-:Y:S01]  /*219b0*/  NOP ;  /* 0x0000000000007918 */ /* 0x000fe20000000000 */
[----:B------:R-:W-:Y:S01]  /*219c0*/  NOP ;  /* 0x0000000000007918 */ /* 0x000fe20000000000 */
[----:B------:R-:W-:Y:S01]  /*219d0*/  NOP ;  /* 0x0000000000007918 */ /* 0x000fe20000000000 */
[----:B------:R-:W-:Y:S01]  /*219e0*/  NOP ;  /* 0x0000000000007918 */ /* 0x000fe20000000000 */
[----:B---34-:R-:W-:Y:S01]  /*219f0*/  SEL R19, R20, RZ, P6 ;  /* 0x000000ff14137207 */ /* 0x018fe20003000000 */
[----:B------:R-:W-:-:S04]  /*21a00*/  NOP ;  /* 0x0000000000007918 */ /* 0x000fc80000000000 */
[----:B------:R-:W-:Y:S01]  /*21a10*/  IMAD.IADD R22, R19, 0x1, R30 ;  /* 0x0000000113167824 */ /* 0x000fe200078e021e */
[----:B------:R-:W-:-:S04]  /*21a20*/  NOP ;  /* 0x0000000000007918 */ /* 0x000fc80000000000 */
[----:B------:R-:W3:Y:S02]  /*21a30*/  SHFL.UP PT, R20, R22, 0x2, RZ ;  /* 0x0440000016147989 */ /* 0x000ee400000e00ff */
[----:B---3--:R-:W-:-:S05]  /*21a40*/  SEL R19, R20, RZ, P4 ;  /* 0x000000ff14137207 */ /* 0x008fca0002000000 */
[----:B0-----:R-:W-:-:S05]  /*21a50*/  IMAD.IADD R23, R22, 0x1, R19 ;  /* 0x0000000116177824 */ /* 0x001fca00078e0213 */
        /* <DEDUP_REMOVED lines=8> */
[----:B------:R-:W-:-:S07]  /*21ae0*/  IMAD.IADD R23, R29, 0x1, R20 ;  /* 0x000000011d177824 */ /* 0x000fce00078e0214 */
.L_x_2312:
[----:B------:R0:W-:Y:S01]  /*21af0*/  @!P5 STS [R4+0xb580], R23 ;  /* 0x00b580170400d388 */ /* 0x0001e20000000800 */
[----:B------:R-:W-:Y:S01]  /*21b00*/  ISETP.GE.AND P0, PT, R30, 0x1, PT ;  /* 0x000000011e00780c */ /* 0x000fe20003f06270 */
[----:B------:R-:W-:-:S12]  /*21b10*/  BSSY.RECONVERGENT B3, `(.L_x_1182) ;  /* 0x0000038000037945 */ /* 0x000fd80003800200 */
        /* <DEDUP_REMOVED lines=10> */
.L_x_1186:
        /* <DEDUP_REMOVED lines=23> */
.L_x_1185:
[----:B------:R-:W-:Y:S05]  /*21d30*/  BSYNC.RECONVERGENT B4 ;  /* 0x0000000000047941 */ /* 0x000fea0003800200 */
.L_x_1184:
[----:B------:R-:W-:Y:S05]  /*21d40*/  @!P1 BRA `(.L_x_1183) ;  /* 0x0000000000509947 */ /* 0x000fea0003800000 */
[----:B------:R-:W3:Y:S01]  /*21d50*/  LDC.64 R18, c[0x0][0x418] ;  /* 0x00010600ff127b82 */ /* 0x000ee20000000a00 */
[----:B0-----:R-:W-:-:S04]  /*21d60*/  IMAD.IADD R21, R3, 0x1, R32 ;  /* 0x0000000103157824 */ /* 0x001fc800078e0220 */
[----:B---3--:R-:W-:-:S03]  /*21d70*/  IMAD.WIDE R18, R21, 0x4, R18 ;  /* 0x0000000415127825 */ /* 0x008fc600078e0212 */
        /* <DEDUP_REMOVED lines=17> */
.L_x_1183:
[----:B------:R-:W-:Y:S05]  /*21e90*/  BSYNC.RECONVERGENT B3 ;  /* 0x0000000000037941 */ /* 0x000fea0003800200 */
.L_x_1182:
[----:B------:R-:W-:-:S03]  /*21ea0*/  UMOV UR4, 0xffffffff ;  /* 0xffffffff00047882 */ /* 0x000fc60000000000 */
[----:B------:R-:W-:Y:S05]  /*21eb0*/  BRA.DIV UR4, `(.L_x_1187) ;  /* 0x0000018204847947 */ /* 0x000fea000b800000 */
[----:B------:R-:W-:Y:S01]  /*21ec0*/  NOP ;  /* 0x0000000000007918 */ /* 0x000fe20000000000 */
.L_x_2315:
[----:B------:R-:W5:Y:S01]  /*21ed0*/  LDS R40, [R4+0xb580] ;  /* 0x00b5800004287984 */ /* 0x000f620000000800 */
[----:B------:R-:W-:Y:S01]  /*21ee0*/  BSSY B3, `(.L_x_1188) ;  /* 0x000001e000037945 */ /* 0x000fe20003800000 */
[----:B-----5:R-:W-:-:S13]  /*21ef0*/  ISETP.GE.AND P0, PT, R40, 0x1, PT ;  /* 0x000000012800780c */ /* 0x020fda0003f06270 */
[----:B------:R-:W-:Y:S05]  /*21f00*/  @!P0 BRA `(.L_x_1189) ;  /* 0x00000000006c8947 */ /* 0x000fea0003800000 */
[----:B------:R-:W-:Y:S01]  /*21f10*/  BSSY B4, `(.L_x_1190) ;  /* 0x0000019000047945 */ /* 0x000fe20003800000 */
[----:B------:R-:W-:Y:S01]  /*21f20*/  IADD3 R16, PT, PT, R40, -0x1, RZ ;  /* 0xffffffff28107810 */ /* 0x000fe20007ffe0ff */
[----:B0--34-:R-:W-:-:S07]  /*21f30*/  IMAD.MOV.U32 R23, RZ, RZ, RZ ;  /* 0x000000ffff177224 */ /* 0x019fce00078e00ff */
.L_x_1195:
        /* <DEDUP_REMOVED lines=8> */
.L_x_1193:
        /* <DEDUP_REMOVED lines=9> */
.L_x_1192:
[----:B------:R-:W-:Y:S05]  /*22050*/  BSYNC.RECONVERGENT B5 ;  /* 0x0000000000057941 */ /* 0x000fea0003800200 */
.L_x_1191:
[----:B------:R-:W-:-:S03]  /*22060*/  UMOV UR4, 0xffffffff ;  /* 0xffffffff00047882 */ /* 0x000fc60000000000 */
[----:B------:R-:W-:Y:S05]  /*22070*/  BRA.DIV UR4, `(.L_x_1194) ;  /* 0x0000018204307947 */ /* 0x000fea000b800000 */
[----:B------:R-:W-:Y:S01]  /*22080*/  NOP ;  /* 0x0000000000007918 */ /* 0x000fe20000000000 */
.L_x_2318:
[----:B------:R-:W-:Y:S05]  /*22090*/  @P1 BRA `(.L_x_1195) ;  /* 0xfffffffc00a81947 */ /* 0x000fea000383ffff */
[----:B------:R-:W-:Y:S05]  /*220a0*/  BSYNC B4 ;  /* 0x0000000000047941 */ /* 0x000fea0003800000 */
.L_x_1190:
[----:B------:R0:W3:Y:S02]  /*220b0*/  LDS R40, [R4+0xb580] ;  /* 0x00b5800004287984 */ /* 0x0000e40000000800 */
.L_x_1189:
[----:B------:R-:W-:Y:S05]  /*220c0*/  BSYNC B3 ;  /* 0x0000000000037941 */ /* 0x000fea0003800000 */
.L_x_1188:
[----:B0-----:R0:W5:Y:S04]  /*220d0*/  LD.E R41, desc[UR8][R26.64+0x8] ;  /* 0x000008081a297980 */ /* 0x001168000c101900 */
[----:B---34-:R0:W5:Y:S01]  /*220e0*/  LD.E R23, desc[UR8][R26.64+0xc] ;  /* 0x00000c081a177980 */ /* 0x018162000c101900 */
[----:B------:R-:W-:Y:S01]  /*220f0*/  ISETP.NE.AND P2, PT, R13, RZ, PT ;  /* 0x000000ff0d00720c */ /* 0x000fe20003f45270 */
[----:B------:R-:W-:-:S12]  /*22100*/  BSSY.RECONVERGENT B3, `(.L_x_1196) ;  /* 0x0000019000037945 */ /* 0x000fd80003800200 */
[----:B0-----:R-:W-:Y:S05]  /*22110*/  @P2 BRA `(.L_x_1197) ;  /* 0x00000000005c2947 */ /* 0x001fea0003800000 */
[----:B------:R-:W-:Y:S01]  /*22120*/  STS.U8 [R2+0xbb00], RZ ;  /* 0x00bb00ff02007388 */ /* 0x000fe20000000000 */
[----:B------:R-:W0:Y:S03]  /*22130*/  LDC.64 R28, c[0x0][0x440] ;  /* 0x00011000ff1c7b82 */ /* 0x000e260000000a00 */
[----:B------:R-:W-:Y:S04]  /*22140*/  STS [R4+0xba80], RZ ;  /* 0x00ba80ff04007388 */ /* 0x000fe80000000800 */
[----:B------:R-:W-:Y:S01]  /*22150*/  STS [R4+0xb800], RZ ;  /* 0x00b800ff04007388 */ /* 0x000fe20000000800 */
[----:B------:R-:W3:Y:S03]  /*22160*/  LDC.64 R18, c[0x0][0x438] ;  /* 0x00010e00ff127b82 */ /* 0x000ee60000000a00 */
[----:B------:R-:W4:Y:S04]  /*22170*/  LD.E R31, desc[UR8][R26.64+0x8] ;  /* 0x000008081a1f7980 */ /* 0x000f28000c101900 */
[----:B------:R-:W1:Y:S04]  /*22180*/  LDS R35, [R4+0x400] ;  /* 0x0004000004237984 */ /* 0x000e680000000800 */
[----:B0-----:R-:W2:Y:S04]  /*22190*/  LDG.E R29, desc[UR8][R28.64] ;  /* 0x000000081c1d7981 */ /* 0x001ea8000c1e1900 */
[----:B----4-:R0:W-:Y:S04]  /*221a0*/  STS [R4+0xb880], R31 ;  /* 0x00b8801f04007388 */ /* 0x0101e80000000800 */
[----:B------:R-:W4:Y:S01]  /*221b0*/  LD.E R33, desc[UR8][R26.64+0xc] ;  /* 0x00000c081a217980 */ /* 0x000f22000c101900 */
[----:B-1----:R-:W-:-:S05]  /*221c0*/  VIADD R16, R35, 0x1 ;  /* 0x0000000123107836 */ /* 0x002fca0000000000 */
[----:B--2---:R-:W-:-:S13]  /*221d0*/  ISETP.GE.AND P0, PT, R16, R29, PT ;  /* 0x0000001d1000720c */ /* 0x004fda0003f06270 */
[----:B---3--:R-:W-:-:S05]  /*221e0*/  @!P0 IMAD.WIDE R20, R29, 0x4, R18 ;  /* 0x000000041d148825 */ /* 0x008fca00078e0212 */
[----:B------:R-:W2:Y:S04]  /*221f0*/  @!P0 LDG.E R37, desc[UR8][R20.64] ;  /* 0x0000000814258981 */ /* 0x000ea8000c1e1900 */
[----:B----4-:R3:W-:Y:S04]  /*22200*/  STS [R4+0xb900], R33 ;  /* 0x00b9002104007388 */ /* 0x0107e80000000800 */
[----:B------:R-:W4:Y:S01]  /*22210*/  LD.E R16, desc[UR8][R26.64+0x8] ;  /* 0x000008081a107980 */ /* 0x000f22000c101900 */
[----:B------:R-:W-:-:S05]  /*22220*/  @P0 IMAD.WIDE R18, R35, 0x4, R18 ;  /* 0x0000000423120825 */ /* 0x000fca00078e0212 */
[----:B------:R-:W2:Y:S01]  /*22230*/  @P0 LDG.E R37, desc[UR8][R18.64+0x4] ;  /* 0x0000040812250981 */ /* 0x000ea2000c1e1900 */
[----:B----4-:R-:W-:-:S05]  /*22240*/  IMAD.IADD R29, R33, 0x1, R16 ;  /* 0x00000001211d7824 */ /* 0x010fca00078e0210 */
[----:B------:R3:W-:Y:S04]  /*22250*/  STS [R4+0xb980], R29 ;  /* 0x00b9801d04007388 */ /* 0x0007e80000000800 */
[----:B0-----:R-:W4:Y:S04]  /*22260*/  LD.E R31, desc[UR8][R26.64+0x8] ;  /* 0x000008081a1f7980 */ /* 0x001f28000c101900 */
[----:B--2---:R3:W-:Y:S04]  /*22270*/  STS [R4+0xb680], R37 ;  /* 0x00b6802504007388 */ /* 0x0047e80000000800 */
[----:B----4-:R3:W-:Y:S02]  /*22280*/  STS [R4+0xba00], R31 ;  /* 0x00ba001f04007388 */ /* 0x0107e40000000800 */
.L_x_1197:
[----:B------:R-:W-:Y:S05]  /*22290*/  BSYNC.RECONVERGENT B3 ;  /* 0x0000000000037941 */ /* 0x000fea0003800200 */
.L_x_1196:
[----:B------:R-:W-:Y:S01]  /*222a0*/  UMOV UR4, 0xffffffff ;  /* 0xffffffff00047882 */ /* 0x000fe20000000000 */
[----:B---3-5:R-:W-:Y:S02]  /*222b0*/  IMAD.IADD R29, R41, 0x1, R23 ;  /* 0x00000001291d7824 */ /* 0x028fe400078e0217 */
[----:B------:R-:W-:Y:S05]  /*222c0*/  BRA.DIV UR4, `(.L_x_1198) ;  /* 0x0000017e04b87947 */ /* 0x000fea000b800000 */
[----:B------:R-:W-:Y:S01]  /*222d0*/  NOP ;  /* 0x0000000000007918 */ /* 0x000fe20000000000 */
.L_x_2321:
[----:B------:R-:W0:Y:S01]  /*222e0*/  LDS R16, [R4+0x400] ;  /* 0x0004000004107984 */ /* 0x000e220000000800 */
[----:B------:R-:W-:Y:S01]  /*222f0*/  BSSY.RECONVERGENT B3, `(.L_x_1199) ;  /* 0x0000017000037945 */ /* 0x000fe20003800200 */
[----:B------:R-:W-:Y:S01]  /*22300*/  IMAD.MOV.U32 R22, RZ, RZ, RZ ;  /* 0x000000ffff167224 */ /* 0x000fe200078e00ff */
[----:B0-----:R-:W-:-:S13]  /*22310*/  ISETP.GE.AND P0, PT, R5, R16, PT ;  /* 0x000000100500720c */ /* 0x001fda0003f06270 */
[----:B------:R-:W-:Y:S05]  /*22320*/  @P0 BRA `(.L_x_1200) ;  /* 0x00000000004c0947 */ /* 0x000fea0003800000 */
[----:B------:R-:W-:Y:S02]  /*22330*/  HFMA2 R22, -RZ, RZ, 0, 0 ;  /* 0x00000000ff167431 */ /* 0x000fe400000001ff */
[----:B------:R-:W-:-:S07]  /*22340*/  IMAD.MOV.U32 R21, RZ, RZ, R5 ;  /* 0x000000ffff157224 */ /* 0x000fce00078e0005 */
.L_x_1203:
        /* <DEDUP_REMOVED lines=13> */
.L_x_1202:
[----:B------:R-:W-:Y:S05]  /*22420*/  BSYNC.RECONVERGENT B4 ;  /* 0x0000000000047941 */ /* 0x000fea0003800200 */
.L_x_1201:
[----:B------:R-:W-:Y:S02]  /*22430*/  IADD3 R22, PT, PT, R28, R22, RZ ;  /* 0x000000161c167210 */ /* 0x000fe40007ffe0ff */
[----:B------:R-:W-:Y:S01]  /*22440*/  VIADDMNMX R29, R20, R28, R29, PT ;  /* 0x0000001c141d7246 */ /* 0x000fe2000380011d */
[----:B------:R-:W-:Y:S06]  /*22450*/  @!P1 BRA `(.L_x_1203) ;  /* 0xfffffffc00bc9947 */ /* 0x000fec000383ffff */
.L_x_1200:
[----:B------:R-:W-:Y:S05]  /*22460*/  BSYNC.RECONVERGENT B3 ;  /* 0x0000000000037941 */ /* 0x000fea0003800200 */
.L_x_1199:
        /* <DEDUP_REMOVED lines=15> */
.L_x_2329:
[----:B------:R-:W-:Y:S01]  /*22560*/  HFMA2 R16, -RZ, RZ, 0, 0 ;  /* 0x00000000ff107431 */ /* 0x000fe200000001ff */
[----:B------:R-:W-:Y:S06]  /*22570*/  BSSY B3, `(.L_x_1205) ;  /* 0x00000c9000037945 */ /* 0x000fec0003800000 */
.L_x_1252:
[----:B------:R-:W-:Y:S01]  /*22580*/  ISETP.NE.AND P0, PT, R13, R16, PT ;  /* 0x000000100d00720c */ /* 0x000fe20003f05270 */
[----:B------:R-:W-:-:S12]  /*22590*/  BSSY.RECONVERGENT B4, `(.L_x_1206) ;  /* 0x0000011000047945 */ /* 0x000fd80003800200 */
[----:B0--34-:R-:W-:Y:S05]  /*225a0*/  @P0 BRA `(.L_x_1207) ;  /* 0x00000000003c0947 */ /* 0x019fea0003800000 */
[----:B------:R-:W3:Y:S01]  /*225b0*/  LDS R18, [R4+0xb880] ;  /* 0x00b8800004127984 */ /* 0x000ee20000000800 */
[----:B------:R-:W-:Y:S03]  /*225c0*/  BSSY.RECONVERGENT B5, `(.L_x_1207) ;  /* 0x000000d000057945 */ /* 0x000fe60003800200 */
[----:B------:R-:W4:Y:S01]  /*225d0*/  LDS R20, [R4+0xb980] ;  /* 0x00b9800004147984 */ /* 0x000f220000000800 */
[----:B---3--:R-:W-:Y:S02]  /*225e0*/  ISETP.GE.AND P0, PT, R41, R18, PT ;  /* 0x000000122900720c */ /* 0x008fe40003f06270 */
[----:B----4-:R-:W-:-:S11]  /*225f0*/  ISETP.GE.AND P1, PT, R29, R20, PT ;  /* 0x000000141d00720c */ /* 0x010fd60003f26270 */
[----:B------:R3:W-:Y:S04]  /*22600*/  @!P0 STS [R4+0xb880], R41 ;  /* 0x00b8802904008388 */ /* 0x0007e80000000800 */
[----:B------:R3:W-:Y:S04]  /*22610*/  @!P1 STS [R4+0xb980], R29 ;  /* 0x00b9801d04009388 */ /* 0x0007e80000000800 */
[----:B------:R3:W-:Y:S01]  /*22620*/  @!P0 STS [R4+0xb900], R23 ;  /* 0x00b9001704008388 */ /* 0x0007e20000000800 */
[----:B------:R-:W-:Y:S05]  /*22630*/  @!P0 BRA `(.L_x_1208) ;  /* 0x0000000000148947 */ /* 0x000fea0003800000 */
[----:B------:R-:W-:-:S13]  /*22640*/  ISETP.NE.AND P0, PT, R41, R18, PT ;  /* 0x000000122900720c */ /* 0x000fda0003f05270 */
[----:B------:R-:W-:Y:S05]  /*22650*/  @P0 BRA `(.L_x_1208) ;  /* 0x00000000000c0947 */ /* 0x000fea0003800000 */
[----:B------:R-:W4:Y:S02]  /*22660*/  LDS R18, [R4+0xb900] ;  /* 0x00b9000004127984 */ /* 0x000f240000000800 */
[----:B----4-:R-:W-:-:S13]  /*22670*/  ISETP.GE.AND P0, PT, R23, R18, PT ;  /* 0x000000121700720c */ /* 0x010fda0003f06270 */
[----:B------:R4:W-:Y:S02]  /*22680*/  @!P0 STS [R4+0xb900], R23 ;  /* 0x00b9001704008388 */ /* 0x0009e40000000800 */
.L_x_1208:
[----:B------:R-:W-:Y:S05]  /*22690*/  BSYNC.RECONVERGENT B5 ;  /* 0x0000000000057941 */ /* 0x000fea0003800200 */
.L_x_1207:
[----:B------:R-:W-:Y:S05]  /*226a0*/  BSYNC.RECONVERGENT B4 ;  /* 0x0000000000047941 */ /* 0x000fea0003800200 */
.L_x_1206:
[----:B------:R-:W-:-:S03]  /*226b0*/  UMOV UR4, 0xffffffff ;  /* 0xffffffff00047882 */ /* 0x000fc60000000000 */
[----:B------:R-:W-:Y:S05]  /*226c0*/  BRA.DIV UR4, `(.L_x_1209) ;  /* 0x0000017e04787947 */ /* 0x000fea000b800000 */
[----:B------:R-:W-:Y:S01]  /*226d0*/  NOP ;  /* 0x0000000000007918 */ /* 0x000fe20000000000 */
.L_x_2332:
        /* <DEDUP_REMOVED lines=15> */
.L_x_1213:
[----:B------:R0:W-:Y:S04]  /*227d0*/  STS [R4+0xb880], R41 ;  /* 0x00b8802904007388 */ /* 0x0001e80000000800 */
[----:B------:R0:W-:Y:S02]  /*227e0*/  STS [R4+0xb900], R23 ;  /* 0x00b9001704007388 */ /* 0x0001e40000000800 */
.L_x_1214:
[----:B------:R-:W-:Y:S05]  /*227f0*/  BSYNC.RECONVERGENT B5 ;  /* 0x0000000000057941 */ /* 0x000fea0003800200 */
.L_x_1212:
[----:B------:R-:W5:Y:S02]  /*22800*/  LDS R18, [R4+0xb980] ;  /* 0x00b9800004127984 */ /* 0x000f640000000800 */
[----:B-----5:R-:W-:-:S13]  /*22810*/  ISETP.GE.AND P0, PT, R29, R18, PT ;  /* 0x000000121d00720c */ /* 0x020fda0003f06270 */
[----:B------:R0:W-:Y:S02]  /*22820*/  @!P0 STS [R4+0xb980], R29 ;  /* 0x00b9801d04008388 */ /* 0x0001e40000000800 */
.L_x_1211:
[----:B------:R-:W-:Y:S05]  /*22830*/  BSYNC.RECONVERGENT B4 ;  /* 0x0000000000047941 */ /* 0x000fea0003800200 */
.L_x_1210:
[----:B------:R-:W-:-:S03]  /*22840*/  UMOV UR4, 0xffffffff ;  /* 0xffffffff00047882 */ /* 0x000fc60000000000 */
[----:B------:R-:W-:Y:S05]  /*22850*/  BRA.DIV UR4, `(.L_x_1215) ;  /* 0x0000017e04307947 */ /* 0x000fea000b800000 */
[----:B------:R-:W-:Y:S01]  /*22860*/  NOP ;  /* 0x0000000000007918 */ /* 0x000fe20000000000 */
.L_x_2335:
        /* <DEDUP_REMOVED lines=15> */
.L_x_1219:
[----:B------:R0:W-:Y:S04]  /*22960*/  STS [R4+0xb880], R41 ;  /* 0x00b8802904007388 */ /* 0x0001e80000000800 */
[----:B------:R0:W-:Y:S02]  /*22970*/  STS [R4+0xb900], R23 ;  /* 0x00b9001704007388 */ /* 0x0001e40000000800 */
.L_x_1220:
[----:B------:R-:W-:Y:S05]  /*22980*/  BSYNC.RECONVERGENT B5 ;  /* 0x0000000000057941 */ /* 0x000fea0003800200 */
.L_x_1218:
[----:B------:R-:W5:Y:S02]  /*22990*/  LDS R18, [R4+0xb980] ;  /* 0x00b9800004127984 */ /* 0x000f640000000800 */
[----:B-----5:R-:W-:-:S13]  /*229a0*/  ISETP.GE.AND P0, PT, R29, R18, PT ;  /* 0x000000121d00720c */ /* 0x020fda0003f06270 */
[----:B------:R0:W-:Y:S02]  /*229b0*/  @!P0 STS [R4+0xb980], R29 ;  /* 0x00b9801d04008388 */ /* 0x0001e40000000800 */
.L_x_1217:
[----:B------:R-:W-:Y:S05]  /*229c0*/  BSYNC.RECONVERGENT B4 ;  /* 0x0000000000047941 */ /* 0x000fea0003800200 */
.L_x_1216:
[----:B------:R-:W-:-:S03]  /*229d0*/  UMOV UR4, 0xffffffff ;  /* 0xffffffff00047882 */ /* 0x000fc60000000000 */
[----:B------:R-:W-:Y:S05]  /*229e0*/  BRA.DIV UR4, `(.L_x_1221) ;  /* 0x0000017a04e87947 */ /* 0x000fea000b800000 */
[----:B------:R-:W-:Y:S01]  /*229f0*/  NOP ;  /* 0x0000000000007918 */ /* 0x000fe20000000000 */
.L_x_2338:
        /* <DEDUP_REMOVED lines=15> */
.L_x_1225:
[----:B------:R0:W-:Y:S04]  /*22af0*/  STS [R4+0xb880], R41 ;  /* 0x00b8802904007388 */ /* 0x0001e80000000800 */
[----:B------:R0:W-:Y:S02]  /*22b00*/  STS [R4+0xb900], R23 ;  /* 0x00b9001704007388 */ /* 0x0001e40000000800 */
.L_x_1226:
[----:B------:R-:W-:Y:S05]  /*22b10*/  BSYNC.RECONVERGENT B5 ;  /* 0x0000000000057941 */ /* 0x000fea0003800200 */
.L_x_1224:
[----:B------:R-:W5:Y:S02]  /*22b20*/  LDS R18, [R4+0xb980] ;  /* 0x00b9800004127984 */ /* 0x000f640000000800 */
[----:B-----5:R-:W-:-:S13]  /*22b30*/  ISETP.GE.AND P0, PT, R29, R18, PT ;  /* 0x000000121d00720c */ /* 0x020fda0003f06270 */
[----:B------:R0:W-:Y:S02]  /*22b40*/  @!P0 STS [R4+0xb980], R29 ;  /* 0x00b9801d04008388 */ /* 0x0001e40000000800 */
.L_x_1223:
[----:B------:R-:W-:Y:S05]  /*22b50*/  BSYNC.RECONVERGENT B4 ;  /* 0x0000000000047941 */ /* 0x000fea0003800200 */
.L_x_1222:
[----:B------:R-:W-:-:S03]  /*22b60*/  UMOV UR4, 0xffffffff ;  /* 0xffffffff00047882 */ /* 0x000fc60000000000 */
[----:B------:R-:W-:Y:S05]  /*22b70*/  BRA.DIV UR4, `(.L_x_1227) ;  /* 0x0000017a04a07947 */ /* 0x000fea000b800000 */
[----:B------:R-:W-:Y:S01]  /*22b80*/  NOP ;  /* 0x0000000000007918 */ /* 0x000fe20000000000 */
.L_x_2341:
        /* <DEDUP_REMOVED lines=15> */
.L_x_1231:
[----:B------:R0:W-:Y:S04]  /*22c80*/  STS [R4+0xb880], R41 ;  /* 0x00b8802904007388 */ /* 0x0001e80000000800 */
[----:B------:R0:W-:Y:S02]  /*22c90*/  STS [R4+0xb900], R23 ;  /* 0x00b9001704007388 */ /* 0x0001e40000000800 */
.L_x_1232:
[----:B------:R-:W-:Y:S05]  /*22ca0*/  BSYNC.RECONVERGENT B5 ;  /* 0x0000000000057941 */ /* 0x000fea0003800200 */
.L_x_1230:
[----:B------:R-:W5:Y:S02]  /*22cb0*/  LDS R18, [R4+0xb980] ;  /* 0x00b9800004127984 */ /* 0x000f640000000800 */
[----:B-----5:R-:W-:-:S13]  /*22cc0*/  ISETP.GE.AND P0, PT, R29, R18, PT ;  /* 0x000000121d00720c */ /* 0x020fda0003f06270 */
[----:B------:R0:W-:Y:S02]  /*22cd0*/  @!P0 STS [R4+0xb980], R29 ;  /* 0x00b9801d04008388 */ /* 0x0001e40000000800 */
.L_x_1229:
[----:B------:R-:W-:Y:S05]  /*22ce0*/  BSYNC.RECONVERGENT B4 ;  /* 0x0000000000047941 */ /* 0x000fea0003800200 */
.L_x_1228:
[----:B------:R-:W-:-:S03]  /*22cf0*/  UMOV UR4, 0xffffffff ;  /* 0xffffffff00047882 */ /* 0x000fc60000000000 */
[----:B------:R-:W-:Y:S05]  /*22d00*/  BRA.DIV UR4, `(.L_x_1233) ;  /* 0x0000017a04587947 */ /* 0x000fea000b800000 */
[----:B------:R-:W-:Y:S01]  /*22d10*/  NOP ;  /* 0x0000000000007918 */ /* 0x000fe20000000000 */
.L_x_2344:
        /* <DEDUP_REMOVED lines=15> */
.L_x_1237:
[----:B------:R0:W-:Y:S04]  /*22e10*/  STS [R4+0xb880], R41 ;  /* 0x00b8802904007388 */ /* 0x0001e80000000800 */
[----:B------:R0:W-:Y:S02]  /*22e20*/  STS [R4+0xb900], R23 ;  /* 0x00b9001704007388 */ /* 0x0001e40000000800 */
.L_x_1238:
[----:B------:R-:W-:Y:S05]  /*22e30*/  BSYNC.RECONVERGENT B5 ;  /* 0x0000000000057941 */ /* 0x000fea0003800200 */
.L_x_1236:
[----:B------:R-:W5:Y:S02]  /*22e40*/  LDS R18, [R4+0xb980] ;  /* 0x00b9800004127984 */ /* 0x000f640000000800 */
[----:B-----5:R-:W-:-:S13]  /*22e50*/  ISETP.GE.AND P0, PT, R29, R18, PT ;  /* 0x000000121d00720c */ /* 0x020fda0003f06270 */
[----:B------:R0:W-:Y:S02]  /*22e60*/  @!P0 STS [R4+0xb980], R29 ;  /* 0x00b9801d04008388 */ /* 0x0001e40000000800 */
.L_x_1235:
[----:B------:R-:W-:Y:S05]  /*22e70*/  BSYNC.RECONVERGENT B4 ;  /* 0x0000000000047941 */ /* 0x000fea0003800200 */
.L_x_1234:
[----:B------:R-:W-:-:S03]  /*22e80*/  UMOV UR4, 0xffffffff ;  /* 0xffffffff00047882 */ /* 0x000fc60000000000 */
[----:B------:R-:W-:Y:S05]  /*22e90*/  BRA.DIV UR4, `(.L_x_1239) ;  /* 0x0000017a04107947 */ /* 0x000fea000b800000 */
[----:B------:R-:W-:Y:S01]  /*22ea0*/  NOP ;  /* 0x0000000000007918 */ /* 0x000fe20000000000 */
.L_x_2347:
        /* <DEDUP_REMOVED lines=15> */
.L_x_1243:
[----:B------:R0:W-:Y:S04]  /*22fa0*/  STS [R4+0xb880], R41 ;  /* 0x00b8802904007388 */ /* 0x0001e80000000800 */
[----:B------:R0:W-:Y:S02]  /*22fb0*/  STS [R4+0xb900], R23 ;  /* 0x00b9001704007388 */ /* 0x0001e40000000800 */
.L_x_1244:
[----:B------:R-:W-:Y:S05]  /*22fc0*/  BSYNC.RECONVERGENT B5 ;  /* 0x0000000000057941 */ /* 0x000fea0003800200 */
.L_x_1242:
[----:B------:R-:W5:Y:S02]  /*22fd0*/  LDS R18, [R4+0xb980] ;  /* 0x00b9800004127984 */ /* 0x000f640000000800 */
[----:B-----5:R-:W-:-:S13]  /*22fe0*/  ISETP.GE.AND P0, PT, R29, R18, PT ;  /* 0x000000121d00720c */ /* 0x020fda0003f06270 */
[----:B------:R0:W-:Y:S02]  /*22ff0*/  @!P0 STS [R4+0xb980], R29 ;  /* 0x00b9801d04008388 */ /* 0x0001e40000000800 */
.L_x_1241:
[----:B------:R-:W-:Y:S05]  /*23000*/  BSYNC.RECONVERGENT B4 ;  /* 0x0000000000047941 */ /* 0x000fea0003800200 */
.L_x_1240:
[----:B------:R-:W-:-:S03]  /*23010*/  UMOV UR4, 0xffffffff ;  /* 0xffffffff00047882 */ /* 0x000fc60000000000 */
[----:B------:R-:W-:Y:S05]  /*23020*/  BRA.DIV UR4, `(.L_x_1245) ;  /* 0x0000017604c87947 */ /* 0x000fea000b800000 */
[----:B------:R-:W-:Y:S01]  /*23030*/  NOP ;  /* 0x0000000000007918 */ /* 0x000fe20000000000 */
.L_x_2350:
        /* <DEDUP_REMOVED lines=15> */
.L_x_1249:
[----:B------:R0:W-:Y:S04]  /*23130*/  STS [R4+0xb880], R41 ;  /* 0x00b8802904007388 */ /* 0x0001e80000000800 */
[----:B------:R0:W-:Y:S02]  /*23140*/  STS [R4+0xb900], R23 ;  /* 0x00b9001704007388 */ /* 0x0001e40000000800 */
.L_x_1250:
[----:B------:R-:W-:Y:S05]  /*23150*/  BSYNC.RECONVERGENT B5 ;  /* 0x0000000000057941 */ /* 0x000fea0003800200 */
.L_x_1248:
[----:B------:R-:W5:Y:S02]  /*23160*/  LDS R18, [R4+0xb980] ;  /* 0x00b9800004127984 */ /* 0x000f640000000800 */
[----:B-----5:R-:W-:-:S13]  /*23170*/  ISETP.GE.AND P0, PT, R29, R18, PT ;  /* 0x000000121d00720c */ /* 0x020fda0003f06270 */
[----:B------:R0:W-:Y:S02]  /*23180*/  @!P0 STS [R4+0xb980], R29 ;  /* 0x00b9801d04008388 */ /* 0x0001e40000000800 */
.L_x_1247:
[----:B------:R-:W-:Y:S05]  /*23190*/  BSYNC.RECONVERGENT B4 ;  /* 0x0000000000047941 */ /* 0x000fea0003800200 */
.L_x_1246:
[----:B------:R-:W-:-:S03]  /*231a0*/  UMOV UR4, 0xffffffff ;  /* 0xffffffff00047882 */ /* 0x000fc60000000000 */
[----:B------:R-:W-:Y:S05]  /*231b0*/  BRA.DIV UR4, `(.L_x_1251) ;  /* 0x0000017604807947 */ /* 0x000fea000b800000 */
[----:B------:R-:W-:Y:S01]  /*231c0*/  NOP ;  /* 0x0000000000007918 */ /* 0x000fe20000000000 */
.L_x_2353:
[----:B------:R-:W-:-:S05]  /*231d0*/  VIADD R16, R16, 0x8 ;  /* 0x0000000810107836 */ /* 0x000fca0000000000 */
[----:B------:R-:W-:-:S13]  /*231e0*/  ISETP.NE.AND P0, PT, R16, 0x20, PT ;  /* 0x000000201000780c */ /* 0x000fda0003f05270 */
[----:B------:R-:W-:Y:S05]  /*231f0*/  @P0 BRA `(.L_x_1252) ;  /* 0xfffffff000e00947 */ /* 0x000fea000383ffff */
[----:B------:R-:W-:Y:S05]  /*23200*/  BSYNC B3 ;  /* 0x0000000000037941 */ /* 0x000fea0003800000 */
.L_x_1205:
[----:B------:R-:W-:Y:S01]  /*23210*/  ISETP.NE.AND P0, PT, R13, RZ, PT ;  /* 0x000000ff0d00720c */ /* 0x000fe20003f05270 */
[----:B------:R-:W-:-:S12]  /*23220*/  BSSY.RECONVERGENT B4, `(.L_x_1253) ;  /* 0x00000e2000047945 */ /* 0x000fd80003800200 */
[----:B------:R-:W-:Y:S05]  /*23230*/  @P0 BRA `(.L_x_1254) ;  /* 0x0000000c00800947 */ /* 0x000fea0003800000 */
[----:B------:R-:W5:Y:S01]  /*23240*/  LDS R43, [R4+0x400] ;  /* 0x00040000042b7984 */ /* 0x000f620000000800 */
[----:B------:R-:W5:Y:S03]  /*23250*/  LDC.64 R20, c[0x0][0x438] ;  /* 0x00010e00ff147b82 */ /* 0x000f660000000a00 */
[----:B------:R-:W1:Y:S01]  /*23260*/  LDS R16, [R4+0xb880] ;  /* 0x00b8800004107984 */ /* 0x000e620000000800 */
[----:B-----5:R-:W-:-:S05]  /*23270*/  IMAD.WIDE R46, R43, 0x4, R20 ;  /* 0x000000042b2e7825 */ /* 0x020fca00078e0214 */
[----:B0--34-:R-:W1:Y:S01]  /*23280*/  LDG.E R23, desc[UR8][R46.64] ;  /* 0x000000082e177981 */ /* 0x019e62000c1e1900 */
[----:B------:R-:W-:Y:S01]  /*23290*/  BSSY.RECONVERGENT B3, `(.L_x_1255) ;  /* 0x00000d4000037945 */ /* 0x000fe20003800200 */
[----:B-1----:R-:W-:-:S13]  /*232a0*/  ISETP.GE.AND P0, PT, R16, R23, PT ;  /* 0x000000171000720c */ /* 0x002fda0003f06270 */
[----:B------:R-:W-:Y:S05]  /*232b0*/  @P0 BRA `(.L_x_1256) ;  /* 0x0000000c000c0947 */ /* 0x000fea0003800000 */
[----:B------:R-:W0:Y:S01]  /*232c0*/  LDC.64 R38, c[0x0][0x440] ;  /* 0x00011000ff267b82 */ /* 0x000e220000000a00 */
[----:B------:R1:W3:Y:S04]  /*232d0*/  LDS R22, [R4+0xb900] ;  /* 0x00b9000004167984 */ /* 0x0002e80000000800 */
[----:B0-----:R-:W4:Y:S03]  /*232e0*/  LDG.E R38, desc[UR8][R38.64] ;  /* 0x0000000826267981 */ /* 0x001f26000c1e1900 */
[----:B------:R-:W0:Y:S01]  /*232f0*/  LDC.64 R18, c[0x0][0x430] ;  /* 0x00010c00ff127b82 */ /* 0x000e220000000a00 */
[----:B------:R-:W-:Y:S01]  /*23300*/  BSSY.RECONVERGENT B5, `(.L_x_1257) ;  /* 0x0000005000057945 */ /* 0x000fe20003800200 */
[----:B----4-:R-:W-:-:S13]  /*23310*/  ISETP.GE.AND P0, PT, R43, R38, PT ;  /* 0x000000262b00720c */ /* 0x010fda0003f06270 */
[----:B01-3--:R-:W-:Y:S05]  /*23320*/  @P0 BRA `(.L_x_1258) ;  /* 0x0000000000080947 */ /* 0x00bfea0003800000 */
[----:B------:R-:W-:-:S05]  /*23330*/  IMAD.WIDE R20, R38, 0x4, R20 ;  /* 0x0000000426147825 */ /* 0x000fca00078e0214 */
[----:B------:R0:W5:Y:S02]  /*23340*/  LDG.E R23, desc[UR8][R20.64] ;  /* 0x0000000814177981 */ /* 0x000164000c1e1900 */
.L_x_1258:
[----:B------:R-:W-:Y:S05]  /*23350*/  BSYNC.RECONVERGENT B5 ;  /* 0x0000000000057941 */ /* 0x000fea0003800200 */
.L_x_1257:
[----:B-----5:R-:W-:Y:S01]  /*23360*/  IMAD.IADD R41, R23, 0x1, -R41 ;  /* 0x0000000117297824 */ /* 0x020fe200078e0a29 */
[----:B------:R-:W-:Y:S04]  /*23370*/  BSSY.RECONVERGENT B5, `(.L_x_1259) ;  /* 0x000000e000057945 */ /* 0x000fe80003800200 */
[----:B------:R1:W-:Y:S01]  /*23380*/  STS [R4+0xb700], R41 ;  /* 0x00b7002904007388 */ /* 0x0003e20000000800 */
[----:B------:R-:W-:-:S13]  /*23390*/  ISETP.GT.AND P0, PT, R41, R22, PT ;  /* 0x000000162900720c */ /* 0x000fda0003f04270 */
[----:B-1----:R-:W-:Y:S05]  /*233a0*/  @P0 BRA `(.L_x_1260) ;  /* 0x0000000000280947 */ /* 0x002fea0003800000 */
.L_x_1261:
[----:B01----:R-:W-:-:S06]  /*233b0*/  IMAD.WIDE R20, R41, 0x4, R46 ;  /* 0x0000000429147825 */ /* 0x003fcc00078e022e */
[----:B------:R-:W3:Y:S01]  /*233c0*/  LDG.E R20, desc[UR8][R20.64] ;  /* 0x0000000814147981 */ /* 0x000ee2000c1e1900 */
[----:B------:R-:W-:-:S04]  /*233d0*/  IADD3 R23, PT, PT, R16, R41, RZ ;  /* 0x0000002910177210 */ /* 0x000fc80007ffe0ff */
[----:B---3--:R-:W-:-:S13]  /*233e0*/  ISETP.GE.AND P0, PT, R23, R20, PT ;  /* 0x000000141700720c */ /* 0x008fda0003f06270 */
[----:B------:R-:W-:Y:S05]  /*233f0*/  @P0 BRA `(.L_x_1260) ;  /* 0x0000000000140947 */ /* 0x000fea0003800000 */
[C---:B------:R-:W-:Y:S01]  /*23400*/  VIADD R21, R41.reuse, 0x1 ;  /* 0x0000000129157836 */ /* 0x040fe20000000000 */
[----:B------:R-:W-:-:S03]  /*23410*/  ISETP.GE.AND P0, PT, R41, R22, PT ;  /* 0x000000162900720c */ /* 0x000fc60003f06270 */
[----:B------:R-:W-:Y:S01]  /*23420*/  IMAD.MOV.U32 R41, RZ, RZ, R21 ;  /* 0x000000ffff297224 */ /* 0x000fe200078e0015 */
[----:B------:R1:W-:Y:S09]  /*23430*/  STS [R4+0xb700], R21 ;  /* 0x00b7001504007388 */ /* 0x0003f20000000800 */
[----:B------:R-:W-:Y:S05]  /*23440*/  @!P0 BRA `(.L_x_1261) ;  /* 0xfffffffc00d88947 */ /* 0x000fea000383ffff */
.L_x_1260:
[----:B------:R-:W-:Y:S05]  /*23450*/  BSYNC.RECONVERGENT B5 ;  /* 0x0000000000057941 */ /* 0x000fea0003800200 */
.L_x_1259:
        /* <DEDUP_REMOVED lines=26> */
.L_x_1263:
[----:B------:R-:W-:Y:S05]  /*23600*/  BSYNC.RECONVERGENT B6 ;  /* 0x0000000000067941 */ /* 0x000fea0003800200 */
.L_x_1262:
        /* <DEDUP_REMOVED lines=21> */
.L_x_1269:
        /* <DEDUP_REMOVED lines=21> */
.L_x_1268:
[----:B------:R-:W-:Y:S05]  /*238b0*/  BSYNC.RECONVERGENT B6 ;  /* 0x0000000000067941 */ /* 0x000fea0003800200 */
.L_x_1267:
        /* <DEDUP_REMOVED lines=16> */
.L_x_1271:
[----:B------:R-:W-:Y:S05]  /*239c0*/  BSYNC.RECONVERGENT B6 ;  /* 0x0000000000067941 */ /* 0x000fea0003800200 */
.L_x_1270:
        /* <DEDUP_REMOVED lines=9> */
.L_x_1266:
[----:B------:R-:W-:Y:S05]  /*23a60*/  BSYNC.RECONVERGENT B5 ;  /* 0x0000000000057941 */ /* 0x000fea0003800200 */
.L_x_1265:
[----:B------:R0:W0:Y:S01]  /*23a70*/  LDS R16, [R4+0xba00] ;  /* 0x00ba000004107984 */ /* 0x0000220000000800 */
[----:B------:R-:W-:Y:S01]  /*23a80*/  ISETP.GE.AND P0, PT, R31, R40, PT ;  /* 0x000000281f00720c */ /* 0x000fe20003f06270 */
[----:B------:R-:W-:-:S12]  /*23a90*/  BSSY.RECONVERGENT B5, `(.L_x_1272) ;  /* 0x0000011000057945 */ /* 0x000fd80003800200 */
[----:B------:R-:W-:Y:S05]  /*23aa0*/  @P0 BRA `(.L_x_1273) ;  /* 0x00000000003c0947 */ /* 0x000fea0003800000 */
.L_x_1274:
        /* <DEDUP_REMOVED lines=15> */
.L_x_1273:
[----:B------:R-:W-:Y:S05]  /*23ba0*/  BSYNC.RECONVERGENT B5 ;  /* 0x0000000000057941 */ /* 0x000fea0003800200 */
.L_x_1272:
        /* <DEDUP_REMOVED lines=16> */
.L_x_1277:
[----:B-1----:R-:W1:Y:S01]  /*23cb0*/  LDC.64 R20, c[0x0][0x410] ;  /* 0x00010400ff147b82 */ /* 0x002e620000000a00 */
[----:B0-----:R-:W-:-:S04]  /*23cc0*/  IMAD.IADD R19, R8, 0x1, R29 ;  /* 0x0000000108137824 */ /* 0x001fc800078e021d */
[----:B-1----:R-:W-:-:S04]  /*23cd0*/  IMAD.WIDE.U32 R20, R19, 0x4, R20 ;  /* 0x0000000413147825 */ /* 0x002fc800078e0014 */
[----:B------:R-:W-:Y:S02]  /*23ce0*/  IMAD.WIDE R18, R29, 0x4, R46 ;  /* 0x000000041d127825 */ /* 0x000fe400078e022e */
[----:B------:R-:W3:Y:S04]  /*23cf0*/  LDG.E R20, desc[UR8][R20.64] ;  /* 0x0000000814147981 */ /* 0x000ee8000c1e1900 */
[----:B------:R-:W5:Y:S01]  /*23d00*/  LDG.E R18, desc[UR8][R18.64+0x4] ;  /* 0x0000040812127981 */ /* 0x000f62000c1e1900 */
[----:B---34-:R-:W-:Y:S02]  /*23d10*/  IMAD.IADD R33, R20, 0x1, R33 ;  /* 0x0000000114217824 */ /* 0x018fe400078e0221 */
        /* <DEDUP_REMOVED lines=10> */
.L_x_1276:
[----:B------:R-:W-:Y:S05]  /*23dc0*/  BSYNC.RECONVERGENT B5 ;  /* 0x0000000000057941 */ /* 0x000fea0003800200 */
.L_x_1275:
        /* <DEDUP_REMOVED lines=14> */
.L_x_1279:
[----:B------:R-:W-:Y:S05]  /*23eb0*/  BSYNC.RECONVERGENT B5 ;  /* 0x0000000000057941 */ /* 0x000fea0003800200 */
.L_x_1278:
[----:B-----5:R0:W-:Y:S01]  /*23ec0*/  STS [R4+0xb680], R22 ;  /* 0x00b6801604007388 */ /* 0x0201e20000000800 */
[----:B------:R-:W-:Y:S01]  /*23ed0*/  IMAD.MOV.U32 R41, RZ, RZ, R31 ;  /* 0x000000ffff297224 */ /* 0x000fe200078e001f */
[----:B------:R-:W-:Y:S06]  /*23ee0*/  BRA `(.L_x_1264) ;  /* 0x0000000000387947 */ /* 0x000fec0003800000 */
.L_x_1256:
        /* <DEDUP_REMOVED lines=14> */
.L_x_1264:
[----:B------:R-:W-:Y:S05]  /*23fd0*/  BSYNC.RECONVERGENT B3 ;  /* 0x0000000000037941 */ /* 0x000fea0003800200 */
.L_x_1255:
[----:B0-----:R-:W-:Y:S01]  /*23fe0*/  VIMNMX R41, PT, PT, RZ, R41, !PT ;  /* 0x00000029ff297248 */ /* 0x001fe20007fe0100 */
[----:B------:R-:W-:Y:S01]  /*23ff0*/  IMAD.MOV.U32 R16, RZ, RZ, 0x1 ;  /* 0x00000001ff107424 */ /* 0x000fe200078e00ff */
[-C--:B------:R-:W-:Y:S02]  /*24000*/  IADD3 R43, PT, PT, R43, R40.reuse, RZ ;  /* 0x000000282b2b7210 */ /* 0x080fe40007ffe0ff */
[----:B------:R-:W-:-:S04]  /*24010*/  ISETP.GT.AND P0, PT, R41, R40, PT ;  /* 0x000000282900720c */ /* 0x000fc80003f04270 */
[----:B------:R-:W-:-:S13]  /*24020*/  ISETP.GE.AND P0, PT, R43, R38, !P0 ;  /* 0x000000262b00720c */ /* 0x000fda0004706270 */
[----:B------:R0:W-:Y:S02]  /*24030*/  @!P0 STS.U8 [R2+0xbb00], R16 ;  /* 0x00bb001002008388 */ /* 0x0001e40000000000 */
.L_x_1254:
[----:B------:R-:W-:Y:S05]  /*24040*/  BSYNC.RECONVERGENT B4 ;  /* 0x0000000000047941 */ /* 0x000fea0003800200 */
.L_x_1253:
[----:B------:R-:W-:-:S03]  /*24050*/  UMOV UR4, 0xffffffff ;  /* 0xffffffff00047882 */ /* 0x000fc60000000000 */
[----:B------:R-:W-:Y:S05]  /*24060*/  BRA.DIV UR4, `(.L_x_1280) ;  /* 0x0000016604f07947 */ /* 0x000fea000b800000 */
[----:B------:R-:W-:Y:S01]  /*24070*/  NOP ;  /* 0x0000000000007918 */ /* 0x000fe20000000000 */
.L_x_2356:
[----:B0-----:R-:W0:Y:S02]  /*24080*/  LDS.U8 R16, [R2+0xbb00] ;  /* 0x00bb000002107984 */ /* 0x001e240000000000 */
        /* <DEDUP_REMOVED lines=9> */
[----:B---3--:R-:W0:Y:S08]  /*24120*/  LDC.64 R28, c[0x0][0x440] ;  /* 0x00011000ff1c7b82 */ /* 0x008e300000000a00 */
[----:B------:R-:W3:Y:S01]  /*24130*/  LDC.64 R20, c[0x0][0x438] ;  /* 0x00010e00ff147b82 */ /* 0x000ee20000000a00 */
[----:B0-----:R-:W3:Y:S01]  /*24140*/  LDG.E R22, desc[UR8][R28.64] ;  /* 0x000000081c167981 */ /* 0x001ee2000c1e1900 */
[----:B------:R-:W-:-:S05]  /*24150*/  IMAD.WIDE.U32 R18, R13, 0x14, R26 ;  /* 0x000000140d127825 */ /* 0x000fca00078e001a */
[----:B------:R-:W5:Y:S04]  /*24160*/  LD.E R30, desc[UR8][R18.64+0x8] ;  /* 0x00000808121e7980 */ /* 0x000f68000c101900 */
[----:B------:R-:W5:Y:S01]  /*24170*/  LD.E R31, desc[UR8][R18.64+0xc] ;  /* 0x00000c08121f7980 */ /* 0x000f62000c101900 */
[----:B---3--:R-:W-:-:S05]  /*24180*/  IMAD.WIDE R20, R22, 0x4, R20 ;  /* 0x0000000416147825 */ /* 0x008fca00078e0214 */
[----:B----4-:R-:W3:Y:S01]  /*24190*/  LDG.E R23, desc[UR8][R20.64] ;  /* 0x0000000814177981 */ /* 0x010ee2000c1e1900 */
[----:B-----5:R-:W-:-:S05]  /*241a0*/  IMAD.IADD R32, R30, 0x1, R31 ;  /* 0x000000011e207824 */ /* 0x020fca00078e021f */
[----:B---3--:R-:W-:-:S13]  /*241b0*/  ISETP.GE.AND P0, PT, R32, R23, PT ;  /* 0x000000172000720c */ /* 0x008fda0003f06270 */
[----:B------:R-:W-:Y:S05]  /*241c0*/  @!P0 BRA `(.L_x_1283) ;  /* 0x0000000000d88947 */ /* 0x000fea0003800000 */
[----:B------:R-:W-:-:S07]  /*241d0*/  IMAD.MOV.U32 R29, RZ, RZ, R13 ;  /* 0x000000ffff1d7224 */ /* 0x000fce00078e000d */
.L_x_1292:
[----:B------:R-:W0:Y:S01]  /*241e0*/  LDC.64 R18, c[0x0][0x438] ;  /* 0x00010e00ff127b82 */ /* 0x000e220000000a00 */
[----:B------:R-:W-:Y:S01]  /*241f0*/  IMAD.IADD R21, R16, 0x1, R31 ;  /* 0x0000000110157824 */ /* 0x000fe200078e021f */
[----:B------:R-:W-:Y:S01]  /*24200*/  BSSY.RECONVERGENT B4, `(.L_x_1284) ;  /* 0x0000006000047945 */ /* 0x000fe20003800200 */
[----:B-1----:R-:W-:-:S03]  /*24210*/  MOV R33, R23 ;  /* 0x0000001700217202 */ /* 0x002fc60000000f00 */
[C---:B------:R-:W-:Y:S01]  /*24220*/  ISETP.GE.AND P1, PT, R21.reuse, R22, PT ;  /* 0x000000161500720c */ /* 0x040fe20003f26270 */
[----:B0-----:R-:W-:-:S12]  /*24230*/  IMAD.WIDE R20, R21, 0x4, R18 ;  /* 0x0000000415147825 */ /* 0x001fd800078e0212 */
[----:B------:R-:W-:Y:S05]  /*24240*/  @!P1 BRA `(.L_x_1285) ;  /* 0x0000000000049947 */ /* 0x000fea0003800000 */
[----:B------:R0:W5:Y:S02]  /*24250*/  LDG.E R33, desc[UR8][R20.64] ;  /* 0x0000000814217981 */ /* 0x000164000c1e1900 */
.L_x_1285:
[----:B------:R-:W-:Y:S05]  /*24260*/  BSYNC.RECONVERGENT B4 ;  /* 0x0000000000047941 */ /* 0x000fea0003800200 */
.L_x_1284:
        /* <DEDUP_REMOVED lines=12> */
.L_x_1289:
[----:B------:R-:W-:Y:S05]  /*24330*/  BSYNC.RECONVERGENT B5 ;  /* 0x0000000000057941 */ /* 0x000fea0003800200 */
.L_x_1288:
[----:B-----5:R-:W-:-:S13]  /*24340*/  ISETP.GE.AND P0, PT, R30, R31, PT ;  /* 0x0000001f1e00720c */ /* 0x020fda0003f06270 */
[----:B------:R-:W-:Y:S05]  /*24350*/  @!P0 BREAK.RELIABLE B4 ;  /* 0x0000000000048942 */ /* 0x000fea0003800100 */
[----:B------:R-:W-:Y:S05]  /*24360*/  @!P0 BRA `(.L_x_1283) ;  /* 0x0000000000708947 */ /* 0x000fea0003800000 */
.L_x_1287:
[----:B------:R-:W-:Y:S05]  /*24370*/  BSYNC.RELIABLE B4 ;  /* 0x0000000000047941 */ /* 0x000fea0003800100 */
.L_x_1286:
[----:B------:R-:W0:Y:S02]  /*24380*/  LDS R31, [R4+0xb780] ;  /* 0x00b78000041f7984 */ /* 0x000e240000000800 */
[----:B01----:R-:W-:-:S04]  /*24390*/  IMAD.IADD R21, R16, 0x1, R31 ;  /* 0x0000000110157824 */ /* 0x003fc800078e021f */
[----:B------:R-:W-:-:S06]  /*243a0*/  IMAD.WIDE R20, R21, 0x4, R18 ;  /* 0x0000000415147825 */ /* 0x000fcc00078e0212 */
[----:B------:R-:W3:Y:S01]  /*243b0*/  LDG.E R21, desc[UR8][R20.64] ;  /* 0x0000000814157981 */ /* 0x000ee2000c1e1900 */
[----:B------:R-:W-:-:S05]  /*243c0*/  IMAD.IADD R30, R31, 0x1, R30 ;  /* 0x000000011f1e7824 */ /* 0x000fca00078e021e */
[----:B---3--:R-:W-:-:S13]  /*243d0*/  ISETP.GE.AND P0, PT, R30, R21, PT ;  /* 0x000000151e00720c */ /* 0x008fda0003f06270 */
[----:B------:R-:W-:Y:S05]  /*243e0*/  @!P0 BRA `(.L_x_1283) ;  /* 0x0000000000508947 */ /* 0x000fea0003800000 */
[----:B------:R-:W0:Y:S01]  /*243f0*/  LDS R21, [R4+0xb700] ;  /* 0x00b7000004157984 */ /* 0x000e220000000800 */
[----:B------:R-:W-:Y:S01]  /*24400*/  BSSY.RECONVERGENT B4, `(.L_x_1290) ;  /* 0x0000007000047945 */ /* 0x000fe20003800200 */
[----:B------:R-:W-:Y:S01]  /*24410*/  MOV R31, R23 ;  /* 0x00000017001f7202 */ /* 0x000fe20000000f00 */
[----:B0-----:R-:W-:-:S05]  /*24420*/  IMAD.IADD R21, R16, 0x1, R21 ;  /* 0x0000000110157824 */ /* 0x001fca00078e0215 */
[----:B------:R-:W-:-:S13]  /*24430*/  ISETP.GE.AND P0, PT, R21, R22, PT ;  /* 0x000000161500720c */ /* 0x000fda0003f06270 */
[----:B------:R-:W-:Y:S05]  /*24440*/  @!P0 BRA `(.L_x_1291) ;  /* 0x0000000000088947 */ /* 0x000fea0003800000 */
[----:B------:R-:W-:-:S05]  /*24450*/  IMAD.WIDE R18, R21, 0x4, R18 ;  /* 0x0000000415127825 */ /* 0x000fca00078e0212 */
[----:B------:R0:W5:Y:S02]  /*24460*/  LDG.E R31, desc[UR8][R18.64] ;  /* 0x00000008121f7981 */ /* 0x000164000c1e1900 */
.L_x_1291:
[----:B------:R-:W-:Y:S05]  /*24470*/  BSYNC.RECONVERGENT B4 ;  /* 0x0000000000047941 */ /* 0x000fea0003800200 */
.L_x_1290:
        /* <DEDUP_REMOVED lines=8> */
[----:B---3--:R-:W-:-:S05]  /*24500*/  IMAD.IADD R32, R30, 0x1, R31 ;  /* 0x000000011e207824 */ /* 0x008fca00078e021f */
[----:B------:R-:W-:-:S13]  /*24510*/  ISETP.GE.AND P0, PT, R32, R23, PT ;  /* 0x000000172000720c */ /* 0x000fda0003f06270 */
[----:B------:R-:W-:Y:S05]  /*24520*/  @P0 BRA `(.L_x_1292) ;  /* 0xfffffffc002c0947 */ /* 0x000fea000383ffff */
.L_x_1283:
[----:B------:R-:W-:-:S05]  /*24530*/  IMAD.MOV.U32 R16, RZ, RZ, 0x1 ;  /* 0x00000001ff107424 */ /* 0x000fca00078e00ff */
[----:B------:R3:W-:Y:S02]  /*24540*/  STS.U8 [R2+0xbb20], R16 ;  /* 0x00bb201002007388 */ /* 0x0007e40000000000 */
.L_x_1282:
[----:B------:R-:W-:Y:S05]  /*24550*/  BSYNC.RECONVERGENT B3 ;  /* 0x0000000000037941 */ /* 0x000fea0003800200 */
.L_x_1281:
[----:B------:R-:W-:-:S03]  /*24560*/  UMOV UR4, 0xffffffff ;  /* 0xffffffff00047882 */ /* 0x000fc60000000000 */
[----:B------:R-:W-:Y:S05]  /*24570*/  BRA.DIV UR4, `(.L_x_1293) ;  /* 0x0000016204c87947 */ /* 0x000fea000b800000 */
[----:B------:R-:W-:Y:S01]  /*24580*/  NOP ;  /* 0x0000000000007918 */ /* 0x000fe20000000000 */
.L_x_2359:
[----:B---3--:R-:W3:Y:S02]  /*24590*/  LDS.U8 R16, [R2+0xbb20] ;  /* 0x00bb200002107984 */ /* 0x008ee40000000000 */
[----:B---3--:R-:W-:-:S13]  /*245a0*/  ISETP.NE.AND P0, PT, R16, RZ, PT ;  /* 0x000000ff1000720c */ /* 0x008fda0003f05270 */
[----:B------:R-:W-:Y:S05]  /*245b0*/  @P0 BRA `(.L_x_1083) ;  /* 0x000000d800040947 */ /* 0x000fea0003800000 */
[----:B------:R-:W3:Y:S01]  /*245c0*/  LDS R16, [R4+0xb500] ;  /* 0x00b5000004107984 */ /* 0x000ee20000000800 */
[----:B------:R-:W-:Y:S01]  /*245d0*/  BSSY.RECONVERGENT B3, `(.L_x_1294) ;  /* 0x0000041000037945 */ /* 0x000fe20003800200 */
[----:B------:R-:W-:Y:S02]  /*245e0*/  HFMA2 R22, -RZ, RZ, 0, 0 ;  /* 0x00000000ff167431 */ /* 0x000fe400000001ff */
[----:B------:R-:W-:Y:S01]  /*245f0*/  IMAD.MOV.U32 R29, RZ, RZ, RZ ;  /* 0x000000ffff1d7224 */ /* 0x000fe200078e00ff */
[----:B---3--:R-:W-:-:S13]  /*24600*/  ISETP.GE.AND P0, PT, R13, R16, PT ;  /* 0x000000100d00720c */ /* 0x008fda0003f06270 */
[----:B------:R-:W-:Y:S05]  /*24610*/  @P0 BRA `(.L_x_1295) ;  /* 0x0000000000f00947 */ /* 0x000fea0003800000 */
[----:B0-----:R-:W0:Y:S01]  /*24620*/  LDC.64 R18, c[0x0][0x440] ;  /* 0x00011000ff127b82 */ /* 0x001e220000000a00 */
[----:B------:R-:W-:Y:S02]  /*24630*/  IMAD.MOV.U32 R22, RZ, RZ, RZ ;  /* 0x000000ffff167224 */ /* 0x000fe400078e00ff */
[----:B----4-:R-:W-:Y:S02]  /*24640*/  IMAD.MOV.U32 R23, RZ, RZ, R13 ;  /* 0x000000ffff177224 */ /* 0x010fe400078e000d */
[----:B------:R-:W-:-:S07]  /*24650*/  IMAD.MOV.U32 R32, RZ, RZ, RZ ;  /* 0x000000ffff207224 */ /* 0x000fce00078e00ff */
.L_x_1302:
[----:B01----:R-:W3:Y:S01]  /*24660*/  LDG.E R35, desc[UR8][R18.64] ;  /* 0x0000000812237981 */ /* 0x003ee2000c1e1900 */
[----:B------:R-:W3:Y:S01]  /*24670*/  LDC.64 R20, c[0x0][0x438] ;  /* 0x00010e00ff147b82 */ /* 0x000ee20000000a00 */
[----:B------:R-:W-:-:S05]  /*24680*/  IMAD.WIDE.U32 R28, R23, 0x14, R48 ;  /* 0x00000014171c7825 */ /* 0x000fca00078e0030 */
[----:B------:R-:W4:Y:S04]  /*24690*/  LD.E R33, desc[UR8][R28.64+0x8] ;  /* 0x000008081c217980 */ /* 0x000f28000c101900 */
[----:B------:R-:W4:Y:S01]  /*246a0*/  LD.E R34, desc[UR8][R28.64+0xc] ;  /* 0x00000c081c227980 */ /* 0x000f22000c101900 */
[----:B---3--:R-:W-:-:S06]  /*246b0*/  IMAD.WIDE R30, R35, 0x4, R20 ;  /* 0x00000004231e7825 */ /* 0x008fcc00078e0214 */
[----:B------:R-:W3:Y:S01]  /*246c0*/  LDG.E R30, desc[UR8][R30.64] ;  /* 0x000000081e1e7981 */ /* 0x000ee2000c1e1900 */
[----:B----4-:R-:W-:Y:S01]  /*246d0*/  IMAD.IADD R37, R33, 0x1, R34 ;  /* 0x0000000121257824 */ /* 0x010fe200078e0222 */
[----:B------:R-:W-:Y:S04]  /*246e0*/  BSSY.RECONVERGENT B4, `(.L_x_1296) ;  /* 0x000002c000047945 */ /* 0x000fe80003800200 */
[----:B------:R-:W-:Y:S01]  /*246f0*/  BSSY.RELIABLE B5, `(.L_x_1297) ;  /* 0x0000024000057945 */ /* 0x000fe20003800100 */
[----:B---3--:R-:W-:-:S13]  /*24700*/  ISETP.GE.AND P0, PT, R37, R30, PT ;  /* 0x0000001e2500720c */ /* 0x008fda0003f06270 */
[----:B------:R-:W-:Y:S05]  /*24710*/  @!P0 BRA `(.L_x_1298) ;  /* 0x0000000000848947 */ /* 0x000fea0003800000 */
[----:B------:R-:W0:Y:S01]  /*24720*/  LDS R31, [R4+0x400] ;  /* 0x00040000041f7984 */ /* 0x000e220000000800 */
[----:B------:R-:W-:Y:S01]  /*24730*/  BSSY.RECONVERGENT B6, `(.L_x_1299) ;  /* 0x0000007000067945 */ /* 0x000fe20003800200 */
[----:B------:R-:W-:Y:S02]  /*24740*/  MOV R28, R30 ;  /* 0x0000001e001c7202 */ /* 0x000fe40000000f00 */
[----:B0-----:R-:W-:-:S04]  /*24750*/  IADD3 R29, PT, PT, R34, 0x1, R31 ;  /* 0x00000001221d7810 */ /* 0x001fc80007ffe01f */
[----:B------:R-:W-:-:S13]  /*24760*/  ISETP.GE.AND P0, PT, R29, R35, PT ;  /* 0x000000231d00720c */ /* 0x000fda0003f06270 */
[----:B------:R-:W-:Y:S05]  /*24770*/  @!P0 BRA `(.L_x_1300) ;  /* 0x0000000000088947 */ /* 0x000fea0003800000 */
[----:B------:R-:W-:-:S06]  /*24780*/  IMAD.WIDE R28, R29, 0x4, R20 ;  /* 0x000000041d1c7825 */ /* 0x000fcc00078e0214 */
[----:B------:R0:W5:Y:S02]  /*24790*/  LDG.E R28, desc[UR8][R28.64] ;  /* 0x000000081c1c7981 */ /* 0x000164000c1e1900 */
.L_x_1300:
[----:B------:R-:W-:Y:S05]  /*247a0*/  BSYNC.RECONVERGENT B6 ;  /* 0x0000000000067941 */ /* 0x000fea0003800200 */
.L_x_1299:
        /* <DEDUP_REMOVED lines=9> */
[----:B------:R-:W3:Y:S01]  /*24840*/  LDG.E R21, desc[UR8][R20.64] ;  /* 0x0000000814157981 */ /* 0x000ee2000c1e1900 */
[----:B------:R-:W-:Y:S01]  /*24850*/  ISETP.GE.AND P0, PT, R31, R35, PT ;  /* 0x000000231f00720c */ /* 0x000fe20003f06270 */
[----:B-1----:R-:W-:-:S03]  /*24860*/  IMAD.IADD R28, R33, 0x1, R28 ;  /* 0x00000001211c7824 */ /* 0x002fc600078e021c */
[----:B---3--:R-:W-:-:S04]  /*24870*/  SEL R30, R30, R21, !P0 ;  /* 0x000000151e1e7207 */ /* 0x008fc80004000000 */
[----:B------:R-:W-:-:S04]  /*24880*/  ISETP.GE.AND P0, PT, R37, R30, PT ;  /* 0x0000001e2500720c */ /* 0x000fc80003f06270 */
[----:B------:R-:W-:-:S13]  /*24890*/  ISETP.LE.OR P0, PT, R28, R21, !P0 ;  /* 0x000000151c00720c */ /* 0x000fda0004703670 */
[----:B0-----:R-:W0:Y:S01]  /*248a0*/  @!P0 LDC.64 R28, c[0x0][0x408] ;  /* 0x00010200ff1c8b82 */ /* 0x001e220000000a00 */
[----:B------:R-:W-:Y:S01]  /*248b0*/  @!P0 IMAD.IADD R31, R3, 0x1, R22 ;  /* 0x00000001031f8824 */ /* 0x000fe200078e0216 */
[----:B------:R-:W-:Y:S05]  /*248c0*/  @!P0 BREAK.RELIABLE B5 ;  /* 0x0000000000058942 */ /* 0x000fea0003800100 */
[----:B------:R-:W-:-:S04]  /*248d0*/  @!P0 VIADD R20, R22, 0x1 ;  /* 0x0000000116148836 */ /* 0x000fc80000000000 */
[----:B------:R-:W-:Y:S02]  /*248e0*/  @!P0 IMAD.MOV.U32 R22, RZ, RZ, R20 ;  /* 0x000000ffff168224 */ /* 0x000fe400078e0014 */
[----:B0-----:R-:W-:Y:S01]  /*248f0*/  @!P0 IMAD.WIDE R30, R31, 0x4, R28 ;  /* 0x000000041f1e8825 */ /* 0x001fe200078e021c */
[----:B------:R-:W-:-:S04]  /*24900*/  @!P0 MOV R29, R32 ;  /* 0x00000020001d8202 */ /* 0x000fc80000000f00 */
[----:B------:R1:W-:Y:S01]  /*24910*/  @!P0 STG.E desc[UR8][R30.64], R23 ;  /* 0x000000171e008986 */ /* 0x0003e2000c101908 */
[----:B------:R-:W-:Y:S05]  /*24920*/  @!P0 BRA `(.L_x_1301) ;  /* 0x00000000001c8947 */ /* 0x000fea0003800000 */
.L_x_1298:
[----:B------:R-:W-:Y:S05]  /*24930*/  BSYNC.RELIABLE B5 ;  /* 0x0000000000057941 */ /* 0x000fea0003800100 */
.L_x_1297:
[----:B------:R-:W3:Y:S01]  /*24940*/  LDC.64 R20, c[0x0][0x3f8] ;  /* 0x0000fe00ff147b82 */ /* 0x000ee20000000a00 */
[----:B0-----:R-:W-:-:S04]  /*24950*/  IMAD.IADD R29, R3, 0x1, R32 ;  /* 0x00000001031d7824 */ /* 0x001fc800078e0220 */
[----:B---3--:R-:W-:-:S04]  /*24960*/  IMAD.WIDE R20, R29, 0x4, R20 ;  /* 0x000000041d147825 */ /* 0x008fc800078e0214 */
[----:B------:R-:W-:Y:S01]  /*24970*/  VIADD R29, R32, 0x1 ;  /* 0x00000001201d7836 */ /* 0x000fe20000000000 */
[----:B------:R0:W-:Y:S03]  /*24980*/  STG.E desc[UR8][R20.64], R23 ;  /* 0x0000001714007986 */ /* 0x0001e6000c101908 */
[----:B------:R-:W-:-:S07]  /*24990*/  IMAD.MOV.U32 R32, RZ, RZ, R29 ;  /* 0x000000ffff207224 */ /* 0x000fce00078e001d */
.L_x_1301:
[----:B------:R-:W-:Y:S05]  /*249a0*/  BSYNC.RECONVERGENT B4 ;  /* 0x0000000000047941 */ /* 0x000fea0003800200 */
.L_x_1296:
[----:B01----:R-:W-:-:S04]  /*249b0*/  IADD3 R23, PT, PT, R23, 0x20, RZ ;  /* 0x0000002017177810 */ /* 0x003fc80007ffe0ff */
[----:B------:R-:W-:-:S13]  /*249c0*/  ISETP.GE.AND P0, PT, R23, R16, PT ;  /* 0x000000101700720c */ /* 0x000fda0003f06270 */
[----:B------:R-:W-:Y:S05]  /*249d0*/  @!P0 BRA `(.L_x_1302) ;  /* 0xfffffffc00208947 */ /* 0x000fea000383ffff */
.L_x_1295:
[----:B------:R-:W-:Y:S05]  /*249e0*/  BSYNC.RECONVERGENT B3 ;  /* 0x0000000000037941 */ /* 0x000fea0003800200 */
.L_x_1294:
        /* <DEDUP_REMOVED lines=8> */
[----:B----4-:R-:W3:Y:S01]  /*24a70*/  SHFL.UP PT, R23, R22, 0x1, RZ ;  /* 0x0420000016177989 */ /* 0x010ee200000e00ff */
[----:B------:R-:W-:-:S03]  /*24a80*/  NOP ;  /* 0x0000000000007918 */ /* 0x000fc60000000000 */
[----:B01----:R-:W0:Y:S01]  /*24a90*/  SHFL.UP PT, R20, R29, 0x1, RZ ;  /* 0x042000001d147989 */ /* 0x003e2200000e00ff */
[----:B------:R-:W-:Y:S01]  /*24aa0*/  NOP ;  /* 0x0000000000007918 */ /* 0x000fe20000000000 */
[----:B------:R-:W-:Y:S01]  /*24ab0*/  NOP ;  /* 0x0000000000007918 */ /* 0x000fe20000000000 */
[----:B------:R-:W-:Y:S01]  /*24ac0*/  NOP ;  /* 0x0000000000007918 */ /* 0x000fe20000000000 */
[----:B---3--:R-:W-:Y:S01]  /*24ad0*/  SEL R23, R23, RZ, P1 ;  /* 0x000000ff17177207 */ /* 0x008fe20000800000 */
[----:B------:R-:W-:Y:S01]  /*24ae0*/  NOP ;  /* 0x0000000000007918 */ /* 0x000fe20000000000 */
[----:B0-----:R-:W-:-:S03]  /*24af0*/  SEL R20, R20, RZ, P1 ;  /* 0x000000ff14147207 */ /* 0x001fc60000800000 */
        /* <DEDUP_REMOVED lines=27> */
.L_x_2377:
        /* <DEDUP_REMOVED lines=14> */
.L_x_1308:
[----:B------:R-:W0:Y:S01]  /*24d90*/  LDC.64 R20, c[0x0][0x408] ;  /* 0x00010200ff147b82 */ /* 0x000e220000000a00 */
[----:B-1----:R-:W-:-:S04]  /*24da0*/  IMAD.IADD R19, R3, 0x1, R35 ;  /* 0x0000000103137824 */ /* 0x002fc800078e0223 */
[----:B0-----:R-:W-:-:S05]  /*24db0*/  IMAD.WIDE R20, R19, 0x4, R20 ;  /* 0x0000000413147825 */ /* 0x001fca00078e0214 */
[----:B------:R-:W3:Y:S01]  /*24dc0*/  LDG.E R33, desc[UR8][R20.64] ;  /* 0x0000000814217981 */ /* 0x000ee2000c1e1900 */
[----:B------:R-:W-:Y:S01]  /*24dd0*/  IADD3 R19, PT, PT, R16, R35, RZ ;  /* 0x0000002310137210 */ /* 0x000fe20007ffe0ff */
[----:B---3--:R-:W-:-:S05]  /*24de0*/  IMAD.WIDE R32, R33, 0x14, R48 ;  /* 0x0000001421207825 */ /* 0x008fca00078e0230 */
[----:B------:R-:W3:Y:S04]  /*24df0*/  LD.E R37, desc[UR8][R32.64] ;  /* 0x0000000820257980 */ /* 0x000ee8000c101900 */
[----:B------:R-:W4:Y:S04]  /*24e00*/  LD.E R39, desc[UR8][R32.64+0x4] ;  /* 0x0000040820277980 */ /* 0x000f28000c101900 */
[----:B------:R-:W5:Y:S04]  /*24e10*/  LD.E R41, desc[UR8][R32.64+0x8] ;  /* 0x0000080820297980 */ /* 0x000f68000c101900 */
[----:B------:R-:W2:Y:S04]  /*24e20*/  LD.E R43, desc[UR8][R32.64+0xc] ;  /* 0x00000c08202b7980 */ /* 0x000ea8000c101900 */
[----:B------:R-:W2:Y:S01]  /*24e30*/  LD.E R47, desc[UR8][R32.64+0x10] ;  /* 0x00001008202f7980 */ /* 0x000ea2000c101900 */
[----:B------:R-:W-:-:S05]  /*24e40*/  IMAD.WIDE R18, R19, 0x14, R50 ;  /* 0x0000001413127825 */ /* 0x000fca00078e0232 */
[----:B---3--:R0:W-:Y:S04]  /*24e50*/  ST.E desc[UR8][R18.64], R37 ;  /* 0x0000002512007985 */ /* 0x0081e8000c101908 */
[----:B----4-:R1:W-:Y:S04]  /*24e60*/  ST.E desc[UR8][R18.64+0x4], R39 ;  /* 0x0000042712007985 */ /* 0x0103e8000c101908 */
[----:B-----5:R3:W-:Y:S04]  /*24e70*/  ST.E desc[UR8][R18.64+0x8], R41 ;  /* 0x0000082912007985 */ /* 0x0207e8000c101908 */
[----:B--2---:R2:W-:Y:S04]  /*24e80*/  ST.E desc[UR8][R18.64+0xc], R43 ;  /* 0x00000c2b12007985 */ /* 0x0045e8000c101908 */
[----:B------:R4:W-:Y:S04]  /*24e90*/  ST.E desc[UR8][R18.64+0x10], R47 ;  /* 0x0000102f12007985 */ /* 0x0009e8000c101908 */
[----:B------:R-:W5:Y:S02]  /*24ea0*/  LDG.E R23, desc[UR8][R20.64+0x4] ;  /* 0x0000040814177981 */ /* 0x000f64000c1e1900 */
[----:B-----5:R-:W-:-:S05]  /*24eb0*/  IMAD.WIDE R22, R23, 0x14, R48 ;  /* 0x0000001417167825 */ /* 0x020fca00078e0230 */
[----:B------:R-:W5:Y:S04]  /*24ec0*/  LD.E R53, desc[UR8][R22.64] ;  /* 0x0000000816357980 */ /* 0x000f68000c101900 */
[----:B------:R-:W3:Y:S04]  /*24ed0*/  LD.E R34, desc[UR8][R22.64+0x4] ;  /* 0x0000040816227980 */ /* 0x000ee8000c101900 */
[----:B------:R-:W2:Y:S04]  /*24ee0*/  LD.E R36, desc[UR8][R22.64+0x8] ;  /* 0x0000080816247980 */ /* 0x000ea8000c101900 */
[----:B------:R-:W4:Y:S04]  /*24ef0*/  LD.E R38, desc[UR8][R22.64+0xc] ;  /* 0x00000c0816267980 */ /* 0x000f28000c101900 */
[----:B0-----:R-:W4:Y:S04]  /*24f00*/  LD.E R37, desc[UR8][R22.64+0x10] ;  /* 0x0000100816257980 */ /* 0x001f28000c101900 */
[----:B-----5:R0:W-:Y:S04]  /*24f10*/  ST.E desc[UR8][R18.64+0x14], R53 ;  /* 0x0000143512007985 */ /* 0x0201e8000c101908 */
[----:B---3--:R-:W-:Y:S04]  /*24f20*/  ST.E desc[UR8][R18.64+0x18], R34 ;  /* 0x0000182212007985 */ /* 0x008fe8000c101908 */
[----:B--2---:R-:W-:Y:S04]  /*24f30*/  ST.E desc[UR8][R18.64+0x1c], R36 ;  /* 0x00001c2412007985 */ /* 0x004fe8000c101908 */
        /* <DEDUP_REMOVED lines=29> */
.L_x_1307:
[----:B------:R-:W-:Y:S05]  /*25110*/  BSYNC.RECONVERGENT B4 ;  /* 0x0000000000047941 */ /* 0x000fea0003800200 */
.L_x_1306:
[----:B------:R-:W-:Y:S05]  /*25120*/  @!P2 BRA `(.L_x_1305) ;  /* 0x0000000000b4a947 */ /* 0x000fea0003800000 */
[----:B-1----:R-:W0:Y:S01]  /*25130*/  LDC.64 R18, c[0x0][0x408] ;  /* 0x00010200ff127b82 */ /* 0x002e220000000a00 */
[----:B------:R-:W-:-:S04]  /*25140*/  IMAD.IADD R21, R3, 0x1, R30 ;  /* 0x0000000103157824 */ /* 0x000fc800078e021e */
[----:B0-----:R-:W-:-:S05]  /*25150*/  IMAD.WIDE R18, R21, 0x4, R18 ;  /* 0x0000000415127825 */ /* 0x001fca00078e0212 */
        /* <DEDUP_REMOVED lines=8> */
[----:B------:R-:W-:Y:S01]  /*251e0*/  IMAD.WIDE R50, R23, 0x14, R50 ;  /* 0x0000001417327825 */ /* 0x000fe200078e0232 */
[----:B------:R-:W-:-:S04]  /*251f0*/  ISETP.NE.AND P0, PT, R28, 0x1, PT ;  /* 0x000000011c00780c */ /* 0x000fc80003f05270 */
[----:B---3--:R0:W-:Y:S04]  /*25200*/  ST.E desc[UR8][R50.64], R33 ;  /* 0x0000002132007985 */ /* 0x0081e8000c101908 */
[----:B----4-:R0:W-:Y:S04]  /*25210*/  ST.E desc[UR8][R50.64+0x4], R35 ;  /* 0x0000042332007985 */ /* 0x0101e8000c101908 */
[----:B-----5:R0:W-:Y:S04]  /*25220*/  ST.E desc[UR8][R50.64+0x8], R37 ;  /* 0x0000082532007985 */ /* 0x0201e8000c101908 */
[----:B--2---:R0:W-:Y:S04]  /*25230*/  ST.E desc[UR8][R50.64+0xc], R39 ;  /* 0x00000c2732007985 */ /* 0x0041e8000c101908 */
        /* <DEDUP_REMOVED lines=28> */
.L_x_1305:
[----:B------:R-:W-:Y:S05]  /*25400*/  BSYNC.RECONVERGENT B3 ;  /* 0x0000000000037941 */ /* 0x000fea0003800200 */
.L_x_1304:
[----:B0-----:R-:W-:Y:S01]  /*25410*/  LDS R23, [R4+0xb580] ;  /* 0x00b5800004177984 */ /* 0x001fe20000000800 */
[----:B------:R-:W-:Y:S01]  /*25420*/  ISETP.GE.AND P0, PT, R29, 0x1, PT ;  /* 0x000000011d00780c */ /* 0x000fe20003f06270 */
[----:B------:R-:W-:Y:S02]  /*25430*/  BSSY.RECONVERGENT B3, `(.L_x_1309) ;  /* 0x0000048000037945 */ /* 0x000fe40003800200 */
[----:B------:R-:W0:Y:S02]  /*25440*/  LDS R16, [R4+0xb480] ;  /* 0x00b4800004107984 */ /* 0x000e240000000800 */
[----:B0-----:R-:W-:-:S13]  /*25450*/  ISETP.LT.OR P0, PT, R23, R16, !P0 ;  /* 0x000000101700720c */ /* 0x001fda0004701670 */
[----:B------:R-:W-:Y:S05]  /*25460*/  @P0 BRA `(.L_x_1310) ;  /* 0x0000000400100947 */ /* 0x000fea0003800000 */
[C---:B------:R-:W-:Y:S01]  /*25470*/  ISETP.GE.U32.AND P0, PT, R29.reuse, 0x4, PT ;  /* 0x000000041d00780c */ /* 0x040fe20003f06070 */
[----:B------:R-:W-:Y:S01]  /*25480*/  BSSY.RECONVERGENT B4, `(.L_x_1311) ;  /* 0x0000027000047945 */ /* 0x000fe20003800200 */
[----:B-1----:R-:W-:Y:S01]  /*25490*/  LOP3.LUT R37, R29, 0x3, RZ, 0xc0, !PT ;  /* 0x000000031d257812 */ /* 0x002fe200078ec0ff */
[----:B------:R-:W-:Y:S01]  /*254a0*/  IMAD.MOV.U32 R36, RZ, RZ, RZ ;  /* 0x000000ffff247224 */ /* 0x000fe200078e00ff */
[----:B------:R-:W-:Y:S02]  /*254b0*/  IADD3 R22, PT, PT, R31, R8, -R29 ;  /* 0x000000081f167210 */ /* 0x000fe40007ffe81d */
[----:B------:R-:W-:-:S07]  /*254c0*/  ISETP.NE.AND P2, PT, R37, RZ, PT ;  /* 0x000000ff2500720c */ /* 0x000fce0003f45270 */
[----:B------:R-:W-:Y:S06]  /*254d0*/  @!P0 BRA `(.L_x_1312) ;  /* 0x0000000000848947 */ /* 0x000fec0003800000 */
[----:B------:R-:W-:Y:S01]  /*254e0*/  HFMA2 R39, -RZ, RZ, 0, 0 ;  /* 0x00000000ff277431 */ /* 0x000fe200000001ff */
[----:B------:R-:W-:-:S07]  /*254f0*/  LOP3.LUT R36, R29, 0x7ffffffc, RZ, 0xc0, !PT ;  /* 0x7ffffffc1d247812 */ /* 0x000fce00078ec0ff */
.L_x_1313:
[----:B------:R-:W0:Y:S01]  /*25500*/  LDC.64 R20, c[0x0][0x3f8] ;  /* 0x0000fe00ff147b82 */ /* 0x000e220000000a00 */
[----:B-1----:R-:W-:-:S04]  /*25510*/  IMAD.IADD R19, R3, 0x1, R39 ;  /* 0x0000000103137824 */ /* 0x002fc800078e0227 */
[----:B0-----:R-:W-:-:S03]  /*25520*/  IMAD.WIDE R20, R19, 0x4, R20 ;  /* 0x0000000413147825 */ /* 0x001fc600078e0214 */
[----:B------:R-:W0:Y:S02]  /*25530*/  LDC.64 R18, c[0x0][0x3f0] ;  /* 0x0000fc00ff127b82 */ /* 0x000e240000000a00 */
        /* <DEDUP_REMOVED lines=19> */
[----:B------:R-:W-:Y:S01]  /*25670*/  IADD3 R41, PT, PT, R41, 0x3, RZ ;  /* 0x0000000329297810 */ /* 0x000fe20007ffe0ff */
[----:B---3--:R-:W-:-:S06]  /*25680*/  IMAD.WIDE R30, R43, 0x14, R48 ;  /* 0x000000142b1e7825 */ /* 0x008fcc00078e0230 */
[----:B------:R-:W3:Y:S01]  /*25690*/  LD.E R31, desc[UR8][R30.64] ;  /* 0x000000081e1f7980 */ /* 0x000ee2000c101900 */
[----:B------:R-:W-:-:S04]  /*256a0*/  IMAD.WIDE.U32 R18, R41, 0x4, R18 ;  /* 0x0000000429127825 */ /* 0x000fc800078e0012 */
[----:B------:R-:W-:-:S05]  /*256b0*/  VIADD R39, R39, 0x4 ;  /* 0x0000000427277836 */ /* 0x000fca0000000000 */
[----:B------:R-:W-:Y:S01]  /*256c0*/  ISETP.NE.AND P0, PT, R39, R36, PT ;  /* 0x000000242700720c */ /* 0x000fe20003f05270 */
[----:B---3--:R1:W-:-:S12]  /*256d0*/  STG.E desc[UR8][R18.64], R31 ;  /* 0x0000001f12007986 */ /* 0x0083d8000c101908 */
[----:B------:R-:W-:Y:S05]  /*256e0*/  @P0 BRA `(.L_x_1313) ;  /* 0xfffffffc00840947 */ /* 0x000fea000383ffff */
.L_x_1312:
[----:B------:R-:W-:Y:S05]  /*256f0*/  BSYNC.RECONVERGENT B4 ;  /* 0x0000000000047941 */ /* 0x000fea0003800200 */
.L_x_1311:
[----:B------:R-:W-:Y:S05]  /*25700*/  @!P2 BRA `(.L_x_1310) ;  /* 0x000000000068a947 */ /* 0x000fea0003800000 */
[----:B-1----:R-:W0:Y:S01]  /*25710*/  LDC.64 R18, c[0x0][0x3f8] ;  /* 0x0000fe00ff127b82 */ /* 0x002e220000000a00 */
[----:B------:R-:W-:-:S04]  /*25720*/  IMAD.IADD R21, R3, 0x1, R36 ;  /* 0x0000000103157824 */ /* 0x000fc800078e0224 */
[----:B0-----:R-:W-:-:S03]  /*25730*/  IMAD.WIDE R18, R21, 0x4, R18 ;  /* 0x0000000415127825 */ /* 0x001fc600078e0212 */
[----:B------:R-:W0:Y:S02]  /*25740*/  LDC.64 R20, c[0x0][0x3f0] ;  /* 0x0000fc00ff147b82 */ /* 0x000e240000000a00 */
        /* <DEDUP_REMOVED lines=8> */
[----:B0-----:R-:W3:Y:S01]  /*257d0*/  LDG.E R31, desc[UR8][R18.64+0x4] ;  /* 0x00000408121f7981 */ /* 0x001ee2000c1e1900 */
[----:B------:R-:W-:Y:S02]  /*257e0*/  VIADD R29, R33, 0x1 ;  /* 0x00000001211d7836 */ /* 0x000fe40000000000 */
[----:B---3--:R-:W-:-:S06]  /*257f0*/  IMAD.WIDE R30, R31, 0x14, R48 ;  /* 0x000000141f1e7825 */ /* 0x008fcc00078e0230 */
[----:B------:R-:W3:Y:S01]  /*25800*/  LD.E R31, desc[UR8][R30.64] ;  /* 0x000000081e1f7980 */ /* 0x000ee2000c101900 */
[----:B------:R-:W-:Y:S01]  /*25810*/  IMAD.WIDE.U32 R28, R29, 0x4, R20 ;  /* 0x000000041d1c7825 */ /* 0x000fe200078e0014 */
[----:B------:R-:W-:-:S04]  /*25820*/  ISETP.NE.AND P0, PT, R37, 0x2, PT ;  /* 0x000000022500780c */ /* 0x000fc80003f05270 */
[----:B---3--:R3:W-:Y:S09]  /*25830*/  STG.E desc[UR8][R28.64], R31 ;  /* 0x0000001f1c007986 */ /* 0x0087f2000c101908 */
[----:B------:R-:W-:Y:S05]  /*25840*/  @!P0 BRA `(.L_x_1310) ;  /* 0x0000000000188947 */ /* 0x000fea0003800000 */
[----:B---3--:R-:W3:Y:S01]  /*25850*/  LDG.E R29, desc[UR8][R18.64+0x8] ;  /* 0x00000808121d7981 */ /* 0x008ee2000c1e1900 */
[----:B------:R-:W-:Y:S01]  /*25860*/  IADD3 R31, PT, PT, R33, 0x2, RZ ;  /* 0x00000002211f7810 */ /* 0x000fe20007ffe0ff */
[----:B---3--:R-:W-:-:S06]  /*25870*/  IMAD.WIDE R28, R29, 0x14, R48 ;  /* 0x000000141d1c7825 */ /* 0x008fcc00078e0230 */
[----:B------:R-:W3:Y:S01]  /*25880*/  LD.E R29, desc[UR8][R28.64] ;  /* 0x000000081c1d7980 */ /* 0x000ee2000c101900 */
[----:B------:R-:W-:-:S05]  /*25890*/  IMAD.WIDE.U32 R20, R31, 0x4, R20 ;  /* 0x000000041f147825 */ /* 0x000fca00078e0014 */
[----:B---3--:R4:W-:Y:S02]  /*258a0*/  STG.E desc[UR8][R20.64], R29 ;  /* 0x0000001d14007986 */ /* 0x0089e4000c101908 */
.L_x_1310:
[----:B------:R-:W-:Y:S05]  /*258b0*/  BSYNC.RECONVERGENT B3 ;  /* 0x0000000000037941 */ /* 0x000fea0003800200 */
.L_x_1309:
[----:B-1----:R-:W1:Y:S04]  /*258c0*/  @!P1 LDS R18, [R4+0xb600] ;  /* 0x00b6000004129984 */ /* 0x002e680000000800 */
[----:B------:R-:W5:Y:S01]  /*258d0*/  @P1 LDS R23, [R4+0xb500] ;  /* 0x00b5000004171984 */ /* 0x000f620000000800 */
[----:B-1----:R-:W-:-:S03]  /*258e0*/  @!P1 VIADD R19, R18, 0x1 ;  /* 0x0000000112139836 */ /* 0x002fc60000000000 */
[----:B------:R1:W-:Y:S01]  /*258f0*/  @!P1 STS [R4+0xb500], R23 ;  /* 0x00b5001704009388 */ /* 0x0003e20000000800 */
[----:B-----5:R-:W-:-:S03]  /*25900*/  ISETP.GT.AND P0, PT, R23, RZ, PT ;  /* 0x000000ff1700720c */ /* 0x020fc60003f04270 */
[----:B------:R1:W-:Y:S10]  /*25910*/  @!P1 STS [R4+0xb600], R19 ;  /* 0x00b6001304009388 */ /* 0x0003f40000000800 */
[----:B-1----:R-:W-:Y:S05]  /*25920*/  @P0 BRA `(.L_x_1314) ;  /* 0xffffffa800580947 */ /* 0x002fea000383ffff */
.L_x_1119:
[----:B------:R-:W1:Y:S01]  /*25930*/  LDS R16, [R4+0xb600] ;  /* 0x00b6000004107984 */ /* 0x000e620000000800 */
[----:B------:R-:W-:Y:S01]  /*25940*/  ISETP.GE.AND P0, PT, R13, R23, PT ;  /* 0x000000170d00720c */ /* 0x000fe20003f06270 */
[----:B------:R-:W-:Y:S01]  /*25950*/  BSSY.RECONVERGENT B3, `(.L_x_1315) ;  /* 0x000001c000037945 */ /* 0x000fe20003800200 */
[----:B-1----:R-:W-:-:S04]  /*25960*/  LOP3.LUT R16, R16, 0x1, RZ, 0xc0, !PT ;  /* 0x0000000110107812 */ /* 0x002fc800078ec0ff */
[----:B------:R-:W-:-:S13]  /*25970*/  ISETP.EQ.U32.OR P0, PT, R16, 0x1, P0 ;  /* 0x000000011000780c */ /* 0x000fda0000702470 */
[----:B------:R-:W-:Y:S05]  /*25980*/  @P0 BRA `(.L_x_1316) ;  /* 0x0000000000600947 */ /* 0x000fea0003800000 */
[----:B------:R-:W-:Y:S01]  /*25990*/  BSSY.RECONVERGENT B4, `(.L_x_1317) ;  /* 0x0000016000047945 */ /* 0x000fe20003800200 */
[----:B------:R-:W-:-:S07]  /*259a0*/  IMAD.MOV.U32 R23, RZ, RZ, R13 ;  /* 0x000000ffff177224 */ /* 0x000fce00078e000d */
.L_x_1318:
[----:B----4-:R-:W1:Y:S01]  /*259b0*/  LDC.64 R20, c[0x0][0x400] ;  /* 0x00010000ff147b82 */ /* 0x010e620000000a00 */
[----:B------:R-:W-:Y:S01]  /*259c0*/  IMAD.IADD R19, R8, 0x1, R23 ;  /* 0x0000000108137824 */ /* 0x000fe200078e0217 */
[----:B------:R-:W4:Y:S03]  /*259d0*/  LDS R16, [R4+0x400] ;  /* 0x0004000004107984 */ /* 0x000f260000000800 */
[----:B-1----:R-:W-:-:S05]  /*259e0*/  IMAD.WIDE.U32 R20, R19, 0x14, R20 ;  /* 0x0000001413147825 */ /* 0x002fca00078e0014 */
[----:B0--3--:R-:W3:Y:S04]  /*259f0*/  LDG.E R29, desc[UR8][R20.64] ;  /* 0x00000008141d7981 */ /* 0x009ee8000c1e1900 */
[----:B------:R-:W5:Y:S04]  /*25a00*/  LDG.E R31, desc[UR8][R20.64+0x4] ;  /* 0x00000408141f7981 */ /* 0x000f68000c1e1900 */
[----:B------:R-:W2:Y:S04]  /*25a10*/  LDG.E R33, desc[UR8][R20.64+0x8] ;  /* 0x0000080814217981 */ /* 0x000ea8000c1e1900 */
[----:B------:R-:W2:Y:S04]  /*25a20*/  LDG.E R35, desc[UR8][R20.64+0xc] ;  /* 0x00000c0814237981 */ /* 0x000ea8000c1e1900 */
[----:B------:R-:W2:Y:S01]  /*25a30*/  LDG.E R37, desc[UR8][R20.64+0x10] ;  /* 0x0000100814257981 */ /* 0x000ea2000c1e1900 */
[----:B----4-:R-:W-:Y:S01]  /*25a40*/  IMAD.IADD R19, R16, 0x1, R23 ;  /* 0x0000000110137824 */ /* 0x010fe200078e0217 */
[----:B------:R-:W-:-:S03]  /*25a50*/  IADD3 R23, PT, PT, R23, 0x20, RZ ;  /* 0x0000002017177810 */ /* 0x000fc60007ffe0ff */
[----:B------:R-:W-:-:S05]  /*25a60*/  IMAD.WIDE R18, R19, 0x14, R26 ;  /* 0x0000001413127825 */ /* 0x000fca00078e021a */
[----:B---3--:R-:W-:Y:S04]  /*25a70*/  ST.E desc[UR8][R18.64], R29 ;  /* 0x0000001d12007985 */ /* 0x008fe8000c101908 */
[----:B-----5:R-:W-:Y:S04]  /*25a80*/  ST.E desc[UR8][R18.64+0x4], R31 ;  /* 0x0000041f12007985 */ /* 0x020fe8000c101908 */
[----:B--2---:R-:W-:Y:S04]  /*25a90*/  ST.E desc[UR8][R18.64+0x8], R33 ;  /* 0x0000082112007985 */ /* 0x004fe8000c101908 */
[----:B------:R-:W-:Y:S04]  /*25aa0*/  ST.E desc[UR8][R18.64+0xc], R35 ;  /* 0x00000c2312007985 */ /* 0x000fe8000c101908 */
[----:B------:R-:W-:Y:S04]  /*25ab0*/  ST.E desc[UR8][R18.64+0x10], R37 ;  /* 0x0000102512007985 */ /* 0x000fe8000c101908 */
[----:B------:R-:W0:Y:S02]  /*25ac0*/  LDS R16, [R4+0xb500] ;  /* 0x00b5000004107984 */ /* 0x000e240000000800 */
[----:B0-----:R-:W-:-:S13]  /*25ad0*/  ISETP.GE.AND P0, PT, R23, R16, PT ;  /* 0x000000101700720c */ /* 0x001fda0003f06270 */
[----:B------:R-:W-:Y:S05]  /*25ae0*/  @!P0 BRA `(.L_x_1318) ;  /* 0xfffffffc00b08947 */ /* 0x000fea000383ffff */
[----:B------:R-:W-:Y:S05]  /*25af0*/  BSYNC.RECONVERGENT B4 ;  /* 0x0000000000047941 */ /* 0x000fea0003800200 */
.L_x_1317:
[----:B------:R-:W-:-:S07]  /*25b00*/  IMAD.MOV.U32 R23, RZ, RZ, R16 ;  /* 0x000000ffff177224 */ /* 0x000fce00078e0010 */
.L_x_1316:
[----:B------:R-:W-:Y:S05]  /*25b10*/  BSYNC.RECONVERGENT B3 ;  /* 0x0000000000037941 */ /* 0x000fea0003800200 */
.L_x_1315:
[----:B------:R-:W-:Y:S01]  /*25b20*/  ISETP.NE.AND P1, PT, R13, RZ, PT ;  /* 0x000000ff0d00720c */ /* 0x000fe20003f25270 */
[----:B------:R-:W1:Y:S01]  /*25b30*/  LDS R34, [R4+0x400] ;  /* 0x0004000004227984 */ /* 0x000e620000000800 */
[----:B------:R-:W-:Y:S11]  /*25b40*/  BSSY B3, `(.L_x_1319) ;  /* 0x0000052000037945 */ /* 0x000ff60003800000 */
[----:B------:R-:W-:Y:S04]  /*25b50*/  @!P1 LDS R16, [R4+0x500] ;  /* 0x0005000004109984 */ /* 0x000fe80000000800 */
[----:B------:R-:W5:Y:S04]  /*25b60*/  @!P1 LDS R18, [R4+0x480] ;  /* 0x0004800004129984 */ /* 0x000f680000000800 */
[----:B------:R0:W-:Y:S01]  /*25b70*/  @!P1 STS [R4+0x480], R23 ;  /* 0x0004801704009388 */ /* 0x0001e20000000800 */
[----:B-1----:R-:W-:-:S02]  /*25b80*/  ISETP.GE.AND P0, PT, R34, 0x1, PT ;  /* 0x000000012200780c */ /* 0x002fc40003f06270 */
[----:B-----5:R-:W-:-:S05]  /*25b90*/  @!P1 IADD3 R19, PT, PT, R23, R16, -R18 ;  /* 0x0000001017139210 */ /* 0x020fca0007ffe812 */
[----:B------:R0:W-:Y:S06]  /*25ba0*/  @!P1 STS [R4+0x500], R19 ;  /* 0x0005001304009388 */ /* 0x0001ec0000000800 */
[----:B------:R-:W-:Y:S05]  /*25bb0*/  @!P0 BRA `(.L_x_1320) ;  /* 0x0000000400288947 */ /* 0x000fea0003800000 */
[----:B0--34-:R-:W-:-:S07]  /*25bc0*/  IMAD.MOV.U32 R29, RZ, RZ, RZ ;  /* 0x000000ffff1d7224 */ /* 0x019fce00078e00ff */
.L_x_1329:
[----:B0-----:R-:W0:Y:S01]  /*25bd0*/  LDS R23, [R4+0xb700] ;  /* 0x00b7000004177984 */ /* 0x001e220000000800 */
[----:B------:R-:W1:Y:S01]  /*25be0*/  LDC.64 R18, c[0x0][0x438] ;  /* 0x00010e00ff127b82 */ /* 0x000e620000000a00 */
[----:B------:R-:W-:-:S05]  /*25bf0*/  IMAD.WIDE.U32 R20, R29, 0x14, R26 ;  /* 0x000000141d147825 */ /* 0x000fca00078e001a */
[----:B------:R-:W3:Y:S01]  /*25c00*/  LD.E R16, desc[UR8][R20.64+0x8] ;  /* 0x0000080814107980 */ /* 0x000ee2000c101900 */
[----:B0-----:R-:W-:-:S03]  /*25c10*/  IMAD.IADD R31, R23, 0x1, R34 ;  /* 0x00000001171f7824 */ /* 0x001fc600078e0222 */
[----:B------:R-:W3:Y:S01]  /*25c20*/  LD.E R23, desc[UR8][R20.64+0xc] ;  /* 0x00000c0814177980 */ /* 0x000ee2000c101900 */
[----:B-1----:R-:W-:-:S06]  /*25c30*/  IMAD.WIDE R18, R31, 0x4, R18 ;  /* 0x000000041f127825 */ /* 0x002fcc00078e0212 */
[----:B------:R-:W4:Y:S01]  /*25c40*/  LDG.E R19, desc[UR8][R18.64] ;  /* 0x0000000812137981 */ /* 0x000f22000c1e1900 */
[----:B------:R-:W-:Y:S01]  /*25c50*/  BSSY.RECONVERGENT B4, `(.L_x_1321) ;  /* 0x0000039000047945 */ /* 0x000fe20003800200 */
[----:B---3--:R-:W-:Y:S01]  /*25c60*/  IMAD.IADD R16, R16, 0x1, R23 ;  /* 0x0000000110107824 */ /* 0x008fe200078e0217 */
[----:B------:R-:W-:-:S04]  /*25c70*/  ISETP.GE.AND P0, PT, R23, 0x1, PT ;  /* 0x000000011700780c */ /* 0x000fc80003f06270 */
[----:B----4-:R-:W-:-:S13]  /*25c80*/  ISETP.NE.OR P0, PT, R16, R19, !P0 ;  /* 0x000000131000720c */ /* 0x010fda0004705670 */
[----:B------:R-:W-:Y:S05]  /*25c90*/  @P0 BRA `(.L_x_1322) ;  /* 0x0000000000d00947 */ /* 0x000fea0003800000 */
[----:B------:R-:W0:Y:S01]  /*25ca0*/  LDS R16, [R4+0x500] ;  /* 0x0005000004107984 */ /* 0x000e220000000800 */
[----:B------:R-:W-:-:S04]  /*25cb0*/  IADD3 R33, PT, PT, R13, R34, RZ ;  /* 0x000000220d217210 */ /* 0x000fc80007ffe0ff */
[----:B0-----:R-:W-:-:S13]  /*25cc0*/  ISETP.GE.AND P0, PT, R33, R16, PT ;  /* 0x000000102100720c */ /* 0x001fda0003f06270 */
[----:B------:R-:W-:Y:S05]  /*25cd0*/  @P0 BRA `(.L_x_1322) ;  /* 0x0000000000c00947 */ /* 0x000fea0003800000 */
[----:B------:R-:W3:Y:S01]  /*25ce0*/  LD.E R21, desc[UR8][R20.64] ;  /* 0x0000000814157980 */ /* 0x000ee2000c101900 */
[----:B------:R-:W3:Y:S02]  /*25cf0*/  LDC.64 R18, c[0x0][0x488] ;  /* 0x00012200ff127b82 */ /* 0x000ee40000000a00 */
[----:B---3--:R-:W-:-:S07]  /*25d00*/  IMAD.WIDE R18, R21, 0x8, R18 ;  /* 0x0000000815127825 */ /* 0x008fce00078e0212 */
.L_x_1327:
        /* <DEDUP_REMOVED lines=23> */
.L_x_1326:
        /* <DEDUP_REMOVED lines=15> */
.L_x_1325:
[----:B------:R-:W-:-:S05]  /*25f70*/  HFMA2 R23, -RZ, RZ, 0, 2.384185791015625e-07 ;  /* 0x00000004ff177431 */ /* 0x000fca00000001ff */
[----:B------:R0:W-:Y:S04]  /*25f80*/  ST.E desc[UR8][R20.64+0x4], R23 ;  /* 0x0000041714007985 */ /* 0x0001e8000c101908 */
[----:B------:R0:W1:Y:S02]  /*25f90*/  LDS R16, [R4+0x500] ;  /* 0x0005000004107984 */ /* 0x0000640000000800 */
.L_x_1324:
[----:B------:R-:W-:Y:S05]  /*25fa0*/  BSYNC.RECONVERGENT B5 ;  /* 0x0000000000057941 */ /* 0x000fea0003800200 */
.L_x_1323:
[----:B------:R-:W-:-:S05]  /*25fb0*/  VIADD R33, R33, 0x20 ;  /* 0x0000002021217836 */ /* 0x000fca0000000000 */
[----:B-1----:R-:W-:-:S13]  /*25fc0*/  ISETP.GE.AND P0, PT, R33, R16, PT ;  /* 0x000000102100720c */ /* 0x002fda0003f06270 */
[----:B------:R-:W-:Y:S05]  /*25fd0*/  @!P0 BRA `(.L_x_1327) ;  /* 0xfffffffc004c8947 */ /* 0x000fea000383ffff */
.L_x_1322:
[----:B------:R-:W-:Y:S05]  /*25fe0*/  BSYNC.RECONVERGENT B4 ;  /* 0x0000000000047941 */ /* 0x000fea0003800200 */
.L_x_1321:
[----:B------:R-:W-:-:S03]  /*25ff0*/  UMOV UR4, 0xffffffff ;  /* 0xffffffff00047882 */ /* 0x000fc60000000000 */
[----:B------:R-:W-:Y:S05]  /*26000*/  BRA.DIV UR4, `(.L_x_1328) ;  /* 0x0000014e04b87947 */ /* 0x000fea000b800000 */
[----:B------:R-:W-:Y:S01]  /*26010*/  NOP ;  /* 0x0000000000007918 */ /* 0x000fe20000000000 */
.L_x_2380:
[----:B------:R-:W1:Y:S01]  /*26020*/  LDS R34, [R4+0x400] ;  /* 0x0004000004227984 */ /* 0x000e620000000800 */
[----:B------:R-:W-:-:S05]  /*26030*/  VIADD R29, R29, 0x1 ;  /* 0x000000011d1d7836 */ /* 0x000fca0000000000 */
[----:B-1----:R-:W-:-:S13]  /*26040*/  ISETP.GE.AND P0, PT, R29, R34, PT ;  /* 0x000000221d00720c */ /* 0x002fda0003f06270 */
[----:B------:R-:W-:Y:S05]  /*26050*/  @!P0 BRA `(.L_x_1329) ;  /* 0xfffffff800dc8947 */ /* 0x000fea000383ffff */
.L_x_1320:
[----:B------:R-:W-:Y:S05]  /*26060*/  BSYNC B3 ;  /* 0x0000000000037941 */ /* 0x000fea0003800000 */
.L_x_1319:
[----:B------:R-:W1:Y:S01]  /*26070*/  LDS R16, [R4+0x480] ;  /* 0x0004800004107984 */ /* 0x000e620000000800 */
[----:B------:R-:W-:Y:S01]  /*26080*/  BSSY B3, `(.L_x_1330) ;  /* 0x000003a000037945 */ /* 0x000fe20003800000 */
[----:B-1----:R-:W-:-:S13]  /*26090*/  ISETP.GE.AND P0, PT, R16, 0x1, PT ;  /* 0x000000011000780c */ /* 0x002fda0003f06270 */
[----:B------:R-:W-:Y:S05]  /*260a0*/  @!P0 BRA `(.L_x_1331) ;  /* 0x0000000000dc8947 */ /* 0x000fea0003800000 */
[----:B------:R-:W-:Y:S01]  /*260b0*/  BSSY B4, `(.L_x_1332) ;  /* 0x0000035000047945 */ /* 0x000fe20003800000 */
[----:B0---4-:R-:W-:Y:S01]  /*260c0*/  VIADD R20, R16, 0xffffffff ;  /* 0xffffffff10147836 */ /* 0x011fe20000000000 */
[----:B---3--:R-:W-:Y:S01]  /*260d0*/  SHF.R.S32.HI R28, RZ, 0x1f, R34 ;  /* 0x0000001fff1c7819 */ /* 0x008fe20000011422 */
[----:B------:R-:W-:-:S07]  /*260e0*/  IMAD.MOV.U32 R23, RZ, RZ, RZ ;  /* 0x000000ffff177224 */ /* 0x000fce00078e00ff */
.L_x_1339:
[C---:B0-----:R-:W-:Y:S01]  /*260f0*/  LOP3.LUT R19, R23.reuse, 0x1, RZ, 0xc0, !PT ;  /* 0x0000000117137812 */ /* 0x041fe200078ec0ff */
[----:B------:R-:W-:Y:S01]  /*26100*/  VIADD R23, R23, 0x1 ;  /* 0x0000000117177836 */ /* 0x000fe20000000000 */
[----:B------:R-:W-:Y:S02]  /*26110*/  BSSY.RECONVERGENT B5, `(.L_x_1333) ;  /* 0x000002a000057945 */ /* 0x000fe40003800200 */
[----:B------:R-:W-:Y:S02]  /*26120*/  IADD3 R19, PT, PT, R10, R19, RZ ;  /* 0x000000130a137210 */ /* 0x000fe40007ffe0ff */
[----:B------:R-:W-:Y:S02]  /*26130*/  ISETP.NE.AND P2, PT, R23, R16, PT ;  /* 0x000000101700720c */ /* 0x000fe40003f45270 */
[----:B------:R-:W-:-:S13]  /*26140*/  ISETP.GE.AND P0, PT, R19, R20, PT ;  /* 0x000000141300720c */ /* 0x000fda0003f06270 */
[----:B------:R-:W-:Y:S05]  /*26150*/  @P0 BRA `(.L_x_1334) ;  /* 0x0000000000940947 */ /* 0x000fea0003800000 */
[----:B------:R-:W-:-:S07]  /*26160*/  IMAD.MOV.U32 R21, RZ, RZ, R19 ;  /* 0x000000ffff157224 */ /* 0x000fce00078e0013 */
.L_x_1337:
[----:B0-----:R-:W-:Y:S01]  /*26170*/  IADD3 R29, P0, PT, R21, R34, RZ ;  /* 0x00000022151d7210 */ /* 0x001fe20007f1e0ff */
[----:B------:R-:W-:Y:S01]  /*26180*/  IMAD.MOV.U32 R18, RZ, RZ, R26 ;  /* 0x000000ffff127224 */ /* 0x000fe200078e001a */
[----:B------:R-:W-:-:S03]  /*26190*/  MOV R19, R27 ;  /* 0x0000001b00137202 */ /* 0x000fc60000000f00 */
[----:B------:R-:W-:Y:S02]  /*261a0*/  IMAD.X R22, RZ, RZ, R28, P0 ;  /* 0x000000ffff167224 */ /* 0x000fe400000e061c */
        /* <DEDUP_REMOVED lines=14> */
[----:B------:R-:W2:Y:S04]  /*26290*/  LD.E R41, desc[UR8][R18.64+0x8] ;  /* 0x0000080812297980 */ /* 0x000ea8000c101900 */
[----:B------:R-:W2:Y:S04]  /*262a0*/  LD.E R31, desc[UR8][R18.64+0x20] ;  /* 0x00002008121f7980 */ /* 0x000ea8000c101900 */
[----:B------:R-:W2:Y:S04]  /*262b0*/  LD.E R39, desc[UR8][R18.64+0xc] ;  /* 0x00000c0812277980 */ /* 0x000ea8000c101900 */
[----:B------:R-:W2:Y:S04]  /*262c0*/  LD.E R29, desc[UR8][R18.64+0x24] ;  /* 0x00002408121d7980 */ /* 0x000ea8000c101900 */
[----:B------:R-:W2:Y:S01]  /*262d0*/  LD.E R37, desc[UR8][R18.64+0x10] ;  /* 0x0000100812257980 */ /* 0x000ea2000c101900 */
[----:B------:R-:W-:-:S03]  /*262e0*/  IMAD.MOV.U32 R49, RZ, RZ, 0x4 ;  /* 0x00000004ff317424 */ /* 0x000fc600078e00ff */
[----:B------:R0:W-:Y:S04]  /*262f0*/  ST.E desc[UR8][R18.64+0x18], R47 ;  /* 0x0000182f12007985 */ /* 0x0001e8000c101908 */
[----:B------:R0:W-:Y:S04]  /*26300*/  ST.E desc[UR8][R18.64+0x4], R49 ;  /* 0x0000043112007985 */ /* 0x0001e8000c101908 */
[----:B---3--:R0:W-:Y:S04]  /*26310*/  ST.E desc[UR8][R18.64], R35 ;  /* 0x0000002312007985 */ /* 0x0081e8000c101908 */
[----:B----4-:R0:W-:Y:S04]  /*26320*/  ST.E desc[UR8][R18.64+0x14], R43 ;  /* 0x0000142b12007985 */ /* 0x0101e8000c101908 */
[----:B-----5:R0:W-:Y:S04]  /*26330*/  ST.E desc[UR8][R18.64+0x8], R33 ;  /* 0x0000082112007985 */ /* 0x0201e8000c101908 */
[----:B--2---:R0:W-:Y:S04]  /*26340*/  ST.E desc[UR8][R18.64+0x1c], R41 ;  /* 0x00001c2912007985 */ /* 0x0041e8000c101908 */
[----:B------:R0:W-:Y:S04]  /*26350*/  ST.E desc[UR8][R18.64+0xc], R31 ;  /* 0x00000c1f12007985 */ /* 0x0001e8000c101908 */
[----:B------:R0:W-:Y:S04]  /*26360*/  ST.E desc[UR8][R18.64+0x20], R39 ;  /* 0x0000202712007985 */ /* 0x0001e8000c101908 */
[----:B------:R0:W-:Y:S04]  /*26370*/  ST.E desc[UR8][R18.64+0x10], R29 ;  /* 0x0000101d12007985 */ /* 0x0001e8000c101908 */
[----:B------:R0:W-:Y:S02]  /*26380*/  ST.E desc[UR8][R18.64+0x24], R37 ;  /* 0x0000242512007985 */ /* 0x0001e4000c101908 */
.L_x_1336:
[----:B------:R-:W-:Y:S05]  /*26390*/  BSYNC.RECONVERGENT B6 ;  /* 0x0000000000067941 */ /* 0x000fea0003800200 */
.L_x_1335:
[----:B------:R-:W-:Y:S05]  /*263a0*/  @!P3 BRA `(.L_x_1337) ;  /* 0xfffffffc0070b947 */ /* 0x000fea000383ffff */
.L_x_1334:
[----:B------:R-:W-:Y:S05]  /*263b0*/  BSYNC.RECONVERGENT B5 ;  /* 0x0000000000057941 */ /* 0x000fea0003800200 */
.L_x_1333:
[----:B------:R-:W-:-:S03]  /*263c0*/  UMOV UR4, 0xffffffff ;  /* 0xffffffff00047882 */ /* 0x000fc60000000000 */
[----:B------:R-:W-:Y:S05]  /*263d0*/  BRA.DIV UR4, `(.L_x_1338) ;  /* 0x0000014a04e07947 */ /* 0x000fea000b800000 */
[----:B------:R-:W-:Y:S01]  /*263e0*/  NOP ;  /* 0x0000000000007918 */ /* 0x000fe20000000000 */
.L_x_2383:
[----:B------:R-:W-:Y:S05]  /*263f0*/  @P2 BRA `(.L_x_1339) ;  /* 0xfffffffc003c2947 */ /* 0x000fea000383ffff */
[----:B------:R-:W-:Y:S05]  /*26400*/  BSYNC B4 ;  /* 0x0000000000047941 */ /* 0x000fea0003800000 */
.L_x_1332:
[----:B------:R1:W3:Y:S02]  /*26410*/  LDS R34, [R4+0x400] ;  /* 0x0004000004227984 */ /* 0x0002e40000000800 */
.L_x_1331:
[----:B------:R-:W-:Y:S05]  /*26420*/  BSYNC B3 ;  /* 0x0000000000037941 */ /* 0x000fea0003800000 */
.L_x_1330:
[----:B---3--:R-:W3:Y:S01]  /*26430*/  LDS R28, [R4+0x500] ;  /* 0x00050000041c7984 */ /* 0x008ee20000000800 */
[----:B0-----:R-:W-:Y:S01]  /*26440*/  IMAD.IADD R19, R13, 0x1, R34 ;  /* 0x000000010d137824 */ /* 0x001fe200078e0222 */
[----:B------:R-:W-:Y:S01]  /*26450*/  BSSY.RECONVERGENT B3, `(.L_x_1340) ;  /* 0x000000e000037945 */ /* 0x000fe20003800200 */
[----:B------:R-:W-:-:S03]  /*26460*/  HFMA2 R22, -RZ, RZ, 0, 0 ;  /* 0x00000000ff167431 */ /* 0x000fc600000001ff */
[----:B---3--:R-:W-:-:S13]  /*26470*/  ISETP.GE.AND P0, PT, R19, R28, PT ;  /* 0x0000001c1300720c */ /* 0x008fda0003f06270 */
[----:B------:R-:W-:Y:S05]  /*26480*/  @P0 BRA `(.L_x_1341) ;  /* 0x0000000000280947 */ /* 0x000fea0003800000 */
[----:B----4-:R-:W-:Y:S02]  /*26490*/  IMAD.MOV.U32 R21, RZ, RZ, R19 ;  /* 0x000000ffff157224 */ /* 0x010fe400078e0013 */
[----:B------:R-:W-:-:S07]  /*264a0*/  IMAD.MOV.U32 R22, RZ, RZ, RZ ;  /* 0x000000ffff167224 */ /* 0x000fce00078e00ff */
.L_x_1342:
[----:B------:R-:W-:-:S06]  /*264b0*/  IMAD.WIDE R18, R21, 0x14, R26 ;  /* 0x0000001415127825 */ /* 0x000fcc00078e021a */
[----:B------:R-:W3:Y:S02]  /*264c0*/  LD.E R18, desc[UR8][R18.64+0x4] ;  /* 0x0000040812127980 */ /* 0x000ee4000c101900 */
[----:B---3--:R-:W-:-:S13]  /*264d0*/  ISETP.NE.AND P0, PT, R18, 0x4, PT ;  /* 0x000000041200780c */ /* 0x008fda0003f05270 */
[----:B------:R-:W-:Y:S05]  /*264e0*/  @P0 BRA `(.L_x_1341) ;  /* 0x0000000000100947 */ /* 0x000fea0003800000 */
[----:B------:R-:W-:Y:S02]  /*264f0*/  VIADD R21, R21, 0x20 ;  /* 0x0000002015157836 */ /* 0x000fe40000000000 */
[----:B------:R-:W-:-:S03]  /*26500*/  VIADD R22, R22, 0x1 ;  /* 0x0000000116167836 */ /* 0x000fc60000000000 */
[----:B------:R-:W-:-:S13]  /*26510*/  ISETP.GE.AND P0, PT, R21, R28, PT ;  /* 0x0000001c1500720c */ /* 0x000fda0003f06270 */
[----:B------:R-:W-:Y:S05]  /*26520*/  @!P0 BRA `(.L_x_1342) ;  /* 0xfffffffc00e08947 */ /* 0x000fea000383ffff */
.L_x_1341:
[----:B------:R-:W-:Y:S05]  /*26530*/  BSYNC.RECONVERGENT B3 ;  /* 0x0000000000037941 */ /* 0x000fea0003800200 */
.L_x_1340:
[----:B------:R-:W-:-:S03]  /*26540*/  UMOV UR4, 0xffffffff ;  /* 0xffffffff00047882 */ /* 0x000fc60000000000 */
[----:B------:R-:W-:Y:S05]  /*26550*/  BRA.DIV UR4, `(.L_x_1343) ;  /* 0x0000014a049c7947 */ /* 0x000fea000b800000 */
[----:B----4-:R-:W0:Y:S02]  /*26560*/  SHFL.BFLY PT, R20, R22, 0x1, 0x1f ;  /* 0x0c201f0016147f89 */ /* 0x010e2400000e0000 */
[----:B0-----:R-:W-:-:S05]  /*26570*/  IADD3 R18, PT, PT, R20, R22, RZ ;  /* 0x0000001614127210 */ /* 0x001fca0007ffe0ff */
[----:B------:R-:W0:Y:S02]  /*26580*/  SHFL.BFLY PT, R20, R18, 0x2, 0x1f ;  /* 0x0c401f0012147f89 */ /* 0x000e2400000e0000 */
[----:B0-----:R-:W-:-:S05]  /*26590*/  IMAD.IADD R23, R18, 0x1, R20 ;  /* 0x0000000112177824 */ /* 0x001fca00078e0214 */
[----:B------:R-:W0:Y:S02]  /*265a0*/  SHFL.BFLY PT, R20, R23, 0x4, 0x1f ;  /* 0x0c801f0017147f89 */ /* 0x000e2400000e0000 */
[----:B0-----:R-:W-:-:S05]  /*265b0*/  IMAD.IADD R29, R23, 0x1, R20 ;  /* 0x00000001171d7824 */ /* 0x001fca00078e0214 */
[----:B------:R-:W0:Y:S02]  /*265c0*/  SHFL.BFLY PT, R20, R29, 0x8, 0x1f ;  /* 0x0d001f001d147f89 */ /* 0x000e2400000e0000 */
[----:B0-----:R-:W-:-:S05]  /*265d0*/  IMAD.IADD R30, R29, 0x1, R20 ;  /* 0x000000011d1e7824 */ /* 0x001fca00078e0214 */
[----:B------:R0:W3:Y:S02]  /*265e0*/  SHFL.BFLY PT, R20, R30, 0x10, 0x1f ;  /* 0x0e001f001e147f89 */ /* 0x0000e400000e0000 */
.L_x_2390:
[----:B------:R-:W-:Y:S01]  /*265f0*/  ISETP.GE.AND P2, PT, R13, R28, PT ;  /* 0x0000001c0d00720c */ /* 0x000fe20003f46270 */
[----:B------:R-:W-:Y:S01]  /*26600*/  BSSY.RECONVERGENT B3, `(.L_x_1344) ;  /* 0x000002f000037945 */ /* 0x000fe20003800200 */
[----:B---3--:R-:W-:-:S11]  /*26610*/  IMAD.IADD R16, R30, 0x1, R20 ;  /* 0x000000011e107824 */ /* 0x008fd600078e0214 */
[----:B------:R-:W-:Y:S05]  /*26620*/  @P2 BRA `(.L_x_1345) ;  /* 0x0000000000b02947 */ /* 0x000fea0003800000 */
[----:B------:R-:W-:Y:S01]  /*26630*/  IADD3 R18, PT, PT, -R13, R28, RZ ;  /* 0x0000001c0d127210 */ /* 0x000fe20007ffe1ff */
[----:B------:R-:W-:Y:S01]  /*26640*/  BSSY.RECONVERGENT B4, `(.L_x_1346) ;  /* 0x0000017000047945 */ /* 0x000fe20003800200 */
[----:B------:R-:W-:Y:S01]  /*26650*/  PLOP3.LUT P0, PT, PT, PT, PT, 0x80, 0x8 ;  /* 0x000000000008781c */ /* 0x000fe20003f0f070 */
[----:B------:R-:W-:Y:S01]  /*26660*/  IMAD.MOV.U32 R29, RZ, RZ, R13 ;  /* 0x000000ffff1d7224 */ /* 0x000fe200078e000d */
[----:B------:R-:W-:-:S13]  /*26670*/  ISETP.GT.AND P3, PT, R18, 0x60, PT ;  /* 0x000000601200780c */ /* 0x000fda0003f64270 */
[----:B------:R-:W-:Y:S05]  /*26680*/  @!P3 BRA `(.L_x_1347) ;  /* 0x000000000048b947 */ /* 0x000fea0003800000 */
[----:B------:R-:W-:Y:S01]  /*26690*/  PLOP3.LUT P0, PT, PT, PT, PT, 0x8, 0x80 ;  /* 0x000000000080781c */ /* 0x000fe20003f0e170 */
[----:B------:R-:W-:-:S12]  /*266a0*/  VIADD R32, R28, 0xffffffa0 ;  /* 0xffffffa01c207836 */ /* 0x000fd80000000000 */
.L_x_1348:
[----:B0--3--:R-:W0:Y:S01]  /*266b0*/  LDC.64 R30, c[0x0][0x420] ;  /* 0x00010800ff1e7b82 */ /* 0x009e220000000a00 */
[C-C-:B------:R-:W-:Y:S01]  /*266c0*/  IMAD.IADD R23, R8.reuse, 0x1, R29.reuse ;  /* 0x0000000108177824 */ /* 0x140fe200078e021d */
[C-C-:B------:R-:W-:Y:S02]  /*266d0*/  IADD3 R21, PT, PT, R8.reuse, 0x20, R29.reuse ;  /* 0x0000002008157810 */ /* 0x140fe40007ffe01d */
[C-C-:B------:R-:W-:Y:S02]  /*266e0*/  IADD3 R19, PT, PT, R8.reuse, 0x40, R29.reuse ;  /* 0x0000004008137810 */ /* 0x140fe40007ffe01d */
[----:B------:R-:W-:Y:S01]  /*266f0*/  IADD3 R33, PT, PT, R8, 0x60, R29 ;  /* 0x0000006008217810 */ /* 0x000fe20007ffe01d */
[----:B------:R-:W-:-:S05]  /*26700*/  VIADD R29, R29, 0x80 ;  /* 0x000000801d1d7836 */ /* 0x000fca0000000000 */
        /* <DEDUP_REMOVED lines=10> */
.L_x_1347:
[----:B------:R-:W-:Y:S05]  /*267b0*/  BSYNC.RECONVERGENT B4 ;  /* 0x0000000000047941 */ /* 0x000fea0003800200 */
.L_x_1346:
[----:B---3--:R-:W-:Y:S01]  /*267c0*/  IADD3 R18, PT, PT, R28, -R29, RZ ;  /* 0x8000001d1c127210 */ /* 0x008fe20007ffe0ff */
[----:B------:R-:W-:Y:S03]  /*267d0*/  BSSY.RECONVERGENT B4, `(.L_x_1349) ;  /* 0x000000c000047945 */ /* 0x000fe60003800200 */
[----:B------:R-:W-:-:S13]  /*267e0*/  ISETP.GT.AND P3, PT, R18, 0x20, PT ;  /* 0x000000201200780c */ /* 0x000fda0003f64270 */
[----:B------:R-:W-:Y:S05]  /*267f0*/  @!P3 BRA `(.L_x_1350) ;  /* 0x000000000024b947 */ /* 0x000fea0003800000 */
[----:B------:R-:W3:Y:S01]  /*26800*/  LDC.64 R18, c[0x0][0x420] ;  /* 0x00010800ff127b82 */ /* 0x000ee20000000a00 */
[C-C-:B------:R-:W-:Y:S01]  /*26810*/  IMAD.IADD R21, R8.reuse, 0x1, R29.reuse ;  /* 0x0000000108157824 */ /* 0x140fe200078e021d */
[----:B------:R-:W-:Y:S01]  /*26820*/  IADD3 R23, PT, PT, R8, 0x20, R29 ;  /* 0x0000002008177810 */ /* 0x000fe20007ffe01d */
[----:B------:R-:W-:Y:S01]  /*26830*/  VIADD R29, R29, 0x40 ;  /* 0x000000401d1d7836 */ /* 0x000fe20000000000 */
[----:B------:R-:W-:Y:S01]  /*26840*/  PLOP3.LUT P0, PT, PT, PT, PT, 0x8, 0x80 ;  /* 0x000000000080781c */ /* 0x000fe20003f0e170 */
[----:B---3--:R-:W-:-:S04]  /*26850*/  IMAD.WIDE.U32 R20, R21, 0x4, R18 ;  /* 0x0000000415147825 */ /* 0x008fc800078e0012 */
[----:B------:R-:W-:Y:S01]  /*26860*/  IMAD.WIDE.U32 R18, R23, 0x4, R18 ;  /* 0x0000000417127825 */ /* 0x000fe200078e0012 */
[----:B------:R3:W-:Y:S04]  /*26870*/  STG.E desc[UR8][R20.64], RZ ;  /* 0x000000ff14007986 */ /* 0x0007e8000c101908 */
[----:B------:R3:W-:Y:S03]  /*26880*/  STG.E desc[UR8][R18.64], RZ ;  /* 0x000000ff12007986 */ /* 0x0007e6000c101908 */
.L_x_1350:
[----:B------:R-:W-:Y:S05]  /*26890*/  BSYNC.RECONVERGENT B4 ;  /* 0x0000000000047941 */ /* 0x000fea0003800200 */
.L_x_1349:
[----:B------:R-:W-:-:S13]  /*268a0*/  ISETP.LT.OR P0, PT, R29, R28, P0 ;  /* 0x0000001c1d00720c */ /* 0x000fda0000701670 */
[----:B---3--:R-:W3:Y:S01]  /*268b0*/  @P0 LDC.64 R18, c[0x0][0x420] ;  /* 0x00010800ff120b82 */ /* 0x008ee20000000a00 */
[----:B------:R-:W-:-:S04]  /*268c0*/  @P0 IMAD.IADD R21, R8, 0x1, R29 ;  /* 0x0000000108150824 */ /* 0x000fc800078e021d */
[----:B---3--:R-:W-:-:S05]  /*268d0*/  @P0 IMAD.WIDE.U32 R18, R21, 0x4, R18 ;  /* 0x0000000415120825 */ /* 0x008fca00078e0012 */
[----:B------:R3:W-:Y:S02]  /*268e0*/  @P0 STG.E desc[UR8][R18.64], RZ ;  /* 0x000000ff12000986 */ /* 0x0007e4000c101908 */
.L_x_1345:
[----:B------:R-:W-:Y:S05]  /*268f0*/  BSYNC.RECONVERGENT B3 ;  /* 0x0000000000037941 */ /* 0x000fea0003800200 */
.L_x_1344:
[----:B------:R-:W-:Y:S01]  /*26900*/  ISETP.GE.AND P0, PT, R16, 0x1, PT ;  /* 0x000000011000780c */ /* 0x000fe20003f06270 */
[----:B------:R-:W-:-:S12]  /*26910*/  BSSY B3, `(.L_x_1351) ;  /* 0x00000ae000037945 */ /* 0x000fd80003800000 */
[----:B------:R-:W-:Y:S05]  /*26920*/  @!P0 BRA `(.L_x_1352) ;  /* 0x0000000800b08947 */ /* 0x000fea0003800000 */
[----:B------:R-:W-:Y:S04]  /*26930*/  BSSY.RECONVERGENT B4, `(.L_x_1353) ;  /* 0x0000065000047945 */ /* 0x000fe80003800200 */
[----:B------:R-:W-:Y:S05]  /*26940*/  @P2 BRA `(.L_x_1354) ;  /* 0x00000004008c2947 */ /* 0x000fea0003800000 */
[----:B------:R-:W-:-:S07]  /*26950*/  IMAD.MOV.U32 R35, RZ, RZ, R13 ;  /* 0x000000ffff237224 */ /* 0x000fce00078e000d */
.L_x_1365:
[----:B---3--:R-:W-:Y:S01]  /*26960*/  IMAD.WIDE.U32 R18, R35, 0x14, R26 ;  /* 0x0000001423127825 */ /* 0x008fe200078e001a */
[----:B------:R-:W3:Y:S04]  /*26970*/  LDC.64 R20, c[0x0][0x420] ;  /* 0x00010800ff147b82 */ /* 0x000ee80000000a00 */
[----:B------:R-:W4:Y:S01]  /*26980*/  LD.E R31, desc[UR8][R18.64] ;  /* 0x00000008121f7980 */ /* 0x000f22000c101900 */
[----:B------:R-:W-:Y:S01]  /*26990*/  IADD3 R33, PT, PT, R8, R35, RZ ;  /* 0x0000002308217210 */ /* 0x000fe20007ffe0ff */
[----:B------:R-:W-:Y:S02]  /*269a0*/  BSSY.RECONVERGENT B5, `(.L_x_1355) ;  /* 0x0000058000057945 */ /* 0x000fe40003800200 */
[----:B------:R-:W4:Y:S08]  /*269b0*/  LDC.64 R22, c[0x0][0x488] ;  /* 0x00012200ff167b82 */ /* 0x000f300000000a00 */
[----:B-----5:R-:W5:Y:S01]  /*269c0*/  LDC.64 R28, c[0x0][0x498] ;  /* 0x00012600ff1c7b82 */ /* 0x020f620000000a00 */
[----:B---3--:R-:W-:-:S04]  /*269d0*/  IMAD.WIDE.U32 R20, R33, 0x4, R20 ;  /* 0x0000000421147825 */ /* 0x008fc800078e0014 */
[----:B----4-:R-:W-:-:S04]  /*269e0*/  IMAD.WIDE R22, R31, 0x8, R22 ;  /* 0x000000081f167825 */ /* 0x010fc800078e0216 */
[----:B-----5:R-:W-:-:S07]  /*269f0*/  IMAD.WIDE R28, R31, 0x8, R28 ;  /* 0x000000081f1c7825 */ /* 0x020fce00078e021c */
.L_x_1364:
[----:B------:R-:W3:Y:S04]  /*26a00*/  LDG.E R37, desc[UR8][R22.64+0x8] ;  /* 0x0000080816257981 */ /* 0x000ee8000c1e1900 */
[----:B0-----:R-:W3:Y:S01]  /*26a10*/  LDG.E.64 R30, desc[UR8][R22.64] ;  /* 0x00000008161e7981 */ /* 0x001ee2000c1e1b00 */
[----:B------:R-:W-:-:S05]  /*26a20*/  IMAD.WIDE R32, R34, 0x14, R26 ;  /* 0x0000001422207825 */ /* 0x000fca00078e021a */
[----:B-----5:R0:W5:Y:S01]  /*26a30*/  LD.E R36, desc[UR8][R32.64] ;  /* 0x0000000820247980 */ /* 0x020162000c101900 */
[----:B------:R-:W-:Y:S01]  /*26a40*/  BSSY.RECONVERGENT B6, `(.L_x_1356) ;  /* 0x0000024000067945 */ /* 0x000fe20003800200 */
[----:B---3--:R-:W-:-:S05]  /*26a50*/  IMAD.IADD R37, R37, 0x1, -R30 ;  /* 0x0000000125257824 */ /* 0x008fca00078e0a1e */
        /* <DEDUP_REMOVED lines=9> */
[----:B------:R-:W3:Y:S02]  /*26af0*/  LDG.E R33, desc[UR8][R32.64] ;  /* 0x0000000820217981 */ /* 0x000ee4000c1e1900 */
[----:B---3-5:R-:W-:-:S13]  /*26b00*/  ISETP.NE.AND P0, PT, R33, R36, PT ;  /* 0x000000242100720c */ /* 0x028fda0003f05270 */
[----:B------:R-:W-:Y:S05]  /*26b10*/  @!P0 BRA `(.L_x_1358) ;  /* 0x0000000000408947 */ /* 0x000fea0003800000 */
[----:B------:R-:W-:-:S07]  /*26b20*/  IMAD.MOV.U32 R38, RZ, RZ, RZ ;  /* 0x000000ffff267224 */ /* 0x000fce00078e00ff */
.L_x_1359:
        /* <DEDUP_REMOVED lines=12> */
[----:B------:R-:W3:Y:S02]  /*26bf0*/  LDG.E R33, desc[UR8][R32.64] ;  /* 0x0000000820217981 */ /* 0x000ee4000c1e1900 */
[----:B---3--:R-:W-:-:S13]  /*26c00*/  ISETP.NE.AND P0, PT, R33, R36, PT ;  /* 0x000000242100720c */ /* 0x008fda0003f05270 */
[----:B------:R-:W-:Y:S05]  /*26c10*/  @P0 BRA `(.L_x_1359) ;  /* 0xfffffffc00c40947 */ /* 0x000fea000383ffff */
.L_x_1358:
[----:B------:R-:W3:Y:S04]  /*26c20*/  LD.E R30, desc[UR8][R18.64+0x8] ;  /* 0x00000808121e7980 */ /* 0x000ee8000c101900 */
[----:B------:R-:W4:Y:S01]  /*26c30*/  LD.E R32, desc[UR8][R18.64+0xc] ;  /* 0x00000c0812207980 */ /* 0x000f22000c101900 */
[----:B---3--:R-:W-:Y:S01]  /*26c40*/  VIADD R31, R30, 0x1 ;  /* 0x000000011e1f7836 */ /* 0x008fe20000000000 */
[----:B----4-:R-:W-:-:S04]  /*26c50*/  IADD3 R33, PT, PT, R32, -0x1, RZ ;  /* 0xffffffff20217810 */ /* 0x010fc80007ffe0ff */
[----:B------:R0:W-:Y:S04]  /*26c60*/  ST.E desc[UR8][R18.64+0x8], R31 ;  /* 0x0000081f12007985 */ /* 0x0001e8000c101908 */
[----:B------:R0:W-:Y:S02]  /*26c70*/  ST.E desc[UR8][R18.64+0xc], R33 ;  /* 0x00000c2112007985 */ /* 0x0001e4000c101908 */
.L_x_1357:
[----:B------:R-:W-:Y:S05]  /*26c80*/  BSYNC.RECONVERGENT B6 ;  /* 0x0000000000067941 */ /* 0x000fea0003800200 */
.L_x_1356:
[----:B0-----:R-:W3:Y:S04]  /*26c90*/  LDG.E R33, desc[UR8][R28.64+0x8] ;  /* 0x000008081c217981 */ /* 0x001ee8000c1e1900 */
[----:B------:R-:W3:Y:S01]  /*26ca0*/  LDG.E.64 R30, desc[UR8][R28.64] ;  /* 0x000000081c1e7981 */ /* 0x000ee2000c1e1b00 */
[----:B------:R-:W-:Y:S01]  /*26cb0*/  BSSY.RECONVERGENT B6, `(.L_x_1360) ;  /* 0x0000021000067945 */ /* 0x000fe20003800200 */
[----:B---3--:R-:W-:-:S05]  /*26cc0*/  IMAD.IADD R33, R33, 0x1, -R30 ;  /* 0x0000000121217824 */ /* 0x008fca00078e0a1e */
        /* <DEDUP_REMOVED lines=13> */
.L_x_1363:
        /* <DEDUP_REMOVED lines=15> */
.L_x_1362:
[----:B------:R-:W3:Y:S02]  /*26e90*/  LDG.E R30, desc[UR8][R20.64] ;  /* 0x00000008141e7981 */ /* 0x000ee4000c1e1900 */
[----:B---3--:R-:W-:-:S05]  /*26ea0*/  VIADD R31, R30, 0x1 ;  /* 0x000000011e1f7836 */ /* 0x008fca0000000000 */
[----:B------:R0:W-:Y:S02]  /*26eb0*/  STG.E desc[UR8][R20.64], R31 ;  /* 0x0000001f14007986 */ /* 0x0001e4000c101908 */
.L_x_1361:
[----:B------:R-:W-:Y:S05]  /*26ec0*/  BSYNC.RECONVERGENT B6 ;  /* 0x0000000000067941 */ /* 0x000fea0003800200 */
.L_x_1360:
[----:B0-----:R-:W0:Y:S01]  /*26ed0*/  LDS R31, [R4+0x400] ;  /* 0x00040000041f7984 */ /* 0x001e220000000800 */
[----:B------:R-:W-:Y:S01]  /*26ee0*/  IADD3 R34, PT, PT, R34, 0x1, RZ ;  /* 0x0000000122227810 */ /* 0x000fe20007ffe0ff */
[----:B0-----:R-:W-:-:S05]  /*26ef0*/  IMAD.IADD R33, R16, 0x1, R31 ;  /* 0x0000000110217824 */ /* 0x001fca00078e021f */
[----:B------:R-:W-:-:S13]  /*26f00*/  ISETP.GE.AND P0, PT, R34, R33, PT ;  /* 0x000000212200720c */ /* 0x000fda0003f06270 */
[----:B------:R-:W-:Y:S05]  /*26f10*/  @!P0 BRA `(.L_x_1364) ;  /* 0xfffffff800b88947 */ /* 0x000fea000383ffff */
[----:B------:R-:W-:Y:S05]  /*26f20*/  BSYNC.RECONVERGENT B5 ;  /* 0x0000000000057941 */ /* 0x000fea0003800200 */
.L_x_1355:
[----:B------:R-:W0:Y:S01]  /*26f30*/  LDS R18, [R4+0x500] ;  /* 0x0005000004127984 */ /* 0x000e220000000800 */
[----:B------:R-:W-:Y:S02]  /*26f40*/  VIADD R35, R35, 0x20 ;  /* 0x0000002023237836 */ /* 0x000fe40000000000 */
[----:B------:R-:W-:-:S03]  /*26f50*/  IMAD.MOV.U32 R34, RZ, RZ, R31 ;  /* 0x000000ffff227224 */ /* 0x000fc600078e001f */
[----:B0-----:R-:W-:-:S13]  /*26f60*/  ISETP.GE.AND P0, PT, R35, R18, PT ;  /* 0x000000122300720c */ /* 0x001fda0003f06270 */
[----:B------:R-:W-:Y:S05]  /*26f70*/  @!P0 BRA `(.L_x_1365) ;  /* 0xfffffff800788947 */ /* 0x000fea000383ffff */
.L_x_1354:
[----:B------:R-:W-:Y:S05]  /*26f80*/  BSYNC.RECONVERGENT B4 ;  /* 0x0000000000047941 */ /* 0x000fea0003800200 */
.L_x_1353:
[----:B------:R-:W-:-:S03]  /*26f90*/  UMOV UR4, 0xffffffff ;  /* 0xffffffff00047882 */ /* 0x000fc60000000000 */
[----:B------:R-:W-:Y:S05]  /*26fa0*/  BRA.DIV UR4, `(.L_x_1366) ;  /* 0x0000014204947947 */ /* 0x000fea000b800000 */
[----:B------:R-:W-:Y:S01]  /*26fb0*/  NOP ;  /* 0x0000000000007918 */ /* 0x000fe20000000000 */
.L_x_2393:
[----:B------:R-:W4:Y:S01]  /*26fc0*/  LDS R20, [R4+0x400] ;  /* 0x0004000004147984 */ /* 0x000f220000000800 */
[----:B------:R-:W-:Y:S01]  /*26fd0*/  BSSY.RECONVERGENT B4, `(.L_x_1367) ;  /* 0x000000e000047945 */ /* 0x000fe20003800200 */
[----:B------:R-:W-:Y:S02]  /*26fe0*/  PLOP3.LUT P0, PT, PT, PT, PT, 0x8, 0x80 ;  /* 0x000000000080781c */ /* 0x000fe40003f0e170 */
[----:B----4-:R-:W-:-:S13]  /*26ff0*/  ISETP.GE.AND P2, PT, R13, R20, PT ;  /* 0x000000140d00720c */ /* 0x010fda0003f46270 */
[----:B------:R-:W-:Y:S05]  /*27000*/  @P2 BRA `(.L_x_1368) ;  /* 0x0000000000282947 */ /* 0x000fea0003800000 */
[----:B------:R-:W-:-:S07]  /*27010*/  IMAD.MOV.U32 R21, RZ, RZ, R13 ;  /* 0x000000ffff157224 */ /* 0x000fce00078e000d */
.L_x_1369:
[----:B---3--:R-:W3:Y:S01]  /*27020*/  LDC.64 R18, c[0x0][0x420] ;  /* 0x00010800ff127b82 */ /* 0x008ee20000000a00 */
[----:B------:R-:W-:-:S05]  /*27030*/  IADD3 R23, PT, PT, R8, R21, RZ ;  /* 0x0000001508177210 */ /* 0x000fca0007ffe0ff */
[----:B---3--:R-:W-:-:S06]  /*27040*/  IMAD.WIDE.U32 R18, R23, 0x4, R18 ;  /* 0x0000000417127825 */ /* 0x008fcc00078e0012 */
[----:B------:R-:W3:Y:S01]  /*27050*/  LDG.E R19, desc[UR8][R18.64] ;  /* 0x0000000812137981 */ /* 0x000ee2000c1e1900 */
[----:B------:R-:W-:-:S05]  /*27060*/  VIADD R21, R21, 0x20 ;  /* 0x0000002015157836 */ /* 0x000fca0000000000 */
[----:B------:R-:W-:Y:S02]  /*27070*/  ISETP.GE.AND P2, PT, R21, R20, PT ;  /* 0x000000141500720c */ /* 0x000fe40003f46270 */
[CC--:B---3--:R-:W-:Y:S02]  /*27080*/  ISETP.EQ.AND P3, PT, R19.reuse, R16.reuse, PT ;  /* 0x000000101300720c */ /* 0x0c8fe40003f62270 */
[----:B------:R-:W-:-:S11]  /*27090*/  ISETP.NE.AND P0, PT, R19, R16, PT ;  /* 0x000000101300720c */ /* 0x000fd60003f05270 */
[----:B------:R-:W-:Y:S05]  /*270a0*/  @!P2 BRA P3, `(.L_x_1369) ;  /* 0xfffffffc00dca947 */ /* 0x000fea000183ffff */
.L_x_1368:
[----:B------:R-:W-:Y:S05]  /*270b0*/  BSYNC.RECONVERGENT B4 ;  /* 0x0000000000047941 */ /* 0x000fea0003800200 */
.L_x_1367:
[----:B------:R-:W-:-:S03]  /*270c0*/  UMOV UR4, 0xffffffff ;  /* 0xffffffff00047882 */ /* 0x000fc60000000000 */
[----:B------:R-:W-:Y:S05]  /*270d0*/  BRA.DIV UR4, `(.L_x_1370) ;  /* 0x0000014204647947 */ /* 0x000fea000b800000 */
[----:B------:R-:W-:-:S13]  /*270e0*/  VOTE.ANY P0, P0 ;  /* 0x0000000000ff7806 */ /* 0x000fda0000000100 */
.L_x_2396:
[----:B------:R-:W-:Y:S05]  /*270f0*/  @P0 BREAK B3 ;  /* 0x0000000000030942 */ /* 0x000fea0003800000 */
[----:B------:R-:W-:Y:S05]  /*27100*/  @P0 BRA `(.L_x_1371) ;  /* 0x000000b000340947 */ /* 0x000fea0003800000 */
[--C-:B------:R-:W-:Y:S01]  /*27110*/  IMAD.IADD R23, R13, 0x1, R20.reuse ;  /* 0x000000010d177824 */ /* 0x100fe200078e0214 */
[----:B------:R-:W-:Y:S01]  /*27120*/  BSSY.RECONVERGENT B4, `(.L_x_1372) ;  /* 0x0000010000047945 */ /* 0x000fe20003800200 */
[----:B------:R-:W-:Y:S01]  /*27130*/  IMAD.IADD R22, R16, 0x1, R20 ;  /* 0x0000000110167824 */ /* 0x000fe200078e0214 */
[----:B------:R-:W-:-:S04]  /*27140*/  PLOP3.LUT P0, PT, PT, PT, PT, 0x8, 0x80 ;  /* 0x000000000080781c */ /* 0x000fc80003f0e170 */
[----:B------:R-:W-:-:S13]  /*27150*/  ISETP.GE.AND P2, PT, R23, R22, PT ;  /* 0x000000161700720c */ /* 0x000fda0003f46270 */
[----:B------:R-:W-:Y:S05]  /*27160*/  @P2 BRA `(.L_x_1373) ;  /* 0x00000000002c2947 */ /* 0x000fea0003800000 */
[----:B------:R-:W-:Y:S01]  /*27170*/  VIADD R31, R16, 0xffffffff ;  /* 0xffffffff101f7836 */ /* 0x000fe20000000000 */
[----:B------:R-:W-:-:S07]  /*27180*/  MOV R21, R23 ;  /* 0x0000001700157202 */ /* 0x000fce0000000f00 */
.L_x_1374:
[----:B---3--:R-:W3:Y:S01]  /*27190*/  LDC.64 R18, c[0x0][0x420] ;  /* 0x00010800ff127b82 */ /* 0x008ee20000000a00 */
[----:B------:R-:W-:-:S04]  /*271a0*/  IMAD.IADD R29, R8, 0x1, R21 ;  /* 0x00000001081d7824 */ /* 0x000fc800078e0215 */
[----:B---3--:R-:W-:-:S06]  /*271b0*/  IMAD.WIDE.U32 R18, R29, 0x4, R18 ;  /* 0x000000041d127825 */ /* 0x008fcc00078e0012 */
[----:B------:R-:W3:Y:S01]  /*271c0*/  LDG.E R18, desc[UR8][R18.64] ;  /* 0x0000000812127981 */ /* 0x000ee2000c1e1900 */
[----:B------:R-:W-:-:S05]  /*271d0*/  VIADD R21, R21, 0x20 ;  /* 0x0000002015157836 */ /* 0x000fca0000000000 */
[----:B------:R-:W-:Y:S02]  /*271e0*/  ISETP.LT.AND P4, PT, R21, R22, PT ;  /* 0x000000161500720c */ /* 0x000fe40003f81270 */
[CC--:B---3--:R-:W-:Y:S02]  /*271f0*/  ISETP.GE.AND P3, PT, R18.reuse, R31.reuse, PT ;  /* 0x0000001f1200720c */ /* 0x0c8fe40003f66270 */
[----:B------:R-:W-:-:S11]  /*27200*/  ISETP.LT.AND P0, PT, R18, R31, PT ;  /* 0x0000001f1200720c */ /* 0x000fd60003f01270 */
[----:B------:R-:W-:Y:S05]  /*27210*/  @P3 BRA P4, `(.L_x_1374) ;  /* 0xfffffffc00dc3947 */ /* 0x000fea000203ffff */
.L_x_1373:
[----:B------:R-:W-:Y:S05]  /*27220*/  BSYNC.RECONVERGENT B4 ;  /* 0x0000000000047941 */ /* 0x000fea0003800200 */
.L_x_1372:
[----:B------:R-:W-:-:S03]  /*27230*/  UMOV UR4, 0xffffffff ;  /* 0xffffffff00047882 */ /* 0x000fc60000000000 */
[----:B------:R-:W-:Y:S05]  /*27240*/  BRA.DIV UR4, `(.L_x_1375) ;  /* 0x0000014204247947 */ /* 0x000fea000b800000 */
[----:B------:R-:W-:-:S13]  /*27250*/  VOTE.ANY P0, P0 ;  /* 0x0000000000ff7806 */ /* 0x000fda0000000100 */
.L_x_2399:
[----:B------:R-:W-:Y:S05]  /*27260*/  @P0 BREAK B3 ;  /* 0x0000000000030942 */ /* 0x000fea0003800000 */
[----:B------:R-:W-:Y:S05]  /*27270*/  @P0 BRA `(.L_x_1371) ;  /* 0x000000ac00d80947 */ /* 0x000fea0003800000 */
[----:B------:R-:W-:Y:S04]  /*27280*/  BSSY.RECONVERGENT B4, `(.L_x_1376) ;  /* 0x000000c000047945 */ /* 0x000fe80003800200 */
[----:B------:R-:W-:Y:S05]  /*27290*/  @P2 BRA `(.L_x_1377) ;  /* 0x0000000000282947 */ /* 0x000fea0003800000 */
[----:B------:R-:W-:Y:S01]  /*272a0*/  BSSY.RECONVERGENT B5, `(.L_x_1377) ;  /* 0x0000009000057945 */ /* 0x000fe20003800200 */
[----:B------:R-:W-:-:S07]  /*272b0*/  IMAD.MOV.U32 R21, RZ, RZ, 0x1 ;  /* 0x00000001ff157424 */ /* 0x000fce00078e00ff */
.L_x_1378:
[----:B---3--:R-:W-:-:S04]  /*272c0*/  IMAD.WIDE R18, R23, 0x14, R26 ;  /* 0x0000001417127825 */ /* 0x008fc800078e021a */
[----:B------:R-:W-:Y:S01]  /*272d0*/  VIADD R23, R23, 0x20 ;  /* 0x0000002017177836 */ /* 0x000fe20000000000 */
[----:B------:R-:W-:Y:S04]  /*272e0*/  ST.E desc[UR8][R18.64+0x4], R21 ;  /* 0x0000041512007985 */ /* 0x000fe8000c101908 */
[----:B------:R-:W3:Y:S02]  /*272f0*/  LDS R20, [R4+0x400] ;  /* 0x0004000004147984 */ /* 0x000ee40000000800 */
[----:B---3--:R-:W-:-:S04]  /*27300*/  IADD3 R22, PT, PT, R16, R20, RZ ;  /* 0x0000001410167210 */ /* 0x008fc80007ffe0ff */
[----:B------:R-:W-:-:S13]  /*27310*/  ISETP.GE.AND P0, PT, R23, R22, PT ;  /* 0x000000161700720c */ /* 0x000fda0003f06270 */
[----:B------:R-:W-:Y:S05]  /*27320*/  @!P0 BRA `(.L_x_1378) ;  /* 0xfffffffc00e48947 */ /* 0x000fea000383ffff */
[----:B------:R-:W-:Y:S05]  /*27330*/  BSYNC.RECONVERGENT B5 ;  /* 0x0000000000057941 */ /* 0x000fea0003800200 */
.L_x_1377:
[----:B------:R-:W-:Y:S05]  /*27340*/  BSYNC.RECONVERGENT B4 ;  /* 0x0000000000047941 */ /* 0x000fea0003800200 */
.L_x_1376:
[----:B------:R-:W4:Y:S01]  /*27350*/  @!P1 LDS R21, [R4+0x480] ;  /* 0x0004800004159984 */ /* 0x000f220000000800 */
[----:B---3--:R-:W-:Y:S01]  /*27360*/  @!P1 IMAD.IADD R19, R16, 0x1, R20 ;  /* 0x0000000110139824 */ /* 0x008fe200078e0214 */
[----:B------:R-:W-:-:S04]  /*27370*/  UMOV UR4, 0xffffffff ;  /* 0xffffffff00047882 */ /* 0x000fc80000000000 */
[----:B------:R3:W-:Y:S01]  /*27380*/  @!P1 STS [R4+0x400], R19 ;  /* 0x0004001304009388 */ /* 0x0007e20000000800 */
[----:B----4-:R-:W-:-:S05]  /*27390*/  @!P1 IMAD.IADD R21, R21, 0x1, -R16 ;  /* 0x0000000115159824 */ /* 0x010fca00078e0a10 */
[----:B------:R3:W-:Y:S01]  /*273a0*/  @!P1 STS [R4+0x480], R21 ;  /* 0x0004801504009388 */ /* 0x0007e20000000800 */
[----:B------:R-:W-:Y:S05]  /*273b0*/  BRA.DIV UR4, `(.L_x_1379) ;  /* 0x0000013e04e47947 */ /* 0x000fea000b800000 */
[----:B------:R-:W-:Y:S01]  /*273c0*/  NOP ;  /* 0x0000000000007918 */ /* 0x000fe20000000000 */
.L_x_2402:
[----:B------:R4:W0:Y:S04]  /*273d0*/  LDS R28, [R4+0x500] ;  /* 0x00050000041c7984 */ /* 0x0008280000000800 */
[----:B------:R4:W0:Y:S02]  /*273e0*/  LDS R34, [R4+0x400] ;  /* 0x0004000004227984 */ /* 0x0008240000000800 */
.L_x_1352:
[----:B------:R-:W-:Y:S05]  /*273f0*/  BSYNC B3 ;  /* 0x0000000000037941 */ /* 0x000fea0003800000 */
.L_x_1351:
        /* <DEDUP_REMOVED lines=11> */
[----:B------:R-:W-:Y:S01]  /*274b0*/  MOV R23, R19 ;  /* 0x0000001300177202 */ /* 0x000fe20000000f00 */
[----:B------:R-:W-:-:S07]  /*274c0*/  IMAD.MOV.U32 R22, RZ, RZ, RZ ;  /* 0x000000ffff167224 */ /* 0x000fce00078e00ff */
.L_x_1382:
[----:B------:R-:W0:Y:S01]  /*274d0*/  LDC.64 R30, c[0x0][0x420] ;  /* 0x00010800ff1e7b82 */ /* 0x000e220000000a00 */
[----:B------:R-:W-:-:S04]  /*274e0*/  IMAD.IADD R19, R8, 0x1, R23 ;  /* 0x0000000108137824 */ /* 0x000fc800078e0217 */
[----:B0-----:R-:W-:-:S06]  /*274f0*/  IMAD.WIDE.U32 R30, R19, 0x4, R30 ;  /* 0x00000004131e7825 */ /* 0x001fcc00078e001e */
[----:B------:R-:W3:Y:S01]  /*27500*/  LDG.E R31, desc[UR8][R30.64] ;  /* 0x000000081e1f7981 */ /* 0x000ee2000c1e1900 */
[----:B------:R-:W-:Y:S01]  /*27510*/  IMAD.WIDE R18, R23, 0x14, R26 ;  /* 0x0000001417127825 */ /* 0x000fe200078e021a */
[----:B---3--:R-:W-:-:S13]  /*27520*/  ISETP.NE.AND P0, PT, R31, R16, PT ;  /* 0x000000101f00720c */ /* 0x008fda0003f05270 */
[----:B------:R-:W3:Y:S01]  /*27530*/  @!P0 LD.E R29, desc[UR8][R18.64+0x8] ;  /* 0x00000808121d8980 */ /* 0x000ee2000c101900 */
[----:B------:R-:W0:Y:S01]  /*27540*/  @!P0 LDC.64 R20, c[0x0][0x418] ;  /* 0x00010600ff148b82 */ /* 0x000e220000000a00 */
[----:B------:R-:W-:Y:S02]  /*27550*/  @!P0 IMAD.IADD R33, R3, 0x1, R22 ;  /* 0x0000000103218824 */ /* 0x000fe400078e0216 */
[----:B------:R-:W-:Y:S02]  /*27560*/  @!P0 VIADD R32, R22, 0x1 ;  /* 0x0000000116208836 */ /* 0x000fe40000000000 */
[----:B------:R-:W-:Y:S02]  /*27570*/  VIADD R23, R23, 0x20 ;  /* 0x0000002017177836 */ /* 0x000fe40000000000 */
[----:B------:R-:W-:Y:S02]  /*27580*/  @!P0 IMAD.MOV.U32 R22, RZ, RZ, R32 ;  /* 0x000000ffff168224 */ /* 0x000fe400078e0020 */
[----:B0-----:R-:W-:Y:S01]  /*27590*/  @!P0 IMAD.WIDE R20, R33, 0x4, R20 ;  /* 0x0000000421148825 */ /* 0x001fe200078e0214 */
[----:B------:R-:W-:-:S04]  /*275a0*/  @P0 MOV R33, 0xffffffff ;  /* 0xffffffff00210802 */ /* 0x000fc80000000f00 */
[----:B---3--:R-:W-:Y:S04]  /*275b0*/  @!P0 STG.E desc[UR8][R20.64], R29 ;  /* 0x0000001d14008986 */ /* 0x008fe8000c101908 */
[----:B------:R-:W-:Y:S04]  /*275c0*/  @P0 ST.E desc[UR8][R18.64+0x4], R33 ;  /* 0x0000042112000985 */ /* 0x000fe8000c101908 */
[----:B------:R-:W0:Y:S02]  /*275d0*/  @P0 LDS R28, [R4+0x500] ;  /* 0x00050000041c0984 */ /* 0x000e240000000800 */
[----:B0-----:R-:W-:-:S13]  /*275e0*/  ISETP.GE.AND P0, PT, R23, R28, PT ;  /* 0x0000001c1700720c */ /* 0x001fda0003f06270 */
[----:B------:R-:W-:Y:S05]  /*275f0*/  @!P0 BRA `(.L_x_1382) ;  /* 0xfffffffc00b48947 */ /* 0x000fea000383ffff */
.L_x_1381:
[----:B------:R-:W-:Y:S05]  /*27600*/  BSYNC.RECONVERGENT B3 ;  /* 0x0000000000037941 */ /* 0x000fea0003800200 */
.L_x_1380:
        /* <DEDUP_REMOVED lines=24> */
.L_x_2415:
[----:B------:R-:W-:Y:S01]  /*27790*/  ISETP.GE.AND P0, PT, R22, 0x1, PT ;  /* 0x000000011600780c */ /* 0x000fe20003f06270 */
[----:B------:R-:W-:-:S12]  /*277a0*/  BSSY.RECONVERGENT B3, `(.L_x_1384) ;  /* 0x0000038000037945 */ /* 0x000fd80003800200 */
[----:B------:R-:W-:Y:S05]  /*277b0*/  @!P0 BRA `(.L_x_1385) ;  /* 0x0000000000d88947 */ /* 0x000fea0003800000 */
        /* <DEDUP_REMOVED lines=9> */
.L_x_1388:
[----:B---3--:R-:W3:Y:S01]  /*27850*/  LDC.64 R18, c[0x0][0x418] ;  /* 0x00010600ff127b82 */ /* 0x008ee20000000a00 */
[----:B------:R-:W-:-:S05]  /*27860*/  IADD3 R21, PT, PT, R3, R33, RZ ;  /* 0x0000002103157210 */ /* 0x000fca0007ffe0ff */
[----:B---3--:R-:W-:Y:S02]  /*27870*/  IMAD.WIDE R18, R21, 0x4, R18 ;  /* 0x0000000415127825 */ /* 0x008fe400078e0212 */
[----:B------:R-:W0:Y:S03]  /*27880*/  LDC.64 R20, c[0x0][0x410] ;  /* 0x00010400ff147b82 */ /* 0x000e260000000a00 */
[----:B------:R-:W3:Y:S01]  /*27890*/  LDG.E R35, desc[UR8][R18.64] ;  /* 0x0000000812237981 */ /* 0x000ee2000c1e1900 */
[----:B------:R-:W-:-:S04]  /*278a0*/  IMAD.IADD R37, R16, 0x1, R33 ;  /* 0x0000000110257824 */ /* 0x000fc800078e0221 */
[----:B0-----:R-:W-:-:S05]  /*278b0*/  IMAD.WIDE.U32 R22, R37, 0x4, R20 ;  /* 0x0000000425167825 */ /* 0x001fca00078e0014 */
[----:B---3--:R3:W-:Y:S04]  /*278c0*/  STG.E desc[UR8][R22.64], R35 ;  /* 0x0000002316007986 */ /* 0x0087e8000c101908 */
[----:B------:R-:W2:Y:S01]  /*278d0*/  LDG.E R39, desc[UR8][R18.64+0x4] ;  /* 0x0000040812277981 */ /* 0x000ea2000c1e1900 */
[----:B------:R-:W-:-:S04]  /*278e0*/  VIADD R29, R37, 0x1 ;  /* 0x00000001251d7836 */ /* 0x000fc80000000000 */
[----:B------:R-:W-:-:S05]  /*278f0*/  IMAD.WIDE.U32 R28, R29, 0x4, R20 ;  /* 0x000000041d1c7825 */ /* 0x000fca00078e0014 */
[----:B--2---:R3:W-:Y:S04]  /*27900*/  STG.E desc[UR8][R28.64], R39 ;  /* 0x000000271c007986 */ /* 0x0047e8000c101908 */
[----:B------:R-:W2:Y:S01]  /*27910*/  LDG.E R41, desc[UR8][R18.64+0x8] ;  /* 0x0000080812297981 */ /* 0x000ea2000c1e1900 */
[----:B------:R-:W-:-:S04]  /*27920*/  VIADD R31, R37, 0x2 ;  /* 0x00000002251f7836 */ /* 0x000fc80000000000 */
[----:B------:R-:W-:-:S05]  /*27930*/  IMAD.WIDE.U32 R30, R31, 0x4, R20 ;  /* 0x000000041f1e7825 */ /* 0x000fca00078e0014 */
[----:B--2---:R3:W-:Y:S04]  /*27940*/  STG.E desc[UR8][R30.64], R41 ;  /* 0x000000291e007986 */ /* 0x0047e8000c101908 */
[----:B------:R-:W2:Y:S01]  /*27950*/  LDG.E R43, desc[UR8][R18.64+0xc] ;  /* 0x00000c08122b7981 */ /* 0x000ea2000c1e1900 */
[----:B------:R-:W-:Y:S01]  /*27960*/  VIADD R37, R37, 0x3 ;  /* 0x0000000325257836 */ /* 0x000fe20000000000 */
[----:B------:R-:W-:-:S03]  /*27970*/  IADD3 R33, PT, PT, R33, 0x4, RZ ;  /* 0x0000000421217810 */ /* 0x000fc60007ffe0ff */
[----:B------:R-:W-:Y:S01]  /*27980*/  IMAD.WIDE.U32 R20, R37, 0x4, R20 ;  /* 0x0000000425147825 */ /* 0x000fe200078e0014 */
[----:B------:R-:W-:-:S04]  /*27990*/  ISETP.NE.AND P0, PT, R33, R32, PT ;  /* 0x000000202100720c */ /* 0x000fc80003f05270 */
[----:B--2---:R3:W-:Y:S09]  /*279a0*/  STG.E desc[UR8][R20.64], R43 ;  /* 0x0000002b14007986 */ /* 0x0047f2000c101908 */
[----:B------:R-:W-:Y:S05]  /*279b0*/  @P0 BRA `(.L_x_1388) ;  /* 0xfffffffc00a40947 */ /* 0x000fea000383ffff */
.L_x_1387:
[----:B------:R-:W-:Y:S05]  /*279c0*/  BSYNC.RECONVERGENT B4 ;  /* 0x0000000000047941 */ /* 0x000fea0003800200 */
.L_x_1386:
[----:B------:R-:W-:Y:S05]  /*279d0*/  @!P1 BRA `(.L_x_1385) ;  /* 0x0000000000509947 */ /* 0x000fea0003800000 */
[----:B---3--:R-:W3:Y:S01]  /*279e0*/  LDC.64 R20, c[0x0][0x418] ;  /* 0x00010600ff147b82 */ /* 0x008ee20000000a00 */
[----:B------:R-:W-:-:S04]  /*279f0*/  IMAD.IADD R19, R3, 0x1, R32 ;  /* 0x0000000103137824 */ /* 0x000fc800078e0220 */
        /* <DEDUP_REMOVED lines=8> */
[----:B0-----:R-:W3:Y:S01]  /*27a80*/  LDG.E R29, desc[UR8][R20.64+0x4] ;  /* 0x00000408141d7981 */ /* 0x001ee2000c1e1900 */
        /* <DEDUP_REMOVED lines=9> */
.L_x_1385:
[----:B------:R-:W-:Y:S05]  /*27b20*/  BSYNC.RECONVERGENT B3 ;  /* 0x0000000000037941 */ /* 0x000fea0003800200 */
.L_x_1384:
[----:B------:R-:W-:-:S03]  /*27b30*/  UMOV UR4, 0xffffffff ;  /* 0xffffffff00047882 */ /* 0x000fc60000000000 */
[----:B------:R-:W-:Y:S05]  /*27b40*/  BRA.DIV UR4, `(.L_x_1389) ;  /* 0x0000013e040c7947 */ /* 0x000fea000b800000 */
[----:B------:R-:W-:Y:S01]  /*27b50*/  NOP ;  /* 0x0000000000007918 */ /* 0x000fe20000000000 */
.L_x_2418:
[----:B------:R-:W0:Y:S01]  /*27b60*/  LDS R40, [R4+0xb500] ;  /* 0x00b5000004287984 */ /* 0x000e220000000800 */
[----:B------:R-:W-:Y:S01]  /*27b70*/  BSSY B3, `(.L_x_1390) ;  /* 0x000001e000037945 */ /* 0x000fe20003800000 */
[----:B0-----:R-:W-:-:S13]  /*27b80*/  ISETP.GE.AND P0, PT, R40, 0x1, PT ;  /* 0x000000012800780c */ /* 0x001fda0003f06270 */
[----:B------:R-:W-:Y:S05]  /*27b90*/  @!P0 BRA `(.L_x_1391) ;  /* 0x00000000006c8947 */ /* 0x000fea0003800000 */
[----:B------:R-:W-:Y:S01]  /*27ba0*/  BSSY B4, `(.L_x_1392) ;  /* 0x0000019000047945 */ /* 0x000fe20003800000 */
[----:B------:R-:W-:Y:S01]  /*27bb0*/  IADD3 R16, PT, PT, R40, -0x1, RZ ;  /* 0xffffffff28107810 */ /* 0x000fe20007ffe0ff */
[----:B---3--:R-:W-:-:S07]  /*27bc0*/  IMAD.MOV.U32 R23, RZ, RZ, RZ ;  /* 0x000000ffff177224 */ /* 0x008fce00078e00ff */
.L_x_1397:
        /* <DEDUP_REMOVED lines=8> */
.L_x_1395:
        /* <DEDUP_REMOVED lines=9> */
.L_x_1394:
[----:B------:R-:W-:Y:S05]  /*27ce0*/  BSYNC.RECONVERGENT B5 ;  /* 0x0000000000057941 */ /* 0x000fea0003800200 */
.L_x_1393:
[----:B------:R-:W-:-:S03]  /*27cf0*/  UMOV UR4, 0xffffffff ;  /* 0xffffffff00047882 */ /* 0x000fc60000000000 */
[----:B------:R-:W-:Y:S05]  /*27d00*/  BRA.DIV UR4, `(.L_x_1396) ;  /* 0x0000013a04b87947 */ /* 0x000fea000b800000 */
[----:B------:R-:W-:Y:S01]  /*27d10*/  NOP ;  /* 0x0000000000007918 */ /* 0x000fe20000000000 */
.L_x_2421:
[----:B------:R-:W-:Y:S05]  /*27d20*/  @P1 BRA `(.L_x_1397) ;  /* 0xfffffffc00a81947 */ /* 0x000fea000383ffff */
[----:B------:R-:W-:Y:S05]  /*27d30*/  BSYNC B4 ;  /* 0x0000000000047941 */ /* 0x000fea0003800000 */
.L_x_1392:
[----:B------:R0:W3:Y:S02]  /*27d40*/  LDS R40, [R4+0xb500] ;  /* 0x00b5000004287984 */ /* 0x0000e40000000800 */
.L_x_1391:
[----:B------:R-:W-:Y:S05]  /*27d50*/  BSYNC B3 ;  /* 0x0000000000037941 */ /* 0x000fea0003800000 */
.L_x_1390:
[----:B---3--:R3:W5:Y:S04]  /*27d60*/  LD.E R41, desc[UR8][R26.64+0x8] ;  /* 0x000008081a297980 */ /* 0x008768000c101900 */
[----:B------:R3:W5:Y:S01]  /*27d70*/  LD.E R23, desc[UR8][R26.64+0xc] ;  /* 0x00000c081a177980 */ /* 0x000762000c101900 */
[----:B------:R-:W-:Y:S01]  /*27d80*/  ISETP.NE.AND P2, PT, R13, RZ, PT ;  /* 0x000000ff0d00720c */ /* 0x000fe20003f45270 */
[----:B------:R-:W-:-:S12]  /*27d90*/  BSSY.RECONVERGENT B3, `(.L_x_1398) ;  /* 0x0000019000037945 */ /* 0x000fd80003800200 */
[----:B------:R-:W-:Y:S05]  /*27da0*/  @P2 BRA `(.L_x_1399) ;  /* 0x00000000005c2947 */ /* 0x000fea0003800000 */
[----:B------:R-:W-:Y:S01]  /*27db0*/  STS.U8 [R2+0xbb00], RZ ;  /* 0x00bb00ff02007388 */ /* 0x000fe20000000000 */
[----:B------:R-:W0:Y:S03]  /*27dc0*/  LDC.64 R28, c[0x0][0x440] ;  /* 0x00011000ff1c7b82 */ /* 0x000e260000000a00 */
[----:B------:R-:W-:Y:S04]  /*27dd0*/  STS [R4+0xba80], RZ ;  /* 0x00ba80ff04007388 */ /* 0x000fe80000000800 */
[----:B------:R-:W-:Y:S01]  /*27de0*/  STS [R4+0xb800], RZ ;  /* 0x00b800ff04007388 */ /* 0x000fe20000000800 */
[----:B------:R-:W1:Y:S03]  /*27df0*/  LDC.64 R18, c[0x0][0x438] ;  /* 0x00010e00ff127b82 */ /* 0x000e660000000a00 */
[----:B------:R-:W2:Y:S04]  /*27e00*/  LD.E R31, desc[UR8][R26.64+0x8] ;  /* 0x000008081a1f7980 */ /* 0x000ea8000c101900 */
[----:B------:R-:W4:Y:S04]  /*27e10*/  LDS R35, [R4+0x400] ;  /* 0x0004000004237984 */ /* 0x000f280000000800 */
[----:B0-----:R-:W3:Y:S04]  /*27e20*/  LDG.E R29, desc[UR8][R28.64] ;  /* 0x000000081c1d7981 */ /* 0x001ee8000c1e1900 */
        /* <DEDUP_REMOVED lines=15> */
.L_x_1399:
[----:B------:R-:W-:Y:S05]  /*27f20*/  BSYNC.RECONVERGENT B3 ;  /* 0x0000000000037941 */ /* 0x000fea0003800200 */
.L_x_1398:
[----:B------:R-:W-:Y:S01]  /*27f30*/  UMOV UR4, 0xffffffff ;  /* 0xffffffff00047882 */ /* 0x000fe20000000000 */
[----:B-1---5:R-:W-:Y:S02]  /*27f40*/  IMAD.IADD R29, R41, 0x1, R23 ;  /* 0x00000001291d7824 */ /* 0x022fe400078e0217 */
[----:B------:R-:W-:Y:S05]  /*27f50*/  BRA.DIV UR4, `(.L_x_1400) ;  /* 0x0000013a04407947 */ /* 0x000fea000b800000 */
[----:B------:R-:W-:Y:S01]  /*27f60*/  NOP ;  /* 0x0000000000007918 */ /* 0x000fe20000000000 */
.L_x_2424:
[----:B------:R-:W1:Y:S01]  /*27f70*/  LDS R16, [R4+0x400] ;  /* 0x0004000004107984 */ /* 0x000e620000000800 */
[----:B------:R-:W-:Y:S01]  /*27f80*/  BSSY.RECONVERGENT B3, `(.L_x_1401) ;  /* 0x0000017000037945 */ /* 0x000fe20003800200 */
[----:B------:R-:W-:Y:S01]  /*27f90*/  IMAD.MOV.U32 R22, RZ, RZ, RZ ;  /* 0x000000ffff167224 */ /* 0x000fe200078e00ff */
[----:B-1----:R-:W-:-:S13]  /*27fa0*/  ISETP.GE.AND P0, PT, R5, R16, PT ;  /* 0x000000100500720c */ /* 0x002fda0003f06270 */
[----:B------:R-:W-:Y:S05]  /*27fb0*/  @P0 BRA `(.L_x_1402) ;  /* 0x00000000004c0947 */ /* 0x000fea0003800000 */
[----:B------:R-:W-:Y:S02]  /*27fc0*/  HFMA2 R22, -RZ, RZ, 0, 0 ;  /* 0x00000000ff167431 */ /* 0x000fe400000001ff */
[----:B------:R-:W-:-:S07]  /*27fd0*/  IMAD.MOV.U32 R21, RZ, RZ, R5 ;  /* 0x000000ffff157224 */ /* 0x000fce00078e0005 */
.L_x_1405:
[----:B------:R-:W-:-:S05]  /*27fe0*/  IMAD.WIDE.U32 R18, R21, 0x14, R26 ;  /* 0x0000001415127825 */ /* 0x000fca00078e001a */
[----:B------:R-:W5:Y:S02]  /*27ff0*/  LD.E R28, desc[UR8][R18.64+0x8] ;  /* 0x00000808121c7980 */ /* 0x000f64000c101900 */
[----:B-----5:R-:W-:-:S13]  /*28000*/  ISETP.GE.AND P0, PT, R28, R41, PT ;  /* 0x000000291c00720c */ /* 0x020fda0003f06270 */
[----:B------:R-:W5:Y:S01]  /*28010*/  @!P0 LD.E R20, desc[UR8][R18.64+0xc] ;  /* 0x00000c0812148980 */ /* 0x000f62000c101900 */
[----:B------:R-:W-:Y:S01]  /*28020*/  VIADD R21, R21, 0x20 ;  /* 0x0000002015157836 */ /* 0x000fe20000000000 */
[----:B------:R-:W-:Y:S01]  /*28030*/  BSSY.RECONVERGENT B4, `(.L_x_1403) ;  /* 0x0000008000047945 */ /* 0x000fe20003800200 */
[----:B------:R-:W-:-:S03]  /*28040*/  @!P0 IMAD.MOV.U32 R41, RZ, RZ, R28 ;  /* 0x000000ffff298224 */ /* 0x000fc600078e001c */
[----:B------:R-:W-:Y:S01]  /*28050*/  ISETP.GE.AND P1, PT, R21, R16, PT ;  /* 0x000000101500720c */ /* 0x000fe20003f26270 */
[----:B-----5:R-:W-:Y:S01]  /*28060*/  @!P0 IMAD.MOV.U32 R23, RZ, RZ, R20 ;  /* 0x000000ffff178224 */ /* 0x020fe200078e0014 */
[----:B------:R-:W-:Y:S11]  /*28070*/  @!P0 BRA `(.L_x_1404) ;  /* 0x00000000000c8947 */ /* 0x000ff60003800000 */
[----:B------:R-:W5:Y:S01]  /*28080*/  LD.E R20, desc[UR8][R18.64+0xc] ;  /* 0x00000c0812147980 */ /* 0x000f62000c101900 */
[----:B------:R-:W-:-:S13]  /*28090*/  ISETP.NE.AND P0, PT, R28, R41, PT ;  /* 0x000000291c00720c */ /* 0x000fda0003f05270 */
[----:B-----5:R-:W-:-:S07]  /*280a0*/  @!P0 VIMNMX R23, PT, PT, R23, R20, PT ;  /* 0x0000001417178248 */ /* 0x020fce0003fe0100 */
.L_x_1404:
[----:B------:R-:W-:Y:S05]  /*280b0*/  BSYNC.RECONVERGENT B4 ;  /* 0x0000000000047941 */ /* 0x000fea0003800200 */
.L_x_1403:
[----:B------:R-:W-:Y:S02]  /*280c0*/  IADD3 R22, PT, PT, R28, R22, RZ ;  /* 0x000000161c167210 */ /* 0x000fe40007ffe0ff */
[----:B------:R-:W-:Y:S01]  /*280d0*/  VIADDMNMX R29, R20, R28, R29, PT ;  /* 0x0000001c141d7246 */ /* 0x000fe2000380011d */
[----:B------:R-:W-:Y:S06]  /*280e0*/  @!P1 BRA `(.L_x_1405) ;  /* 0xfffffffc00bc9947 */ /* 0x000fec000383ffff */
.L_x_1402:
[----:B------:R-:W-:Y:S05]  /*280f0*/  BSYNC.RECONVERGENT B3 ;  /* 0x0000000000037941 */ /* 0x000fea0003800200 */
.L_x_1401:
[----:B------:R-:W-:-:S03]  /*28100*/  UMOV UR4, 0xffffffff ;  /* 0xffffffff00047882 */ /* 0x000fc60000000000 */
[----:B------:R-:W-:Y:S05]  /*28110*/  BRA.DIV UR4, `(.L_x_1406) ;  /* 0x0000013604ec7947 */ /* 0x000fea000b800000 */
[----:B------:R-:W1:Y:S04]  /*28120*/  SHFL.BFLY PT, R20, R22, 0x1, 0x1f ;  /* 0x0c201f0016147f89 */ /* 0x000e6800000e0000 */
[----:B------:R-:W-:Y:S01]  /*28130*/  @!P2 LDS R31, [R4+0xba00] ;  /* 0x00ba0000041fa984 */ /* 0x000fe20000000800 */
[----:B-1----:R-:W-:-:S05]  /*28140*/  IMAD.IADD R18, R20, 0x1, R22 ;  /* 0x0000000114127824 */ /* 0x002fca00078e0216 */
[----:B------:R-:W1:Y:S02]  /*28150*/  SHFL.BFLY PT, R20, R18, 0x2, 0x1f ;  /* 0x0c401f0012147f89 */ /* 0x000e6400000e0000 */
[----:B-1----:R-:W-:-:S05]  /*28160*/  IMAD.IADD R28, R18, 0x1, R20 ;  /* 0x00000001121c7824 */ /* 0x002fca00078e0214 */
        /* <DEDUP_REMOVED lines=8> */
.L_x_2432:
[----:B------:R-:W-:Y:S01]  /*281f0*/  HFMA2 R16, -RZ, RZ, 0, 0 ;  /* 0x00000000ff107431 */ /* 0x000fe200000001ff */
[----:B------:R-:W-:Y:S06]  /*28200*/  BSSY B3, `(.L_x_1407) ;  /* 0x00000c9000037945 */ /* 0x000fec0003800000 */
.L_x_1454:
[----:B------:R-:W-:Y:S01]  /*28210*/  ISETP.NE.AND P0, PT, R13, R16, PT ;  /* 0x000000100d00720c */ /* 0x000fe20003f05270 */
[----:B------:R-:W-:-:S12]  /*28220*/  BSSY.RECONVERGENT B4, `(.L_x_1408) ;  /* 0x0000011000047945 */ /* 0x000fd80003800200 */
[----:B0-----:R-:W-:Y:S05]  /*28230*/  @P0 BRA `(.L_x_1409) ;  /* 0x00000000003c0947 */ /* 0x001fea0003800000 */
[----:B------:R-:W5:Y:S01]  /*28240*/  LDS R18, [R4+0xb880] ;  /* 0x00b8800004127984 */ /* 0x000f620000000800 */
[----:B------:R-:W-:Y:S03]  /*28250*/  BSSY.RECONVERGENT B5, `(.L_x_1409) ;  /* 0x000000d000057945 */ /* 0x000fe60003800200 */
[----:B------:R-:W0:Y:S01]  /*28260*/  LDS R20, [R4+0xb980] ;  /* 0x00b9800004147984 */ /* 0x000e220000000800 */
[----:B-----5:R-:W-:Y:S02]  /*28270*/  ISETP.GE.AND P0, PT, R41, R18, PT ;  /* 0x000000122900720c */ /* 0x020fe40003f06270 */
[----:B0-----:R-:W-:-:S11]  /*28280*/  ISETP.GE.AND P1, PT, R29, R20, PT ;  /* 0x000000141d00720c */ /* 0x001fd60003f26270 */
        /* <DEDUP_REMOVED lines=9> */
.L_x_1410:
[----:B------:R-:W-:Y:S05]  /*28320*/  BSYNC.RECONVERGENT B5 ;  /* 0x0000000000057941 */ /* 0x000fea0003800200 */
.L_x_1409:
[----:B------:R-:W-:Y:S05]  /*28330*/  BSYNC.RECONVERGENT B4 ;  /* 0x0000000000047941 */ /* 0x000fea0003800200 */
.L_x_1408:
[----:B------:R-:W-:-:S03]  /*28340*/  UMOV UR4, 0xffffffff ;  /* 0xffffffff00047882 */ /* 0x000fc60000000000 */
[----:B------:R-:W-:Y:S05]  /*28350*/  BRA.DIV UR4, `(.L_x_1411) ;  /* 0x0000013a04007947 */ /* 0x000fea000b800000 */
[----:B------:R-:W-:Y:S01]  /*28360*/  NOP ;  /* 0x0000000000007918 */ /* 0x000fe20000000000 */
.L_x_2435:
        /* <DEDUP_REMOVED lines=15> */
.L_x_1415:
[----:B------:R0:W-:Y:S04]  /*28460*/  STS [R4+0xb880], R41 ;  /* 0x00b8802904007388 */ /* 0x0001e80000000800 */
[----:B------:R0:W-:Y:S02]  /*28470*/  STS [R4+0xb900], R23 ;  /* 0x00b9001704007388 */ /* 0x0001e40000000800 */
.L_x_1416:
[----:B------:R-:W-:Y:S05]  /*28480*/  BSYNC.RECONVERGENT B5 ;  /* 0x0000000000057941 */ /* 0x000fea0003800200 */
.L_x_1414:
[----:B------:R-:W5:Y:S02]  /*28490*/  LDS R18, [R4+0xb980] ;  /* 0x00b9800004127984 */ /* 0x000f640000000800 */
[----:B-----5:R-:W-:-:S13]  /*284a0*/  ISETP.GE.AND P0, PT, R29, R18, PT ;  /* 0x000000121d00720c */ /* 0x020fda0003f06270 */
[----:B------:R0:W-:Y:S02]  /*284b0*/  @!P0 STS [R4+0xb980], R29 ;  /* 0x00b9801d04008388 */ /* 0x0001e40000000800 */
.L_x_1413:
[----:B------:R-:W-:Y:S05]  /*284c0*/  BSYNC.RECONVERGENT B4 ;  /* 0x0000000000047941 */ /* 0x000fea0003800200 */
.L_x_1412:
[----:B------:R-:W-:-:S03]  /*284d0*/  UMOV UR4, 0xffffffff ;  /* 0xffffffff00047882 */ /* 0x000fc60000000000 */
[----:B------:R-:W-:Y:S05]  /*284e0*/  BRA.DIV UR4, `(.L_x_1417) ;  /* 0x0000013604b87947 */ /* 0x000fea000b800000 */
[----:B------:R-:W-:Y:S01]  /*284f0*/  NOP ;  /* 0x0000000000007918 */ /* 0x000fe20000000000 */
.L_x_2438:
        /* <DEDUP_REMOVED lines=15> */
.L_x_1421:
[----:B------:R0:W-:Y:S04]  /*285f0*/  STS [R4+0xb880], R41 ;  /* 0x00b8802904007388 */ /* 0x0001e80000000800 */
[----:B------:R0:W-:Y:S02]  /*28600*/  STS [R4+0xb900], R23 ;  /* 0x00b9001704007388 */ /* 0x0001e40000000800 */
.L_x_1422:
[----:B------:R-:W-:Y:S05]  /*28610*/  BSYNC.RECONVERGENT B5 ;  /* 0x0000000000057941 */ /* 0x000fea0003800200 */
.L_x_1420:
[----:B------:R-:W5:Y:S02]  /*28620*/  LDS R18, [R4+0xb980] ;  /* 0x00b9800004127984 */ /* 0x000f640000000800 */
[----:B-----5:R-:W-:-:S13]  /*28630*/  ISETP.GE.AND P0, PT, R29, R18, PT ;  /* 0x000000121d00720c */ /* 0x020fda0003f06270 */
[----:B------:R0:W-:Y:S02]  /*28640*/  @!P0 STS [R4+0xb980], R29 ;  /* 0x00b9801d04008388 */ /* 0x0001e40000000800 */
.L_x_1419:
[----:B------:R-:W-:Y:S05]  /*28650*/  BSYNC.RECONVERGENT B4 ;  /* 0x0000000000047941 */ /* 0x000fea0003800200 */
.L_x_1418:
[----:B------:R-:W-:-:S03]  /*28660*/  UMOV UR4, 0xffffffff ;  /* 0xffffffff00047882 */ /* 0x000fc60000000000 */
[----:B------:R-:W-:Y:S05]  /*28670*/  BRA.DIV UR4, `(.L_x_1423) ;  /* 0x0000013604707947 */ /* 0x000fea000b800000 */
[----:B------:R-:W-:Y:S01]  /*28680*/  NOP ;  /* 0x0000000000007918 */ /* 0x000fe20000000000 */
.L_x_2441:
        /* <DEDUP_REMOVED lines=15> */
.L_x_1427:
[----:B------:R0:W-:Y:S04]  /*28780*/  STS [R4+0xb880], R41 ;  /* 0x00b8802904007388 */ /* 0x0001e80000000800 */
[----:B------:R0:W-:Y:S02]  /*28790*/  STS [R4+0xb900], R23 ;  /* 0x00b9001704007388 */ /* 0x0001e40000000800 */
.L_x_1428:
[----:B------:R-:W-:Y:S05]  /*287a0*/  BSYNC.RECONVERGENT B5 ;  /* 0x0000000000057941 */ /* 0x000fea0003800200 */
.L_x_1426:
[----:B------:R-:W5:Y:S02]  /*287b0*/  LDS R18, [R4+0xb980] ;  /* 0x00b9800004127984 */ /* 0x000f640000000800 */
[----:B-----5:R-:W-:-:S13]  /*287c0*/  ISETP.GE.AND P0, PT, R29, R18, PT ;  /* 0x000000121d00720c */ /* 0x020fda0003f06270 */
[----:B------:R0:W-:Y:S02]  /*287d0*/  @!P0 STS [R4+0xb980], R29 ;  /* 0x00b9801d04008388 */ /* 0x0001e40000000800 */
.L_x_1425:
[----:B------:R-:W-:Y:S05]  /*287e0*/  BSYNC.RECONVERGENT B4 ;  /* 0x0000000000047941 */ /* 0x000fea0003800200 */
.L_x_1424:
[----:B------:R-:W-:-:S03]  /*287f0*/  UMOV UR4, 0xffffffff ;  /* 0xffffffff00047882 */ /* 0x000fc60000000000 */
[----:B------:R-:W-:Y:S05]  /*28800*/  BRA.DIV UR4, `(.L_x_1429) ;  /* 0x0000013604287947 */ /* 0x000fea000b800000 */
[----:B------:R-:W-:Y:S01]  /*28810*/  NOP ;  /* 0x0000000000007918 */ /* 0x000fe20000000000 */
.L_x_2444:
        /* <DEDUP_REMOVED lines=15> */
.L_x_1433:
[----:B------:R0:W-:Y:S04]  /*28910*/  STS [R4+0xb880], R41 ;  /* 0x00b8802904007388 */ /* 0x0001e80000000800 */
[----:B------:R0:W-:Y:S02]  /*28920*/  STS [R4+0xb900], R23 ;  /* 0x00b9001704007388 */ /* 0x0001e40000000800 */
.L_x_1434:
[----:B------:R-:W-:Y:S05]  /*28930*/  BSYNC.RECONVERGENT B5 ;  /* 0x0000000000057941 */ /* 0x000fea0003800200 */
.L_x_1432:
[----:B------:R-:W5:Y:S02]  /*28940*/  LDS R18, [R4+0xb980] ;  /* 0x00b9800004127984 */ /* 0x000f640000000800 */
[----:B-----5:R-:W-:-:S13]  /*28950*/  ISETP.GE.AND P0, PT, R29, R18, PT ;  /* 0x000000121d00720c */ /* 0x020fda0003f06270 */
[----:B------:R0:W-:Y:S02]  /*28960*/  @!P0 STS [R4+0xb980], R29 ;  /* 0x00b9801d04008388 */ /* 0x0001e40000000800 */
.L_x_1431:
[----:B------:R-:W-:Y:S05]  /*28970*/  BSYNC.RECONVERGENT B4 ;  /* 0x0000000000047941 */ /* 0x000fea0003800200 */
.L_x_1430:
[----:B------:R-:W-:-:S03]  /*28980*/  UMOV UR4, 0xffffffff ;  /* 0xffffffff00047882 */ /* 0x000fc60000000000 */
[----:B------:R-:W-:Y:S05]  /*28990*/  BRA.DIV UR4, `(.L_x_1435) ;  /* 0x0000013204e07947 */ /* 0x000fea000b800000 */
[----:B------:R-:W-:Y:S01]  /*289a0*/  NOP ;  /* 0x0000000000007918 */ /* 0x000fe20000000000 */
.L_x_2447:
        /* <DEDUP_REMOVED lines=15> */
.L_x_1439:
[----:B------:R0:W-:Y:S04]  /*28aa0*/  STS [R4+0xb880], R41 ;  /* 0x00b8802904007388 */ /* 0x0001e80000000800 */
[----:B------:R0:W-:Y:S02]  /*28ab0*/  STS [R4+0xb900], R23 ;  /* 0x00b9001704007388 */ /* 0x0001e40000000800 */
.L_x_1440:
[----:B------:R-:W-:Y:S05]  /*28ac0*/  BSYNC.RECONVERGENT B5 ;  /* 0x0000000000057941 */ /* 0x000fea0003800200 */
.L_x_1438:
[----:B------:R-:W5:Y:S02]  /*28ad0*/  LDS R18, [R4+0xb980] ;  /* 0x00b9800004127984 */ /* 0x000f640000000800 */
[----:B-----5:R-:W-:-:S13]  /*28ae0*/  ISETP.GE.AND P0, PT, R29, R18, PT ;  /* 0x000000121d00720c */ /* 0x020fda0003f06270 */
[----:B------:R0:W-:Y:S02]  /*28af0*/  @!P0 STS [R4+0xb980], R29 ;  /* 0x00b9801d04008388 */ /* 0x0001e40000000800 */
.L_x_1437:
[----:B------:R-:W-:Y:S05]  /*28b00*/  BSYNC.RECONVERGENT B4 ;  /* 0x0000000000047941 */ /* 0x000fea0003800200 */
.L_x_1436:
[----:B------:R-:W-:-:S03]  /*28b10*/  UMOV UR4, 0xffffffff ;  /* 0xffffffff00047882 */ /* 0x000fc60000000000 */
[----:B------:R-:W-:Y:S05]  /*28b20*/  BRA.DIV UR4, `(.L_x_1441) ;  /* 0x0000013204987947 */ /* 0x000fea000b800000 */
[----:B------:R-:W-:Y:S01]  /*28b30*/  NOP ;  /* 0x0000000000007918 */ /* 0x000fe20000000000 */
.L_x_2450:
        /* <DEDUP_REMOVED lines=15> */
.L_x_1445:
[----:B------:R0:W-:Y:S04]  /*28c30*/  STS [R4+0xb880], R41 ;  /* 0x00b8802904007388 */ /* 0x0001e80000000800 */
[----:B------:R0:W-:Y:S02]  /*28c40*/  STS [R4+0xb900], R23 ;  /* 0x00b9001704007388 */ /* 0x0001e40000000800 */
.L_x_1446:
[----:B------:R-:W-:Y:S05]  /*28c50*/  BSYNC.RECONVERGENT B5 ;  /* 0x0000000000057941 */ /* 0x000fea0003800200 */
.L_x_1444:
[----:B------:R-:W5:Y:S02]  /*28c60*/  LDS R18, [R4+0xb980] ;  /* 0x00b9800004127984 */ /* 0x000f640000000800 */
[----:B-----5:R-:W-:-:S13]  /*28c70*/  ISETP.GE.AND P0, PT, R29, R18, PT ;  /* 0x000000121d00720c */ /* 0x020fda0003f06270 */
[----:B------:R0:W-:Y:S02]  /*28c80*/  @!P0 STS [R4+0xb980], R29 ;  /* 0x00b9801d04008388 */ /* 0x0001e40000000800 */
.L_x_1443:
[----:B------:R-:W-:Y:S05]  /*28c90*/  BSYNC.RECONVERGENT B4 ;  /* 0x0000000000047941 */ /* 0x000fea0003800200 */
.L_x_1442:
[----:B------:R-:W-:-:S03]  /*28ca0*/  UMOV UR4, 0xffffffff ;  /* 0xffffffff00047882 */ /* 0x000fc60000000000 */
[----:B------:R-:W-:Y:S05]  /*28cb0*/  BRA.DIV UR4, `(.L_x_1447) ;  /* 0x0000013204507947 */ /* 0x000fea000b800000 */
[----:B------:R-:W-:Y:S01]  /*28cc0*/  NOP ;  /* 0x0000000000007918 */ /* 0x000fe20000000000 */
.L_x_2453:
        /* <DEDUP_REMOVED lines=15> */
.L_x_1451:
[----:B------:R0:W-:Y:S04]  /*28dc0*/  STS [R4+0xb880], R41 ;  /* 0x00b8802904007388 */ /* 0x0001e80000000800 */
[----:B------:R0:W-:Y:S02]  /*28dd0*/  STS [R4+0xb900], R23 ;  /* 0x00b9001704007388 */ /* 0x0001e40000000800 */
.L_x_1452:
[----:B------:R-:W-:Y:S05]  /*28de0*/  BSYNC.RECONVERGENT B5 ;  /* 0x0000000000057941 */ /* 0x000fea0003800200 */
.L_x_1450:
[----:B------:R-:W5:Y:S02]  /*28df0*/  LDS R18, [R4+0xb980] ;  /* 0x00b9800004127984 */ /* 0x000f640000000800 */
[----:B-----5:R-:W-:-:S13]  /*28e00*/  ISETP.GE.AND P0, PT, R29, R18, PT ;  /* 0x000000121d00720c */ /* 0x020fda0003f06270 */
[----:B------:R0:W-:Y:S02]  /*28e10*/  @!P0 STS [R4+0xb980], R29 ;  /* 0x00b9801d04008388 */ /* 0x0001e40000000800 */
.L_x_1449:
[----:B------:R-:W-:Y:S05]  /*28e20*/  BSYNC.RECONVERGENT B4 ;  /* 0x0000000000047941 */ /* 0x000fea0003800200 */
.L_x_1448:
[----:B------:R-:W-:-:S03]  /*28e30*/  UMOV UR4, 0xffffffff ;  /* 0xffffffff00047882 */ /* 0x000fc60000000000 */
[----:B------:R-:W-:Y:S05]  /*28e40*/  BRA.DIV UR4, `(.L_x_1453) ;  /* 0x0000013204087947 */ /* 0x000fea000b800000 */
[----:B------:R-:W-:Y:S01]  /*28e50*/  NOP ;  /* 0x0000000000007918 */ /* 0x000fe20000000000 */
.L_x_2456:
[----:B------:R-:W-:-:S05]  /*28e60*/  VIADD R16, R16, 0x8 ;  /* 0x0000000810107836 */ /* 0x000fca0000000000 */
[----:B------:R-:W-:-:S13]  /*28e70*/  ISETP.NE.AND P0, PT, R16, 0x20, PT ;  /* 0x000000201000780c */ /* 0x000fda0003f05270 */
[----:B------:R-:W-:Y:S05]  /*28e80*/  @P0 BRA `(.L_x_1454) ;  /* 0xfffffff000e00947 */ /* 0x000fea000383ffff */
[----:B------:R-:W-:Y:S05]  /*28e90*/  BSYNC B3 ;  /* 0x0000000000037941 */ /* 0x000fea0003800000 */
.L_x_1407:
[----:B------:R-:W-:Y:S01]  /*28ea0*/  ISETP.NE.AND P1, PT, R13, RZ, PT ;  /* 0x000000ff0d00720c */ /* 0x000fe20003f25270 */
[----:B------:R-:W-:-:S12]  /*28eb0*/  BSSY.RECONVERGENT B4, `(.L_x_1455) ;  /* 0x00000e2000047945 */ /* 0x000fd80003800200 */
[----:B------:R-:W-:Y:S05]  /*28ec0*/  @P1 BRA `(.L_x_1456) ;  /* 0x0000000c00801947 */ /* 0x000fea0003800000 */
[----:B------:R-:W5:Y:S01]  /*28ed0*/  LDS R43, [R4+0x400] ;  /* 0x00040000042b7984 */ /* 0x000f620000000800 */
[----:B------:R-:W5:Y:S03]  /*28ee0*/  LDC.64 R20, c[0x0][0x438] ;  /* 0x00010e00ff147b82 */ /* 0x000f660000000a00 */
[----:B------:R-:W1:Y:S01]  /*28ef0*/  LDS R16, [R4+0xb880] ;  /* 0x00b8800004107984 */ /* 0x000e620000000800 */
[----:B-----5:R-:W-:-:S05]  /*28f00*/  IMAD.WIDE R46, R43, 0x4, R20 ;  /* 0x000000042b2e7825 */ /* 0x020fca00078e0214 */
[----:B0-----:R-:W1:Y:S01]  /*28f10*/  LDG.E R23, desc[UR8][R46.64] ;  /* 0x000000082e177981 */ /* 0x001e62000c1e1900 */
[----:B------:R-:W-:Y:S01]  /*28f20*/  BSSY.RECONVERGENT B3, `(.L_x_1457) ;  /* 0x00000d4000037945 */ /* 0x000fe20003800200 */
[----:B-1----:R-:W-:-:S13]  /*28f30*/  ISETP.GE.AND P0, PT, R16, R23, PT ;  /* 0x000000171000720c */ /* 0x002fda0003f06270 */
        /* <DEDUP_REMOVED lines=10> */
.L_x_1460:
[----:B------:R-:W-:Y:S05]  /*28fe0*/  BSYNC.RECONVERGENT B5 ;  /* 0x0000000000057941 */ /* 0x000fea0003800200 */
.L_x_1459:
[----:B-----5:R-:W-:Y:S01]  /*28ff0*/  IMAD.IADD R41, R23, 0x1, -R41 ;  /* 0x0000000117297824 */ /* 0x020fe200078e0a29 */
[----:B------:R-:W-:Y:S04]  /*29000*/  BSSY.RECONVERGENT B5, `(.L_x_1461) ;  /* 0x000000e000057945 */ /* 0x000fe80003800200 */
[----:B------:R1:W-:Y:S01]  /*29010*/  STS [R4+0xb700], R41 ;  /* 0x00b7002904007388 */ /* 0x0003e20000000800 */
[----:B------:R-:W-:-:S13]  /*29020*/  ISETP.GT.AND P0, PT, R41, R22, PT ;  /* 0x000000162900720c */ /* 0x000fda0003f04270 */
[----:B-1----:R-:W-:Y:S05]  /*29030*/  @P0 BRA `(.L_x_1462) ;  /* 0x0000000000280947 */ /* 0x002fea0003800000 */
.L_x_1463:
[----:B01----:R-:W-:-:S06]  /*29040*/  IMAD.WIDE R20, R41, 0x4, R46 ;  /* 0x0000000429147825 */ /* 0x003fcc00078e022e */
[----:B------:R-:W5:Y:S01]  /*29050*/  LDG.E R20, desc[UR8][R20.64] ;  /* 0x0000000814147981 */ /* 0x000f62000c1e1900 */
[----:B------:R-:W-:-:S04]  /*29060*/  IADD3 R23, PT, PT, R16, R41, RZ ;  /* 0x0000002910177210 */ /* 0x000fc80007ffe0ff */
[----:B-----5:R-:W-:-:S13]  /*29070*/  ISETP.GE.AND P0, PT, R23, R20, PT ;  /* 0x000000141700720c */ /* 0x020fda0003f06270 */
[----:B------:R-:W-:Y:S05]  /*29080*/  @P0 BRA `(.L_x_1462) ;  /* 0x0000000000140947 */ /* 0x000fea0003800000 */
[C---:B------:R-:W-:Y:S01]  /*29090*/  VIADD R21, R41.reuse, 0x1 ;  /* 0x0000000129157836 */ /* 0x040fe20000000000 */
[----:B------:R-:W-:-:S03]  /*290a0*/  ISETP.GE.AND P0, PT, R41, R22, PT ;  /* 0x000000162900720c */ /* 0x000fc60003f06270 */
[----:B------:R-:W-:Y:S01]  /*290b0*/  IMAD.MOV.U32 R41, RZ, RZ, R21 ;  /* 0x000000ffff297224 */ /* 0x000fe200078e0015 */
[----:B------:R1:W-:Y:S09]  /*290c0*/  STS [R4+0xb700], R21 ;  /* 0x00b7001504007388 */ /* 0x0003f20000000800 */
[----:B------:R-:W-:Y:S05]  /*290d0*/  @!P0 BRA `(.L_x_1463) ;  /* 0xfffffffc00d88947 */ /* 0x000fea000383ffff */
.L_x_1462:
[----:B------:R-:W-:Y:S05]  /*290e0*/  BSYNC.RECONVERGENT B5 ;  /* 0x0000000000057941 */ /* 0x000fea0003800200 */
.L_x_1461:
[----:B------:R-:W-:Y:S01]  /*290f0*/  IMAD.WIDE R28, R41, 0x4, R46 ;  /* 0x00000004291c7825 */ /* 0x000fe200078e022e */
[----:B------:R-:W1:Y:S05]  /*29100*/  LDG.E.64 R18, desc[UR8][R18.64] ;  /* 0x0000000812127981 */ /* 0x000e6a000c1e1b00 */
[----:B------:R-:W5:Y:S01]  /*29110*/  LDG.E R29, desc[UR8][R28.64] ;  /* 0x000000081c1d7981 */ /* 0x000f62000c1e1900 */
[----:B------:R-:W-:Y:S02]  /*29120*/  IMAD.IADD R16, R16, 0x1, R41 ;  /* 0x0000000110107824 */ /* 0x000fe400078e0229 */
[----:B------:R-:W-:Y:S02]  /*29130*/  IMAD.MOV.U32 R23, RZ, RZ, 0x1 ;  /* 0x00000001ff177424 */ /* 0x000fe400078e00ff */
[----:B0-----:R-:W-:Y:S01]  /*29140*/  HFMA2 R20, -RZ, RZ, 0, 5.9604644775390625e-08 ;  /* 0x00000001ff147431 */ /* 0x001fe200000001ff */
[----:B------:R-:W-:Y:S01]  /*29150*/  BSSY.RECONVERGENT B6, `(.L_x_1464) ;  /* 0x0000014000067945 */ /* 0x000fe20003800200 */
[----:B-----5:R-:W-:Y:S01]  /*29160*/  ISETP.GE.AND P0, PT, R16, R29, PT ;  /* 0x0000001d1000720c */ /* 0x020fe20003f06270 */
[----:B-1----:R-:W0:-:S12]  /*29170*/  MUFU.RCP64H R21, R19 ;  /* 0x0000001300157308 */ /* 0x002e180000001800 */
        /* <DEDUP_REMOVED lines=16> */
[----:B--234-:R-:W-:Y:S05]  /*29280*/  CALL.REL.NOINC `($__internal_0_$__cuda_sm20_div_rn_f64_full) ;  /* 0x0000014400fc7944 */ /* 0x01cfea0003c00000 */
.L_x_1465:
[----:B------:R-:W-:Y:S05]  /*29290*/  BSYNC.RECONVERGENT B6 ;  /* 0x0000000000067941 */ /* 0x000fea0003800200 */
.L_x_1464:
        /* <DEDUP_REMOVED lines=21> */
.L_x_1471:
        /* <DEDUP_REMOVED lines=9> */
[----:B------:R-:W5:Y:S02]  /*29480*/  LDG.E R22, desc[UR8][R22.64] ;  /* 0x0000000816167981 */ /* 0x000f64000c1e1900 */
[----:B------:R-:W-:Y:S02]  /*29490*/  IMAD.WIDE.U32 R18, R35, 0x4, R18 ;  /* 0x0000000423127825 */ /* 0x000fe400078e0012 */
[----:B------:R-:W2:Y:S04]  /*294a0*/  LDG.E R20, desc[UR8][R20.64] ;  /* 0x0000000814147981 */ /* 0x000ea8000c1e1900 */
[----:B------:R-:W3:Y:S01]  /*294b0*/  LDG.E R18, desc[UR8][R18.64] ;  /* 0x0000000812127981 */ /* 0x000ee2000c1e1900 */
[----:B------:R-:W-:-:S05]  /*294c0*/  VIADD R31, R31, 0x4 ;  /* 0x000000041f1f7836 */ /* 0x000fca0000000000 */
[----:B------:R-:W-:Y:S02]  /*294d0*/  ISETP.GE.AND P2, PT, R31, R16, PT ;  /* 0x000000101f00720c */ /* 0x000fe40003f46270 */
[----:B-1----:R-:W-:-:S05]  /*294e0*/  IADD3 R33, PT, PT, R28, R33, RZ ;  /* 0x000000211c217210 */ /* 0x002fca0007ffe0ff */
[----:B-----5:R-:W-:-:S04]  /*294f0*/  IMAD.IADD R33, R33, 0x1, R22 ;  /* 0x0000000121217824 */ /* 0x020fc800078e0216 */
[----:B--2---:R-:W-:-:S04]  /*29500*/  IMAD.IADD R33, R33, 0x1, R20 ;  /* 0x0000000121217824 */ /* 0x004fc800078e0214 */
[----:B---3--:R-:W-:-:S05]  /*29510*/  IMAD.IADD R33, R33, 0x1, R18 ;  /* 0x0000000121217824 */ /* 0x008fca00078e0212 */
[----:B------:R0:W-:Y:S01]  /*29520*/  STS [R4+0xba80], R33 ;  /* 0x00ba802104007388 */ /* 0x0001e20000000800 */
[----:B------:R-:W-:Y:S05]  /*29530*/  @!P2 BRA `(.L_x_1471) ;  /* 0xfffffffc00aca947 */ /* 0x000fea000383ffff */
.L_x_1470:
[----:B------:R-:W-:Y:S05]  /*29540*/  BSYNC.RECONVERGENT B6 ;  /* 0x0000000000067941 */ /* 0x000fea0003800200 */
.L_x_1469:
[----:B------:R-:W-:Y:S01]  /*29550*/  IADD3 R16, PT, PT, -R31, R41, RZ ;  /* 0x000000291f107210 */ /* 0x000fe20007ffe1ff */
[----:B------:R-:W-:Y:S03]  /*29560*/  BSSY.RECONVERGENT B6, `(.L_x_1472) ;  /* 0x000000f000067945 */ /* 0x000fe60003800200 */
[----:B------:R-:W-:-:S13]  /*29570*/  ISETP.GT.AND P2, PT, R16, 0x1, PT ;  /* 0x000000011000780c */ /* 0x000fda0003f44270 */
[----:B------:R-:W-:Y:S05]  /*29580*/  @!P2 BRA `(.L_x_1473) ;  /* 0x000000000030a947 */ /* 0x000fea0003800000 */
[----:B------:R-:W5:Y:S01]  /*29590*/  LDC.64 R20, c[0x0][0x410] ;  /* 0x00010400ff147b82 */ /* 0x000f620000000a00 */
[C-C-:B------:R-:W-:Y:S01]  /*295a0*/  IMAD.IADD R19, R8.reuse, 0x1, R31.reuse ;  /* 0x0000000108137824 */ /* 0x140fe200078e021f */
[----:B------:R-:W-:-:S03]  /*295b0*/  IADD3 R23, PT, PT, R8, 0x1, R31 ;  /* 0x0000000108177810 */ /* 0x000fc60007ffe01f */
[----:B-----5:R-:W-:-:S04]  /*295c0*/  IMAD.WIDE.U32 R18, R19, 0x4, R20 ;  /* 0x0000000413127825 */ /* 0x020fc800078e0014 */
[----:B------:R-:W-:Y:S02]  /*295d0*/  IMAD.WIDE.U32 R20, R23, 0x4, R20 ;  /* 0x0000000417147825 */ /* 0x000fe400078e0014 */
[----:B------:R-:W0:Y:S04]  /*295e0*/  LDG.E R18, desc[UR8][R18.64] ;  /* 0x0000000812127981 */ /* 0x000e28000c1e1900 */
[----:B------:R-:W5:Y:S01]  /*295f0*/  LDG.E R20, desc[UR8][R20.64] ;  /* 0x0000000814147981 */ /* 0x000f62000c1e1900 */
[----:B------:R-:W-:Y:S01]  /*29600*/  PLOP3.LUT P0, PT, PT, PT, PT, 0x8, 0x80 ;  /* 0x000000000080781c */ /* 0x000fe20003f0e170 */
[----:B------:R-:W-:Y:S02]  /*29610*/  VIADD R31, R31, 0x2 ;  /* 0x000000021f1f7836 */ /* 0x000fe40000000000 */
[----:B01----:R-:W-:-:S04]  /*29620*/  IMAD.IADD R33, R33, 0x1, R18 ;  /* 0x0000000121217824 */ /* 0x003fc800078e0212 */
[----:B-----5:R-:W-:-:S05]  /*29630*/  IMAD.IADD R33, R33, 0x1, R20 ;  /* 0x0000000121217824 */ /* 0x020fca00078e0214 */
[----:B------:R0:W-:Y:S02]  /*29640*/  STS [R4+0xba80], R33 ;  /* 0x00ba802104007388 */ /* 0x0001e40000000800 */
.L_x_1473:
[----:B------:R-:W-:Y:S05]  /*29650*/  BSYNC.RECONVERGENT B6 ;  /* 0x0000000000067941 */ /* 0x000fea0003800200 */
.L_x_1472:
[----:B------:R-:W-:-:S13]  /*29660*/  ISETP.LT.OR P0, PT, R31, R41, P0 ;  /* 0x000000291f00720c */ /* 0x000fda0000701670 */
[----:B------:R-:W-:Y:S05]  /*29670*/  @!P0 BRA `(.L_x_1468) ;  /* 0x00000000001c8947 */ /* 0x000fea0003800000 */
[----:B------:R-:W5:Y:S01]  /*29680*/  LDC.64 R18, c[0x0][0x410] ;  /* 0x00010400ff127b82 */ /* 0x000f620000000a00 */
[----:B------:R-:W-:-:S05]  /*29690*/  IADD3 R21, PT, PT, R8, R31, RZ ;  /* 0x0000001f08157210 */ /* 0x000fca0007ffe0ff */
[----:B-----5:R-:W-:-:S06]  /*296a0*/  IMAD.WIDE.U32 R18, R21, 0x4, R18 ;  /* 0x0000000415127825 */ /* 0x020fcc00078e0012 */
[----:B------:R-:W0:Y:S01]  /*296b0*/  LDG.E R18, desc[UR8][R18.64] ;  /* 0x0000000812127981 */ /* 0x000e22000c1e1900 */
[----:B------:R-:W-:Y:S02]  /*296c0*/  VIADD R31, R31, 0x1 ;  /* 0x000000011f1f7836 */ /* 0x000fe40000000000 */
[----:B01----:R-:W-:-:S05]  /*296d0*/  IMAD.IADD R33, R33, 0x1, R18 ;  /* 0x0000000121217824 */ /* 0x003fca00078e0212 */
[----:B------:R0:W-:Y:S02]  /*296e0*/  STS [R4+0xba80], R33 ;  /* 0x00ba802104007388 */ /* 0x0001e40000000800 */
.L_x_1468:
[----:B------:R-:W-:Y:S05]  /*296f0*/  BSYNC.RECONVERGENT B5 ;  /* 0x0000000000057941 */ /* 0x000fea0003800200 */
.L_x_1467:
[----:B------:R0:W0:Y:S01]  /*29700*/  LDS R16, [R4+0xba00] ;  /* 0x00ba000004107984 */ /* 0x0000220000000800 */
[----:B------:R-:W-:Y:S01]  /*29710*/  ISETP.GE.AND P0, PT, R31, R40, PT ;  /* 0x000000281f00720c */ /* 0x000fe20003f06270 */
[----:B------:R-:W-:-:S12]  /*29720*/  BSSY.RECONVERGENT B5, `(.L_x_1474) ;  /* 0x0000011000057945 */ /* 0x000fd80003800200 */
[----:B------:R-:W-:Y:S05]  /*29730*/  @P0 BRA `(.L_x_1475) ;  /* 0x00000000003c0947 */ /* 0x000fea0003800000 */
.L_x_1476:
        /* <DEDUP_REMOVED lines=9> */
[----:B------:R-:W5:Y:S01]  /*297d0*/  LDG.E R18, desc[UR8][R18.64] ;  /* 0x0000000812127981 */ /* 0x000f62000c1e1900 */
[----:B------:R-:W-:-:S05]  /*297e0*/  VIADD R31, R31, 0x1 ;  /* 0x000000011f1f7836 */ /* 0x000fca0000000000 */
[----:B------:R-:W-:Y:S02]  /*297f0*/  ISETP.GE.AND P0, PT, R31, R40, PT ;  /* 0x000000281f00720c */ /* 0x000fe40003f06270 */
[----:B-----5:R-:W-:-:S05]  /*29800*/  IADD3 R33, PT, PT, R33, R18, RZ ;  /* 0x0000001221217210 */ /* 0x020fca0007ffe0ff */
[----:B------:R0:W-:Y:S06]  /*29810*/  STS [R4+0xba80], R33 ;  /* 0x00ba802104007388 */ /* 0x0001ec0000000800 */
[----:B------:R-:W-:Y:S05]  /*29820*/  @!P0 BRA `(.L_x_1476) ;  /* 0xfffffffc00c48947 */ /* 0x000fea000383ffff */
.L_x_1475:
[----:B------:R-:W-:Y:S05]  /*29830*/  BSYNC.RECONVERGENT B5 ;  /* 0x0000000000057941 */ /* 0x000fea0003800200 */
.L_x_1474:
        /* <DEDUP_REMOVED lines=14> */
[----:B------:R-:W-:Y:S01]  /*29920*/  MOV R23, R31 ;  /* 0x0000001f00177202 */ /* 0x000fe20000000f00 */
[----:B------:R-:W-:-:S07]  /*29930*/  IMAD.MOV.U32 R29, RZ, RZ, R31 ;  /* 0x000000ffff1d7224 */ /* 0x000fce00078e001f */
.L_x_1479:
[----:B0-----:R-:W0:Y:S01]  /*29940*/  LDC.64 R20, c[0x0][0x410] ;  /* 0x00010400ff147b82 */ /* 0x001e220000000a00 */
[----:B-1----:R-:W-:-:S04]  /*29950*/  IMAD.IADD R19, R8, 0x1, R29 ;  /* 0x0000000108137824 */ /* 0x002fc800078e021d */
[----:B0-----:R-:W-:-:S04]  /*29960*/  IMAD.WIDE.U32 R20, R19, 0x4, R20 ;  /* 0x0000000413147825 */ /* 0x001fc800078e0014 */
[----:B------:R-:W-:Y:S02]  /*29970*/  IMAD.WIDE R18, R29, 0x4, R46 ;  /* 0x000000041d127825 */ /* 0x000fe400078e022e */
[----:B------:R-:W5:Y:S04]  /*29980*/  LDG.E R20, desc[UR8][R20.64] ;  /* 0x0000000814147981 */ /* 0x000f68000c1e1900 */
[----:B------:R-:W2:Y:S01]  /*29990*/  LDG.E R18, desc[UR8][R18.64+0x4] ;  /* 0x0000040812127981 */ /* 0x000ea2000c1e1900 */
[----:B-----5:R-:W-:Y:S02]  /*299a0*/  IMAD.IADD R33, R20, 0x1, R33 ;  /* 0x0000000114217824 */ /* 0x020fe400078e0221 */
[----:B--2---:R-:W-:-:S03]  /*299b0*/  IMAD R35, R43, R18, RZ ;  /* 0x000000122b237224 */ /* 0x004fc600078e02ff */
        /* <DEDUP_REMOVED lines=9> */
.L_x_1478:
[----:B------:R-:W-:Y:S05]  /*29a50*/  BSYNC.RECONVERGENT B5 ;  /* 0x0000000000057941 */ /* 0x000fea0003800200 */
.L_x_1477:
[----:B------:R-:W-:Y:S01]  /*29a60*/  ISETP.GT.AND P0, PT, R40, R23, PT ;  /* 0x000000172800720c */ /* 0x000fe20003f04270 */
[----:B------:R0:W-:Y:S01]  /*29a70*/  STS [R4+0xb700], R31 ;  /* 0x00b7001f04007388 */ /* 0x0001e20000000800 */
[----:B------:R-:W-:Y:S01]  /*29a80*/  ISETP.GE.AND P2, PT, R31, 0x2, PT ;  /* 0x000000021f00780c */ /* 0x000fe20003f46270 */
[----:B------:R-:W-:-:S10]  /*29a90*/  IMAD.MOV.U32 R41, RZ, RZ, R31 ;  /* 0x000000ffff297224 */ /* 0x000fd400078e001f */
[----:B------:R0:W-:Y:S01]  /*29aa0*/  @P0 STS [R4+0xb780], R23 ;  /* 0x00b7801704000388 */ /* 0x0001e20000000800 */
[----:B------:R-:W-:Y:S01]  /*29ab0*/  @P0 IMAD.MOV.U32 R40, RZ, RZ, R23 ;  /* 0x000000ffff280224 */ /* 0x000fe200078e0017 */
[----:B------:R-:W-:Y:S06]  /*29ac0*/  @!P2 BRA `(.L_x_1466) ;  /* 0x000000000064a947 */ /* 0x000fec0003800000 */
[----:B-1----:R-:W-:Y:S01]  /*29ad0*/  IADD3 R19, PT, PT, R43, R31, RZ ;  /* 0x0000001f2b137210 */ /* 0x002fe20007ffe0ff */
[----:B------:R-:W-:Y:S03]  /*29ae0*/  BSSY.RECONVERGENT B5, `(.L_x_1480) ;  /* 0x0000006000057945 */ /* 0x000fe60003800200 */
[----:B------:R-:W-:-:S13]  /*29af0*/  ISETP.GE.AND P0, PT, R19, R38, PT ;  /* 0x000000261300720c */ /* 0x000fda0003f06270 */
[----:B------:R-:W-:Y:S05]  /*29b00*/  @P0 BRA `(.L_x_1481) ;  /* 0x00000000000c0947 */ /* 0x000fea0003800000 */
[----:B------:R-:W1:Y:S02]  /*29b10*/  LDC.64 R18, c[0x0][0x438] ;  /* 0x00010e00ff127b82 */ /* 0x000e640000000a00 */
[----:B-1----:R-:W-:-:S05]  /*29b20*/  IMAD.WIDE R18, R38, 0x4, R18 ;  /* 0x0000000426127825 */ /* 0x002fca00078e0212 */
[----:B------:R1:W5:Y:S02]  /*29b30*/  LDG.E R22, desc[UR8][R18.64] ;  /* 0x0000000812167981 */ /* 0x000364000c1e1900 */
.L_x_1481:
[----:B------:R-:W-:Y:S05]  /*29b40*/  BSYNC.RECONVERGENT B5 ;  /* 0x0000000000057941 */ /* 0x000fea0003800200 */
.L_x_1480:
[----:B-----5:R0:W-:Y:S01]  /*29b50*/  STS [R4+0xb680], R22 ;  /* 0x00b6801604007388 */ /* 0x0201e20000000800 */
[----:B------:R-:W-:Y:S01]  /*29b60*/  IMAD.MOV.U32 R41, RZ, RZ, R31 ;  /* 0x000000ffff297224 */ /* 0x000fe200078e001f */
[----:B------:R-:W-:Y:S06]  /*29b70*/  BRA `(.L_x_1466) ;  /* 0x0000000000387947 */ /* 0x000fec0003800000 */
.L_x_1458:
[----:B------:R-:W0:Y:S02]  /*29b80*/  LDC.64 R38, c[0x0][0x440] ;  /* 0x00011000ff267b82 */ /* 0x000e240000000a00 */
[----:B0-----:R-:W5:Y:S01]  /*29b90*/  LDG.E R38, desc[UR8][R38.64] ;  /* 0x0000000826267981 */ /* 0x001f62000c1e1900 */
[----:B------:R-:W-:-:S05]  /*29ba0*/  VIADD R19, R43, 0x1 ;  /* 0x000000012b137836 */ /* 0x000fca0000000000 */
[----:B-----5:R-:W-:-:S13]  /*29bb0*/  ISETP.GE.AND P0, PT, R19, R38, PT ;  /* 0x000000261300720c */ /* 0x020fda0003f06270 */
[----:B------:R-:W-:-:S05]  /*29bc0*/  @!P0 IMAD.WIDE R20, R38, 0x4, R20 ;  /* 0x0000000426148825 */ /* 0x000fca00078e0214 */
[----:B------:R-:W5:Y:S04]  /*29bd0*/  @!P0 LDG.E R19, desc[UR8][R20.64] ;  /* 0x0000000814138981 */ /* 0x000f68000c1e1900 */
[----:B------:R-:W5:Y:S01]  /*29be0*/  @P0 LDG.E R19, desc[UR8][R46.64+0x4] ;  /* 0x000004082e130981 */ /* 0x000f62000c1e1900 */
[----:B------:R-:W-:-:S03]  /*29bf0*/  ISETP.GT.AND P0, PT, R38, R43, PT ;  /* 0x0000002b2600720c */ /* 0x000fc60003f04270 */
[----:B------:R0:W-:Y:S10]  /*29c00*/  STS [R4+0xb780], R40 ;  /* 0x00b7802804007388 */ /* 0x0001f40000000800 */
[----:B------:R-:W-:-:S05]  /*29c10*/  @P0 IMAD.IADD R41, R38, 0x1, -R43 ;  /* 0x0000000126290824 */ /* 0x000fca00078e0a2b */
[----:B------:R0:W-:Y:S04]  /*29c20*/  @P0 STS [R4+0xb700], R41 ;  /* 0x00b7002904000388 */ /* 0x0001e80000000800 */
[----:B------:R0:W-:Y:S01]  /*29c30*/  @!P0 STS [R4+0xb700], RZ ;  /* 0x00b700ff04008388 */ /* 0x0001e20000000800 */
[----:B------:R-:W-:-:S03]  /*29c40*/  @!P0 IMAD.MOV.U32 R41, RZ, RZ, RZ ;  /* 0x000000ffff298224 */ /* 0x000fc600078e00ff */
[----:B-----5:R0:W-:Y:S04]  /*29c50*/  STS [R4+0xb680], R19 ;  /* 0x00b6801304007388 */ /* 0x0201e80000000800 */
.L_x_1466:
[----:B------:R-:W-:Y:S05]  /*29c60*/  BSYNC.RECONVERGENT B3 ;  /* 0x0000000000037941 */ /* 0x000fea0003800200 */
.L_x_1457:
[----:B0-----:R-:W-:Y:S01]  /*29c70*/  VIMNMX R41, PT, PT, RZ, R41, !PT ;  /* 0x00000029ff297248 */ /* 0x001fe20007fe0100 */
[----:B------:R-:W-:Y:S01]  /*29c80*/  IMAD.MOV.U32 R16, RZ, RZ, 0x1 ;  /* 0x00000001ff107424 */ /* 0x000fe200078e00ff */
[-C--:B------:R-:W-:Y:S02]  /*29c90*/  IADD3 R43, PT, PT, R43, R40.reuse, RZ ;  /* 0x000000282b2b7210 */ /* 0x080fe40007ffe0ff */
[----:B------:R-:W-:-:S04]  /*29ca0*/  ISETP.GT.AND P0, PT, R41, R40, PT ;  /* 0x000000282900720c */ /* 0x000fc80003f04270 */
[----:B------:R-:W-:-:S13]  /*29cb0*/  ISETP.GE.AND P0, PT, R43, R38, !P0 ;  /* 0x000000262b00720c */ /* 0x000fda0004706270 */
[----:B------:R0:W-:Y:S02]  /*29cc0*/  @!P0 STS.U8 [R2+0xbb00], R16 ;  /* 0x00bb001002008388 */ /* 0x0001e40000000000 */
.L_x_1456:
[----:B------:R-:W-:Y:S05]  /*29cd0*/  BSYNC.RECONVERGENT B4 ;  /* 0x0000000000047941 */ /* 0x000fea0003800200 */
.L_x_1455:
[----:B------:R-:W-:-:S03]  /*29ce0*/  UMOV UR4, 0xffffffff ;  /* 0xffffffff00047882 */ /* 0x000fc60000000000 */
[----:B------:R-:W-:Y:S05]  /*29cf0*/  BRA.DIV UR4, `(.L_x_1482) ;  /* 0x0000012204787947 */ /* 0x000fea000b800000 */
[----:B------:R-:W-:Y:S01]  /*29d00*/  NOP ;  /* 0x0000000000007918 */ /* 0x000fe20000000000 */
.L_x_2459:
[----:B0-----:R-:W0:Y:S01]  /*29d10*/  LDS.U8 R16, [R2+0xbb00] ;  /* 0x00bb000002107984 */ /* 0x001e220000000000 */
[----:B------:R-:W-:Y:S01]  /*29d20*/  PLOP3.LUT P2, PT, PT, PT, PT, 0x80, 0x8 ;  /* 0x000000000008781c */ /* 0x000fe20003f4f070 */
[----:B------:R-:W-:Y:S03]  /*29d30*/  BSSY B3, `(.L_x_1483) ;  /* 0x000072f000037945 */ /* 0x000fe60003800000 */
[----:B------:R-:W-:Y:S02]  /*29d40*/  P2R R38, PR, RZ, 0x4 ;  /* 0x00000004ff267803 */ /* 0x000fe40000000000 */
[----:B0-----:R-:W-:-:S13]  /*29d50*/  ISETP.NE.AND P0, PT, R16, RZ, PT ;  /* 0x000000ff1000720c */ /* 0x001fda0003f05270 */
[----:B------:R-:W-:Y:S05]  /*29d60*/  @P0 BRA `(.L_x_1484) ;  /* 0x0000007000ac0947 */ /* 0x000fea0003800000 */
[----:B------:R0:W-:Y:S01]  /*29d70*/  @!P1 STS.U8 [R2+0xbb20], RZ ;  /* 0x00bb20ff02009388 */ /* 0x0001e20000000000 */
[----:B------:R-:W-:-:S03]  /*29d80*/  UMOV UR4, 0xffffffff ;  /* 0xffffffff00047882 */ /* 0x000fc60000000000 */
[----:B------:R-:W-:Y:S05]  /*29d90*/  BRA.DIV UR4, `(.L_x_1485) ;  /* 0x00000122046c7947 */ /* 0x000fea000b800000 */
[----:B------:R-:W-:Y:S01]  /*29da0*/  NOP ;  /* 0x0000000000007918 */ /* 0x000fe20000000000 */
.L_x_2462:
[----:B------:R-:W5:Y:S01]  /*29db0*/  LDS R16, [R4+0x400] ;  /* 0x0004000004107984 */ /* 0x000f620000000800 */
[----:B------:R-:W-:Y:S01]  /*29dc0*/  BSSY.RECONVERGENT B4, `(.L_x_1486) ;  /* 0x0000049000047945 */ /* 0x000fe20003800200 */
[----:B-----5:R-:W-:-:S13]  /*29dd0*/  ISETP.GE.AND P0, PT, R13, R16, PT ;  /* 0x000000100d00720c */ /* 0x020fda0003f06270 */
[----:B------:R-:W-:Y:S05]  /*29de0*/  @P0 BRA `(.L_x_1487) ;  /* 0x0000000400180947 */ /* 0x000fea0003800000 */
[----:B-1----:R-:W1:Y:S02]  /*29df0*/  LDS.U8 R18, [R2+0xbb20] ;  /* 0x00bb200002127984 */ /* 0x002e640000000000 */
[----:B-1----:R-:W-:-:S13]  /*29e00*/  ISETP.NE.AND P0, PT, R18, RZ, PT ;  /* 0x000000ff1200720c */ /* 0x002fda0003f05270 */
[----:B------:R-:W-:Y:S05]  /*29e10*/  @P0 BRA `(.L_x_1487) ;  /* 0x00000004000c0947 */ /* 0x000fea0003800000 */
[----:B------:R-:W1:Y:S08]  /*29e20*/  LDC.64 R20, c[0x0][0x440] ;  /* 0x00011000ff147b82 */ /* 0x000e700000000a00 */
[----:B------:R-:W5:Y:S01]  /*29e30*/  LDC.64 R18, c[0x0][0x438] ;  /* 0x00010e00ff127b82 */ /* 0x000f620000000a00 */
[----:B-1----:R-:W5:Y:S01]  /*29e40*/  LDG.E R22, desc[UR8][R20.64] ;  /* 0x0000000814167981 */ /* 0x002f62000c1e1900 */
[----:B------:R-:W-:-:S05]  /*29e50*/  IMAD.WIDE.U32 R28, R13, 0x14, R26 ;  /* 0x000000140d1c7825 */ /* 0x000fca00078e001a */
[----:B------:R-:W2:Y:S04]  /*29e60*/  LD.E R30, desc[UR8][R28.64+0x8] ;  /* 0x000008081c1e7980 */ /* 0x000ea8000c101900 */
[----:B------:R-:W2:Y:S01]  /*29e70*/  LD.E R31, desc[UR8][R28.64+0xc] ;  /* 0x00000c081c1f7980 */ /* 0x000ea2000c101900 */
[----:B-----5:R-:W-:-:S05]  /*29e80*/  IMAD.WIDE R18, R22, 0x4, R18 ;  /* 0x0000000416127825 */ /* 0x020fca00078e0212 */
[----:B------:R-:W5:Y:S01]  /*29e90*/  LDG.E R23, desc[UR8][R18.64] ;  /* 0x0000000812177981 */ /* 0x000f62000c1e1900 */
[----:B--2---:R-:W-:-:S05]  /*29ea0*/  IMAD.IADD R32, R30, 0x1, R31 ;  /* 0x000000011e207824 */ /* 0x004fca00078e021f */
[----:B-----5:R-:W-:-:S13]  /*29eb0*/  ISETP.GE.AND P0, PT, R32, R23, PT ;  /* 0x000000172000720c */ /* 0x020fda0003f06270 */
[----:B------:R-:W-:Y:S05]  /*29ec0*/  @!P0 BRA `(.L_x_1488) ;  /* 0x0000000000d88947 */ /* 0x000fea0003800000 */
[----:B------:R-:W-:-:S07]  /*29ed0*/  IMAD.MOV.U32 R29, RZ, RZ, R13 ;  /* 0x000000ffff1d7224 */ /* 0x000fce00078e000d */
.L_x_1497:
        /* <DEDUP_REMOVED lines=8> */
.L_x_1490:
[----:B------:R-:W-:Y:S05]  /*29f60*/  BSYNC.RECONVERGENT B5 ;  /* 0x0000000000057941 */ /* 0x000fea0003800200 */
.L_x_1489:
        /* <DEDUP_REMOVED lines=12> */
.L_x_1494:
[----:B------:R-:W-:Y:S05]  /*2a030*/  BSYNC.RECONVERGENT B6 ;  /* 0x0000000000067941 */ /* 0x000fea0003800200 */
.L_x_1493:
[----:B-----5:R-:W-:-:S13]  /*2a040*/  ISETP.GE.AND P0, PT, R30, R31, PT ;  /* 0x0000001f1e00720c */ /* 0x020fda0003f06270 */
[----:B------:R-:W-:Y:S05]  /*2a050*/  @!P0 BREAK.RELIABLE B5 ;  /* 0x0000000000058942 */ /* 0x000fea0003800100 */
[----:B------:R-:W-:Y:S05]  /*2a060*/  @!P0 BRA `(.L_x_1488) ;  /* 0x0000000000708947 */ /* 0x000fea0003800000 */
.L_x_1492:
[----:B------:R-:W-:Y:S05]  /*2a070*/  BSYNC.RELIABLE B5 ;  /* 0x0000000000057941 */ /* 0x000fea0003800100 */
.L_x_1491:
[----:B------:R-:W1:Y:S02]  /*2a080*/  LDS R31, [R4+0xb780] ;  /* 0x00b78000041f7984 */ /* 0x000e640000000800 */
[----:B-12---:R-:W-:-:S04]  /*2a090*/  IMAD.IADD R21, R16, 0x1, R31 ;  /* 0x0000000110157824 */ /* 0x006fc800078e021f */
[----:B------:R-:W-:-:S06]  /*2a0a0*/  IMAD.WIDE R20, R21, 0x4, R18 ;  /* 0x0000000415147825 */ /* 0x000fcc00078e0212 */
[----:B------:R-:W2:Y:S01]  /*2a0b0*/  LDG.E R21, desc[UR8][R20.64] ;  /* 0x0000000814157981 */ /* 0x000ea2000c1e1900 */
[----:B------:R-:W-:-:S05]  /*2a0c0*/  IMAD.IADD R30, R31, 0x1, R30 ;  /* 0x000000011f1e7824 */ /* 0x000fca00078e021e */
[----:B--2---:R-:W-:-:S13]  /*2a0d0*/  ISETP.GE.AND P0, PT, R30, R21, PT ;  /* 0x000000151e00720c */ /* 0x004fda0003f06270 */
        /* <DEDUP_REMOVED lines=9> */
.L_x_1496:
[----:B------:R-:W-:Y:S05]  /*2a170*/  BSYNC.RECONVERGENT B5 ;  /* 0x0000000000057941 */ /* 0x000fea0003800200 */
.L_x_1495:
        /* <DEDUP_REMOVED lines=8> */
[----:B--2---:R-:W-:-:S05]  /*2a200*/  IMAD.IADD R32, R30, 0x1, R31 ;  /* 0x000000011e207824 */ /* 0x004fca00078e021f */
[----:B------:R-:W-:-:S13]  /*2a210*/  ISETP.GE.AND P0, PT, R32, R23, PT ;  /* 0x000000172000720c */ /* 0x000fda0003f06270 */
[----:B------:R-:W-:Y:S05]  /*2a220*/  @P0 BRA `(.L_x_1497) ;  /* 0xfffffffc002c0947 */ /* 0x000fea000383ffff */
.L_x_1488:
[----:B------:R-:W-:-:S05]  /*2a230*/  IMAD.MOV.U32 R16, RZ, RZ, 0x1 ;  /* 0x00000001ff107424 */ /* 0x000fca00078e00ff */
[----:B------:R0:W-:Y:S02]  /*2a240*/  STS.U8 [R2+0xbb20], R16 ;  /* 0x00bb201002007388 */ /* 0x0001e40000000000 */
.L_x_1487:
[----:B------:R-:W-:Y:S05]  /*2a250*/  BSYNC.RECONVERGENT B4 ;  /* 0x0000000000047941 */ /* 0x000fea0003800200 */
.L_x_1486:
[----:B------:R-:W-:-:S03]  /*2a260*/  UMOV UR4, 0xffffffff ;  /* 0xffffffff00047882 */ /* 0x000fc60000000000 */
[----:B------:R-:W-:Y:S05]  /*2a270*/  BRA.DIV UR4, `(.L_x_1498) ;  /* 0x0000011e04507947 */ /* 0x000fea000b800000 */
[----:B------:R-:W-:Y:S01]  /*2a280*/  NOP ;  /* 0x0000000000007918 */ /* 0x000fe20000000000 */
.L_x_2465:
[----:B0-----:R-:W0:Y:S02]  /*2a290*/  LDS.U8 R16, [R2+0xbb20] ;  /* 0x00bb200002107984 */ /* 0x001e240000000000 */
[----:B0-----:R-:W-:-:S13]  /*2a2a0*/  ISETP.NE.AND P0, PT, R16, RZ, PT ;  /* 0x000000ff1000720c */ /* 0x001fda0003f05270 */
[----:B------:R-:W-:Y:S05]  /*2a2b0*/  @P0 BRA `(.L_x_1484) ;  /* 0x0000006c00580947 */ /* 0x000fea0003800000 */
[----:B------:R-:W0:Y:S01]  /*2a2c0*/  LDS R16, [R4+0x400] ;  /* 0x0004000004107984 */ /* 0x000e220000000800 */
[----:B------:R-:W-:Y:S01]  /*2a2d0*/  BSSY.RECONVERGENT B4, `(.L_x_1499) ;  /* 0x0000047000047945 */ /* 0x000fe20003800200 */
[----:B------:R-:W-:Y:S02]  /*2a2e0*/  HFMA2 R23, -RZ, RZ, 0, 0 ;  /* 0x00000000ff177431 */ /* 0x000fe400000001ff */
[----:B------:R-:W-:Y:S01]  /*2a2f0*/  IMAD.MOV.U32 R30, RZ, RZ, RZ ;  /* 0x000000ffff1e7224 */ /* 0x000fe200078e00ff */
[----:B-1----:R-:W1:Y:S04]  /*2a300*/  LDS R31, [R4+0x500] ;  /* 0x00050000041f7984 */ /* 0x002e680000000800 */
[----:B------:R0:W-:Y:S04]  /*2a310*/  @!P1 STS [R4+0xb500], RZ ;  /* 0x00b500ff04009388 */ /* 0x0001e80000000800 */
[----:B------:R0:W-:Y:S04]  /*2a320*/  @!P1 STS [R4+0xb480], RZ ;  /* 0x00b480ff04009388 */ /* 0x0001e80000000800 */
[----:B------:R0:W-:Y:S02]  /*2a330*/  @!P1 STS [R4+0xb600], RZ ;  /* 0x00b600ff04009388 */ /* 0x0001e40000000800 */
[----:B0-----:R-:W-:-:S05]  /*2a340*/  IMAD.IADD R32, R13, 0x1, R16 ;  /* 0x000000010d207824 */ /* 0x001fca00078e0210 */
[----:B-1----:R-:W-:-:S13]  /*2a350*/  ISETP.GE.AND P0, PT, R32, R31, PT ;  /* 0x0000001f2000720c */ /* 0x002fda0003f06270 */
[----:B------:R-:W-:Y:S05]  /*2a360*/  @P0 BRA `(.L_x_1500) ;  /* 0x0000000000f40947 */ /* 0x000fea0003800000 */
[----:B------:R-:W-:Y:S02]  /*2a370*/  IMAD.MOV.U32 R30, RZ, RZ, RZ ;  /* 0x000000ffff1e7224 */ /* 0x000fe400078e00ff */
[----:B------:R-:W-:-:S07]  /*2a380*/  IMAD.MOV.U32 R34, RZ, RZ, RZ ;  /* 0x000000ffff227224 */ /* 0x000fce00078e00ff */
.L_x_1507:
[----:B------:R-:W-:-:S05]  /*2a390*/  IMAD.WIDE R18, R32, 0x14, R26 ;  /* 0x0000001420127825 */ /* 0x000fca00078e021a */
[----:B--2---:R-:W2:Y:S01]  /*2a3a0*/  LD.E R20, desc[UR8][R18.64+0x4] ;  /* 0x0000040812147980 */ /* 0x004ea2000c101900 */
        /* <DEDUP_REMOVED lines=10> */
[----:B------:R-:W5:Y:S01]  /*2a450*/  LDG.E R22, desc[UR8][R22.64] ;  /* 0x0000000816167981 */ /* 0x000f62000c1e1900 */
[----:B--2---:R-:W-:-:S05]  /*2a460*/  IMAD.IADD R37, R33, 0x1, R35 ;  /* 0x0000000121257824 */ /* 0x004fca00078e0223 */
[----:B-----5:R-:W-:-:S13]  /*2a470*/  ISETP.GE.AND P0, PT, R37, R22, PT ;  /* 0x000000162500720c */ /* 0x020fda0003f06270 */
[----:B------:R-:W-:Y:S05]  /*2a480*/  @!P0 BRA `(.L_x_1503) ;  /* 0x0000000000808947 */ /* 0x000fea0003800000 */
[----:B------:R-:W-:Y:S01]  /*2a490*/  IADD3 R19, PT, PT, R35, 0x1, R16 ;  /* 0x0000000123137810 */ /* 0x000fe20007ffe010 */
[----:B------:R-:W-:Y:S01]  /*2a4a0*/  BSSY.RECONVERGENT B7, `(.L_x_1504) ;  /* 0x0000006000077945 */ /* 0x000fe20003800200 */
[----:B------:R-:W-:Y:S02]  /*2a4b0*/  MOV R18, R22 ;  /* 0x0000001600127202 */ /* 0x000fe40000000f00 */
[----:B------:R-:W-:-:S13]  /*2a4c0*/  ISETP.GE.AND P0, PT, R19, R29, PT ;  /* 0x0000001d1300720c */ /* 0x000fda0003f06270 */
[----:B------:R-:W-:Y:S05]  /*2a4d0*/  @!P0 BRA `(.L_x_1505) ;  /* 0x0000000000088947 */ /* 0x000fea0003800000 */
[----:B------:R-:W-:-:S06]  /*2a4e0*/  IMAD.WIDE R18, R19, 0x4, R20 ;  /* 0x0000000413127825 */ /* 0x000fcc00078e0214 */
[----:B------:R0:W5:Y:S02]  /*2a4f0*/  LDG.E R18, desc[UR8][R18.64] ;  /* 0x0000000812127981 */ /* 0x000164000c1e1900 */
.L_x_1505:
[----:B------:R-:W-:Y:S05]  /*2a500*/  BSYNC.RECONVERGENT B7 ;  /* 0x0000000000077941 */ /* 0x000fea0003800200 */
.L_x_1504:
        /* <DEDUP_REMOVED lines=10> */
[----:B------:R-:W-:Y:S01]  /*2a5b0*/  ISETP.GE.AND P0, PT, R19, R29, PT ;  /* 0x0000001d1300720c */ /* 0x000fe20003f06270 */
[----:B-1----:R-:W-:-:S03]  /*2a5c0*/  IMAD.IADD R18, R33, 0x1, R18 ;  /* 0x0000000121127824 */ /* 0x002fc600078e0212 */
        /* <DEDUP_REMOVED lines=12> */
.L_x_1503:
[----:B------:R-:W-:Y:S05]  /*2a690*/  BSYNC.RELIABLE B6 ;  /* 0x0000000000067941 */ /* 0x000fea0003800100 */
.L_x_1502:
[----:B01----:R-:W0:Y:S01]  /*2a6a0*/  LDC.64 R18, c[0x0][0x3f8] ;  /* 0x0000fe00ff127b82 */ /* 0x003e220000000a00 */
[----:B------:R-:W-:Y:S02]  /*2a6b0*/  IMAD.IADD R21, R3, 0x1, R34 ;  /* 0x0000000103157824 */ /* 0x000fe400078e0222 */
[----:B------:R-:W-:-:S04]  /*2a6c0*/  VIADD R23, R34, 0x1 ;  /* 0x0000000122177836 */ /* 0x000fc80000000000 */
[----:B------:R-:W-:Y:S02]  /*2a6d0*/  IMAD.MOV.U32 R34, RZ, RZ, R23 ;  /* 0x000000ffff227224 */ /* 0x000fe400078e0017 */
[----:B0-----:R-:W-:-:S05]  /*2a6e0*/  IMAD.WIDE R18, R21, 0x4, R18 ;  /* 0x0000000415127825 */ /* 0x001fca00078e0212 */
[----:B------:R0:W-:Y:S02]  /*2a6f0*/  STG.E desc[UR8][R18.64], R32 ;  /* 0x0000002012007986 */ /* 0x0001e4000c101908 */
.L_x_1506:
[----:B------:R-:W-:Y:S05]  /*2a700*/  BSYNC.RECONVERGENT B5 ;  /* 0x0000000000057941 */ /* 0x000fea0003800200 */
.L_x_1501:
[----:B01----:R-:W-:-:S04]  /*2a710*/  IADD3 R32, PT, PT, R32, 0x20, RZ ;  /* 0x0000002020207810 */ /* 0x003fc80007ffe0ff */
[----:B------:R-:W-:-:S13]  /*2a720*/  ISETP.GE.AND P0, PT, R32, R31, PT ;  /* 0x0000001f2000720c */ /* 0x000fda0003f06270 */
[----:B------:R-:W-:Y:S05]  /*2a730*/  @!P0 BRA `(.L_x_1507) ;  /* 0xfffffffc00148947 */ /* 0x000fea000383ffff */
.L_x_1500:
[----:B------:R-:W-:Y:S05]  /*2a740*/  BSYNC.RECONVERGENT B4 ;  /* 0x0000000000047941 */ /* 0x000fea0003800200 */
.L_x_1499:
        /* <DEDUP_REMOVED lines=10> */
[----:B--2---:R-:W1:Y:S01]  /*2a7f0*/  SHFL.UP PT, R20, R23, 0x1, RZ ;  /* 0x0420000017147989 */ /* 0x004e6200000e00ff */
        /* <DEDUP_REMOVED lines=33> */
.L_x_2483:
        /* <DEDUP_REMOVED lines=14> */
.L_x_1513:
[----:B------:R-:W0:Y:S01]  /*2aaf0*/  LDC.64 R20, c[0x0][0x408] ;  /* 0x00010200ff147b82 */ /* 0x000e220000000a00 */
[----:B-1----:R-:W-:-:S04]  /*2ab00*/  IMAD.IADD R19, R3, 0x1, R37 ;  /* 0x0000000103137824 */ /* 0x002fc800078e0225 */
[----:B0-----:R-:W-:-:S03]  /*2ab10*/  IMAD.WIDE R20, R19, 0x4, R20 ;  /* 0x0000000413147825 */ /* 0x001fc600078e0214 */
[----:B------:R-:W0:Y:S02]  /*2ab20*/  LDC.64 R18, c[0x0][0x400] ;  /* 0x00010000ff127b82 */ /* 0x000e240000000a00 */
[----:B------:R-:W2:Y:S01]  /*2ab30*/  LDG.E R33, desc[UR8][R20.64] ;  /* 0x0000000814217981 */ /* 0x000ea2000c1e1900 */
[----:B------:R-:W-:Y:S02]  /*2ab40*/  IMAD.IADD R39, R16, 0x1, R37 ;  /* 0x0000000110277824 */ /* 0x000fe400078e0225 */
[----:B--2---:R-:W-:-:S05]  /*2ab50*/  IMAD.WIDE R32, R33, 0x14, R26 ;  /* 0x0000001421207825 */ /* 0x004fca00078e021a */
[----:B------:R-:W2:Y:S04]  /*2ab60*/  LD.E R41, desc[UR8][R32.64] ;  /* 0x0000000820297980 */ /* 0x000ea8000c101900 */
[----:B------:R-:W5:Y:S04]  /*2ab70*/  LD.E R43, desc[UR8][R32.64+0x4] ;  /* 0x00000408202b7980 */ /* 0x000f68000c101900 */
[----:B------:R-:W3:Y:S04]  /*2ab80*/  LD.E R47, desc[UR8][R32.64+0x8] ;  /* 0x00000808202f7980 */ /* 0x000ee8000c101900 */
[----:B------:R-:W4:Y:S04]  /*2ab90*/  LD.E R49, desc[UR8][R32.64+0xc] ;  /* 0x00000c0820317980 */ /* 0x000f28000c101900 */
[----:B------:R-:W4:Y:S01]  /*2aba0*/  LD.E R51, desc[UR8][R32.64+0x10] ;  /* 0x0000100820337980 */ /* 0x000f22000c101900 */
[----:B0-----:R-:W-:-:S05]  /*2abb0*/  IMAD.WIDE.U32 R28, R39, 0x14, R18 ;  /* 0x00000014271c7825 */ /* 0x001fca00078e0012 */
[----:B--2---:R0:W-:Y:S04]  /*2abc0*/  STG.E desc[UR8][R28.64], R41 ;  /* 0x000000291c007986 */ /* 0x0041e8000c101908 */
[----:B-----5:R-:W-:Y:S04]  /*2abd0*/  STG.E desc[UR8][R28.64+0x4], R43 ;  /* 0x0000042b1c007986 */ /* 0x020fe8000c101908 */
[----:B---3--:R-:W-:Y:S04]  /*2abe0*/  STG.E desc[UR8][R28.64+0x8], R47 ;  /* 0x0000082f1c007986 */ /* 0x008fe8000c101908 */
[----:B----4-:R-:W-:Y:S04]  /*2abf0*/  STG.E desc[UR8][R28.64+0xc], R49 ;  /* 0x00000c311c007986 */ /* 0x010fe8000c101908 */
[----:B------:R1:W-:Y:S04]  /*2ac00*/  STG.E desc[UR8][R28.64+0x10], R51 ;  /* 0x000010331c007986 */ /* 0x0003e8000c101908 */
[----:B------:R-:W2:Y:S01]  /*2ac10*/  LDG.E R31, desc[UR8][R20.64+0x4] ;  /* 0x00000408141f7981 */ /* 0x000ea2000c1e1900 */
[----:B------:R-:W-:Y:S01]  /*2ac20*/  IADD3 R33, PT, PT, R39, 0x1, RZ ;  /* 0x0000000127217810 */ /* 0x000fe20007ffe0ff */
        /* <DEDUP_REMOVED lines=43> */
.L_x_1512:
[----:B------:R-:W-:Y:S05]  /*2aee0*/  BSYNC.RECONVERGENT B5 ;  /* 0x0000000000057941 */ /* 0x000fea0003800200 */
.L_x_1511:
[----:B------:R-:W-:Y:S05]  /*2aef0*/  @!P1 BRA `(.L_x_1510) ;  /* 0x0000000000c89947 */ /* 0x000fea0003800000 */
[----:B-1----:R-:W0:Y:S01]  /*2af00*/  LDC.64 R18, c[0x0][0x408] ;  /* 0x00010200ff127b82 */ /* 0x002e220000000a00 */
[----:B------:R-:W-:-:S04]  /*2af10*/  IMAD.IADD R21, R3, 0x1, R22 ;  /* 0x0000000103157824 */ /* 0x000fc800078e0216 */
[----:B0-----:R-:W-:-:S03]  /*2af20*/  IMAD.WIDE R18, R21, 0x4, R18 ;  /* 0x0000000415127825 */ /* 0x001fc600078e0212 */
[----:B------:R-:W0:Y:S02]  /*2af30*/  LDC.64 R20, c[0x0][0x400] ;  /* 0x00010000ff147b82 */ /* 0x000e240000000a00 */
[----:B------:R-:W2:Y:S01]  /*2af40*/  LDG.E R29, desc[UR8][R18.64] ;  /* 0x00000008121d7981 */ /* 0x000ea2000c1e1900 */
[----:B------:R-:W-:Y:S01]  /*2af50*/  IADD3 R33, PT, PT, R16, R22, RZ ;  /* 0x0000001610217210 */ /* 0x000fe20007ffe0ff */
[----:B--2---:R-:W-:-:S05]  /*2af60*/  IMAD.WIDE R28, R29, 0x14, R26 ;  /* 0x000000141d1c7825 */ /* 0x004fca00078e021a */
[----:B------:R-:W2:Y:S04]  /*2af70*/  LD.E R37, desc[UR8][R28.64] ;  /* 0x000000081c257980 */ /* 0x000ea8000c101900 */
[----:B------:R-:W5:Y:S04]  /*2af80*/  LD.E R39, desc[UR8][R28.64+0x4] ;  /* 0x000004081c277980 */ /* 0x000f68000c101900 */
[----:B------:R-:W3:Y:S04]  /*2af90*/  LD.E R41, desc[UR8][R28.64+0x8] ;  /* 0x000008081c297980 */ /* 0x000ee8000c101900 */
[----:B------:R-:W4:Y:S04]  /*2afa0*/  LD.E R43, desc[UR8][R28.64+0xc] ;  /* 0x00000c081c2b7980 */ /* 0x000f28000c101900 */
[----:B------:R-:W4:Y:S01]  /*2afb0*/  LD.E R47, desc[UR8][R28.64+0x10] ;  /* 0x000010081c2f7980 */ /* 0x000f22000c101900 */
[----:B0-----:R-:W-:Y:S01]  /*2afc0*/  IMAD.WIDE.U32 R30, R33, 0x14, R20 ;  /* 0x00000014211e7825 */ /* 0x001fe200078e0014 */
[----:B------:R-:W-:-:S04]  /*2afd0*/  ISETP.NE.AND P0, PT, R34, 0x1, PT ;  /* 0x000000012200780c */ /* 0x000fc80003f05270 */
[----:B--2---:R0:W-:Y:S04]  /*2afe0*/  STG.E desc[UR8][R30.64], R37 ;  /* 0x000000251e007986 */ /* 0x0041e8000c101908 */
[----:B-----5:R0:W-:Y:S04]  /*2aff0*/  STG.E desc[UR8][R30.64+0x4], R39 ;  /* 0x000004271e007986 */ /* 0x0201e8000c101908 */
[----:B---3--:R0:W-:Y:S04]  /*2b000*/  STG.E desc[UR8][R30.64+0x8], R41 ;  /* 0x000008291e007986 */ /* 0x0081e8000c101908 */
        /* <DEDUP_REMOVED lines=33> */
.L_x_1510:
[----:B------:R-:W-:Y:S05]  /*2b220*/  BSYNC.RECONVERGENT B4 ;  /* 0x0000000000047941 */ /* 0x000fea0003800200 */
.L_x_1509:
        /* <DEDUP_REMOVED lines=15> */
.L_x_1518:
[----:B0-----:R-:W0:Y:S01]  /*2b320*/  LDC.64 R20, c[0x0][0x3f8] ;  /* 0x0000fe00ff147b82 */ /* 0x001e220000000a00 */
[----:B-1----:R-:W-:-:S05]  /*2b330*/  IADD3 R19, PT, PT, R3, R34, RZ ;  /* 0x0000002203137210 */ /* 0x002fca0007ffe0ff */
[----:B0-----:R-:W-:Y:S02]  /*2b340*/  IMAD.WIDE R20, R19, 0x4, R20 ;  /* 0x0000000413147825 */ /* 0x001fe400078e0214 */
[----:B------:R-:W0:Y:S03]  /*2b350*/  LDC.64 R18, c[0x0][0x3f0] ;  /* 0x0000fc00ff127b82 */ /* 0x000e260000000a00 */
[----:B------:R-:W5:Y:S01]  /*2b360*/  LDG.E R33, desc[UR8][R20.64] ;  /* 0x0000000814217981 */ /* 0x000f62000c1e1900 */
[----:B--2---:R-:W-:Y:S02]  /*2b370*/  IMAD.IADD R39, R35, 0x1, R34 ;  /* 0x0000000123277824 */ /* 0x004fe400078e0222 */
[----:B-----5:R-:W-:-:S05]  /*2b380*/  IMAD.WIDE R32, R33, 0x14, R26 ;  /* 0x0000001421207825 */ /* 0x020fca00078e021a */
        /* <DEDUP_REMOVED lines=19> */
[----:B------:R-:W-:Y:S01]  /*2b4c0*/  IMAD.WIDE.U32 R18, R39, 0x4, R18 ;  /* 0x0000000427127825 */ /* 0x000fe200078e0012 */
[----:B------:R-:W-:-:S04]  /*2b4d0*/  IADD3 R34, PT, PT, R34, 0x4, RZ ;  /* 0x0000000422227810 */ /* 0x000fc80007ffe0ff */
[----:B------:R-:W-:Y:S01]  /*2b4e0*/  ISETP.NE.AND P0, PT, R34, R16, PT ;  /* 0x000000102200720c */ /* 0x000fe20003f05270 */
[----:B--2---:R1:W-:-:S12]  /*2b4f0*/  STG.E desc[UR8][R18.64], R29 ;  /* 0x0000001d12007986 */ /* 0x0043d8000c101908 */
[----:B------:R-:W-:Y:S05]  /*2b500*/  @P0 BRA `(.L_x_1518) ;  /* 0xfffffffc00840947 */ /* 0x000fea000383ffff */
.L_x_1517:
[----:B------:R-:W-:Y:S05]  /*2b510*/  BSYNC.RECONVERGENT B5 ;  /* 0x0000000000057941 */ /* 0x000fea0003800200 */
.L_x_1516:
[----:B------:R-:W-:Y:S05]  /*2b520*/  @!P1 BRA `(.L_x_1515) ;  /* 0x0000000000689947 */ /* 0x000fea0003800000 */
[----:B-1----:R-:W1:Y:S01]  /*2b530*/  LDC.64 R18, c[0x0][0x3f8] ;  /* 0x0000fe00ff127b82 */ /* 0x002e620000000a00 */
[----:B0-----:R-:W-:-:S04]  /*2b540*/  IMAD.IADD R21, R3, 0x1, R16 ;  /* 0x0000000103157824 */ /* 0x001fc800078e0210 */
[----:B-1----:R-:W-:-:S03]  /*2b550*/  IMAD.WIDE R18, R21, 0x4, R18 ;  /* 0x0000000415127825 */ /* 0x002fc600078e0212 */
[----:B------:R-:W0:Y:S02]  /*2b560*/  LDC.64 R20, c[0x0][0x3f0] ;  /* 0x0000fc00ff147b82 */ /* 0x000e240000000a00 */
[----:B------:R-:W5:Y:S01]  /*2b570*/  LDG.E R23, desc[UR8][R18.64] ;  /* 0x0000000812177981 */ /* 0x000f62000c1e1900 */
[----:B------:R-:W-:Y:S02]  /*2b580*/  IMAD.IADD R35, R35, 0x1, R16 ;  /* 0x0000000123237824 */ /* 0x000fe400078e0210 */
[----:B-----5:R-:W-:-:S06]  /*2b590*/  IMAD.WIDE R22, R23, 0x14, R26 ;  /* 0x0000001417167825 */ /* 0x020fcc00078e021a */
[----:B------:R-:W5:Y:S01]  /*2b5a0*/  LD.E R23, desc[UR8][R22.64] ;  /* 0x0000000816177980 */ /* 0x000f62000c101900 */
[----:B0-----:R-:W-:Y:S01]  /*2b5b0*/  IMAD.WIDE.U32 R28, R35, 0x4, R20 ;  /* 0x00000004231c7825 */ /* 0x001fe200078e0014 */
[----:B------:R-:W-:-:S04]  /*2b5c0*/  ISETP.NE.AND P0, PT, R36, 0x1, PT ;  /* 0x000000012400780c */ /* 0x000fc80003f05270 */
[----:B-----5:R0:W-:Y:S09]  /*2b5d0*/  STG.E desc[UR8][R28.64], R23 ;  /* 0x000000171c007986 */ /* 0x0201f2000c101908 */
[----:B------:R-:W-:Y:S05]  /*2b5e0*/  @!P0 BRA `(.L_x_1515) ;  /* 0x0000000000388947 */ /* 0x000fea0003800000 */
[----:B0-----:R-:W5:Y:S01]  /*2b5f0*/  LDG.E R23, desc[UR8][R18.64+0x4] ;  /* 0x0000040812177981 */ /* 0x001f62000c1e1900 */
[----:B------:R-:W-:Y:S02]  /*2b600*/  VIADD R29, R35, 0x1 ;  /* 0x00000001231d7836 */ /* 0x000fe40000000000 */
[----:B-----5:R-:W-:-:S06]  /*2b610*/  IMAD.WIDE R22, R23, 0x14, R26 ;  /* 0x0000001417167825 */ /* 0x020fcc00078e021a */
[----:B------:R-:W5:Y:S01]  /*2b620*/  LD.E R23, desc[UR8][R22.64] ;  /* 0x0000000816177980 */ /* 0x000f62000c101900 */
[----:B------:R-:W-:Y:S01]  /*2b630*/  IMAD.WIDE.U32 R28, R29, 0x4, R20 ;  /* 0x000000041d1c7825 */ /* 0x000fe200078e0014 */
[----:B------:R-:W-:-:S04]  /*2b640*/  ISETP.NE.AND P0, PT, R36, 0x2, PT ;  /* 0x000000022400780c */ /* 0x000fc80003f05270 */
[----:B-----5:R0:W-:Y:S09]  /*2b650*/  STG.E desc[UR8][R28.64], R23 ;  /* 0x000000171c007986 */ /* 0x0201f2000c101908 */
[----:B------:R-:W-:Y:S05]  /*2b660*/  @!P0 BRA `(.L_x_1515) ;  /* 0x0000000000188947 */ /* 0x000fea0003800000 */
[----:B0-----:R-:W5:Y:S01]  /*2b670*/  LDG.E R23, desc[UR8][R18.64+0x8] ;  /* 0x0000080812177981 */ /* 0x001f62000c1e1900 */
[----:B------:R-:W-:Y:S02]  /*2b680*/  VIADD R29, R35, 0x2 ;  /* 0x00000002231d7836 */ /* 0x000fe40000000000 */
[----:B-----5:R-:W-:-:S06]  /*2b690*/  IMAD.WIDE R22, R23, 0x14, R26 ;  /* 0x0000001417167825 */ /* 0x020fcc00078e021a */
[----:B------:R-:W5:Y:S01]  /*2b6a0*/  LD.E R23, desc[UR8][R22.64] ;  /* 0x0000000816177980 */ /* 0x000f62000c101900 */
[----:B------:R-:W-:-:S05]  /*2b6b0*/  IMAD.WIDE.U32 R20, R29, 0x4, R20 ;  /* 0x000000041d147825 */ /* 0x000fca00078e0014 */
[----:B-----5:R0:W-:Y:S02]  /*2b6c0*/  STG.E desc[UR8][R20.64], R23 ;  /* 0x0000001714007986 */ /* 0x0201e4000c101908 */
.L_x_1515:
[----:B------:R-:W-:Y:S05]  /*2b6d0*/  BSYNC.RECONVERGENT B4 ;  /* 0x0000000000047941 */ /* 0x000fea0003800200 */
.L_x_1514:
[----:B------:R-:W-:-:S03]  /*2b6e0*/  UMOV UR4, 0xffffffff ;  /* 0xffffffff00047882 */ /* 0x000fc60000000000 */
[----:B------:R-:W-:Y:S05]  /*2b6f0*/  BRA.DIV UR4, `(.L_x_1519) ;  /* 0x0000010e04c47947 */ /* 0x000fea000b800000 */
[----:B------:R-:W-:Y:S01]  /*2b700*/  NOP ;  /* 0x0000000000007918 */ /* 0x000fe20000000000 */
.L_x_2486:
[----:B-1----:R-:W1:Y:S02]  /*2b710*/  LDS R19, [R4+0xb500] ;  /* 0x00b5000004137984 */ /* 0x002e640000000800 */
[----:B-1----:R-:W-:-:S13]  /*2b720*/  ISETP.GE.AND P0, PT, R19, 0x1, PT ;  /* 0x000000011300780c */ /* 0x002fda0003f06270 */
[----:B------:R-:W-:Y:S05]  /*2b730*/  @!P0 BRA `(.L_x_1520) ;  /* 0x00000054009c8947 */ /* 0x000fea0003800000 */
[----:B------:R1:W0:Y:S02]  /*2b740*/  LDS R16, [R4+0xb480] ;  /* 0x00b4800004107984 */ /* 0x0002240000000800 */
.L_x_1715:
[----:B0-----:R-:W-:-:S13]  /*2b750*/  ISETP.GE.AND P0, PT, R16, 0x1, PT ;  /* 0x000000011000780c */ /* 0x001fda0003f06270 */
[----:B--2---:R-:W-:Y:S05]  /*2b760*/  @!P0 BRA `(.L_x_1520) ;  /* 0x0000005400908947 */ /* 0x004fea0003800000 */
[----:B------:R-:W0:Y:S01]  /*2b770*/  LDS R18, [R4+0xb600] ;  /* 0x00b6000004127984 */ /* 0x000e220000000800 */
[----:B------:R-:W-:Y:S01]  /*2b780*/  ISETP.GE.U32.AND P1, PT, R19, R16, PT ;  /* 0x000000101300720c */ /* 0x000fe20003f26070 */
[----:B------:R-:W-:Y:S02]  /*2b790*/  BSSY B4, `(.L_x_1521) ;  /* 0x000012b000047945 */ /* 0x000fe40003800000 */
[----:B------:R-:W5:Y:S01]  /*2b7a0*/  LDS R21, [R4+0x400] ;  /* 0x0004000004157984 */ /* 0x000f620000000800 */
[----:B0-----:R-:W-:-:S04]  /*2b7b0*/  LOP3.LUT R18, R18, 0x1, RZ, 0xc0, !PT ;  /* 0x0000000112127812 */ /* 0x001fc800078ec0ff */
[----:B------:R-:W-:Y:S01]  /*2b7c0*/  ISETP.NE.U32.AND P0, PT, R18, 0x1, PT ;  /* 0x000000011200780c */ /* 0x000fe20003f05070 */
[----:B-----5:R-:W-:-:S12]  /*2b7d0*/  IMAD.WIDE R50, R21, 0x14, R26 ;  /* 0x0000001415327825 */ /* 0x020fd800078e021a */
[----:B------:R-:W-:Y:S01]  /*2b7e0*/  @P0 MOV R48, R44 ;  /* 0x0000002c00300202 */ /* 0x000fe20000000f00 */
[----:B------:R-:W-:Y:S02]  /*2b7f0*/  @P0 IMAD.MOV.U32 R49, RZ, RZ, R45 ;  /* 0x000000ffff310224 */ /* 0x000fe400078e002d */
[----:B------:R-:W-:Y:S02]  /*2b800*/  @!P0 IMAD.MOV.U32 R48, RZ, RZ, R50 ;  /* 0x000000ffff308224 */ /* 0x000fe400078e0032 */
[----:B------:R-:W-:Y:S01]  /*2b810*/  @!P0 IMAD.MOV.U32 R49, RZ, RZ, R51 ;  /* 0x000000ffff318224 */ /* 0x000fe200078e0033 */
[----:B------:R-:W-:Y:S01]  /*2b820*/  @!P0 MOV R51, R45 ;  /* 0x0000002d00338202 */ /* 0x000fe20000000f00 */
[----:B------:R-:W-:Y:S01]  /*2b830*/  @!P0 IMAD.MOV.U32 R50, RZ, RZ, R44 ;  /* 0x000000ffff328224 */ /* 0x000fe200078e002c */
[----:B------:R-:W-:Y:S06]  /*2b840*/  @!P1 BRA `(.L_x_1522) ;  /* 0x0000000800189947 */ /* 0x000fec0003800000 */
[----:B------:R-:W-:Y:S01]  /*2b850*/  ISETP.GE.AND P0, PT, R13, R21, PT ;  /* 0x000000150d00720c */ /* 0x000fe20003f06270 */
[----:B------:R-:W-:-:S12]  /*2b860*/  BSSY.RECONVERGENT B5, `(.L_x_1523) ;  /* 0x0000042000057945 */ /* 0x000fd80003800200 */
[----:B------:R-:W-:Y:S05]  /*2b870*/  @P0 BRA `(.L_x_1524) ;  /* 0x0000000400000947 */ /* 0x000fea0003800000 */
[----:B------:R-:W-:Y:S01]  /*2b880*/  BSSY.RECONVERGENT B6, `(.L_x_1525) ;  /* 0x000003e000067945 */ /* 0x000fe20003800200 */
[----:B--2---:R-:W-:-:S07]  /*2b890*/  IMAD.MOV.U32 R31, RZ, RZ, R13 ;  /* 0x000000ffff1f7224 */ /* 0x004fce00078e000d */
.L_x_1534:
[----:B------:R-:W-:Y:S01]  /*2b8a0*/  ISETP.GE.AND P0, PT, R16, 0x1, PT ;  /* 0x000000011000780c */ /* 0x000fe20003f06270 */
[----:B------:R-:W-:-:S12]  /*2b8b0*/  BSSY.RECONVERGENT B7, `(.L_x_1526) ;  /* 0x0000037000077945 */ /* 0x000fd80003800200 */
[----:B0----5:R-:W-:Y:S05]  /*2b8c0*/  @!P0 BRA `(.L_x_1527) ;  /* 0x0000000000d48947 */ /* 0x021fea0003800000 */
[----:B------:R-:W-:-:S05]  /*2b8d0*/  IMAD.WIDE.U32 R18, R31, 0x14, R26 ;  /* 0x000000141f127825 */ /* 0x000fca00078e001a */
[----:B------:R0:W5:Y:S01]  /*2b8e0*/  LD.E R30, desc[UR8][R18.64] ;  /* 0x00000008121e7980 */ /* 0x000162000c101900 */
[----:B------:R-:W-:Y:S01]  /*2b8f0*/  BSSY.RECONVERGENT B8, `(.L_x_1528) ;  /* 0x0000031000087945 */ /* 0x000fe20003800200 */
[----:B------:R-:W-:-:S07]  /*2b900*/  IMAD.MOV.U32 R33, RZ, RZ, RZ ;  /* 0x000000ffff217224 */ /* 0x000fce00078e00ff */
.L_x_1533:
[----:B--2---:R-:W2:Y:S01]  /*2b910*/  LDC.64 R20, c[0x0][0x3f0] ;  /* 0x0000fc00ff147b82 */ /* 0x004ea20000000a00 */
[----:B------:R-:W-:-:S04]  /*2b920*/  IMAD.IADD R23, R8, 0x1, R33 ;  /* 0x0000000108177824 */ /* 0x000fc800078e0221 */
[----:B--2---:R-:W-:-:S03]  /*2b930*/  IMAD.WIDE.U32 R22, R23, 0x4, R20 ;  /* 0x0000000417167825 */ /* 0x004fc600078e0014 */
[----:B------:R-:W2:Y:S03]  /*2b940*/  LDC.64 R20, c[0x0][0x488] ;  /* 0x00012200ff147b82 */ /* 0x000ea60000000a00 */
[----:B------:R-:W2:Y:S02]  /*2b950*/  LDG.E R23, desc[UR8][R22.64] ;  /* 0x0000000816177981 */ /* 0x000ea4000c1e1900 */
[----:B--2---:R-:W-:-:S05]  /*2b960*/  IMAD.WIDE R28, R23, 0x8, R20 ;  /* 0x00000008171c7825 */ /* 0x004fca00078e0214 */
[----:B------:R-:W2:Y:S04]  /*2b970*/  LDG.E R35, desc[UR8][R28.64+0x8] ;  /* 0x000008081c237981 */ /* 0x000ea8000c1e1900 */
[----:B------:R-:W2:Y:S01]  /*2b980*/  LDG.E.64 R20, desc[UR8][R28.64] ;  /* 0x000000081c147981 */ /* 0x000ea2000c1e1b00 */
[----:B------:R-:W-:Y:S01]  /*2b990*/  BSSY.RECONVERGENT B9, `(.L_x_1529) ;  /* 0x0000023000097945 */ /* 0x000fe20003800200 */
[----:B--2---:R-:W-:-:S05]  /*2b9a0*/  IMAD.IADD R35, R35, 0x1, -R20 ;  /* 0x0000000123237824 */ /* 0x004fca00078e0a14 */
[----:B------:R-:W-:-:S13]  /*2b9b0*/  ISETP.GE.AND P0, PT, R35, 0x1, PT ;  /* 0x000000012300780c */ /* 0x000fda0003f06270 */
[----:B------:R-:W-:Y:S05]  /*2b9c0*/  @!P0 BRA `(.L_x_1530) ;  /* 0x00000000007c8947 */ /* 0x000fea0003800000 */
[----:B------:R-:W2:Y:S01]  /*2b9d0*/  LDCU.64 UR4, c[0x0][0x480] ;  /* 0x00009000ff0477ac */ /* 0x000ea20008000a00 */
[----:B------:R-:W-:-:S04]  /*2b9e0*/  IADD3 R28, PT, PT, R35, -0x1, RZ ;  /* 0xffffffff231c7810 */ /* 0x000fc80007ffe0ff */
        /* <DEDUP_REMOVED lines=10> */
.L_x_1532:
[----:B------:R-:W-:-:S13]  /*2ba90*/  ISETP.GT.AND P0, PT, R23, R30, PT ;  /* 0x0000001e1700720c */ /* 0x000fda0003f04270 */
[C---:B------:R-:W-:Y:S01]  /*2baa0*/  @!P0 VIADD R29, R35.reuse, 0x1 ;  /* 0x00000001231d8836 */ /* 0x040fe20000000000 */
[----:B------:R-:W-:-:S04]  /*2bab0*/  @P0 IADD3 R28, PT, PT, R35, -0x1, RZ ;  /* 0xffffffff231c0810 */ /* 0x000fc80007ffe0ff */
        /* <DEDUP_REMOVED lines=12> */
.L_x_1531:
[----:B------:R-:W2:Y:S02]  /*2bb80*/  LD.E R16, desc[UR8][R18.64+0xc] ;  /* 0x00000c0812107980 */ /* 0x000ea4000c101900 */
[----:B--2---:R-:W-:-:S05]  /*2bb90*/  VIADD R21, R16, 0xffffffff ;  /* 0xffffffff10157836 */ /* 0x004fca0000000000 */
[----:B------:R2:W-:Y:S04]  /*2bba0*/  ST.E desc[UR8][R18.64+0xc], R21 ;  /* 0x00000c1512007985 */ /* 0x0005e8000c101908 */
[----:B------:R2:W0:Y:S02]  /*2bbb0*/  LDS R16, [R4+0xb480] ;  /* 0x00b4800004107984 */ /* 0x0004240000000800 */
.L_x_1530:
[----:B------:R-:W-:Y:S05]  /*2bbc0*/  BSYNC.RECONVERGENT B9 ;  /* 0x0000000000097941 */ /* 0x000fea0003800200 */
.L_x_1529:
[----:B------:R-:W-:-:S05]  /*2bbd0*/  VIADD R33, R33, 0x1 ;  /* 0x0000000121217836 */ /* 0x000fca0000000000 */
[----:B0-----:R-:W-:-:S13]  /*2bbe0*/  ISETP.GE.AND P0, PT, R33, R16, PT ;  /* 0x000000102100720c */ /* 0x001fda0003f06270 */
[----:B------:R-:W-:Y:S05]  /*2bbf0*/  @!P0 BRA `(.L_x_1533) ;  /* 0xfffffffc00448947 */ /* 0x000fea000383ffff */
[----:B------:R-:W-:Y:S05]  /*2bc00*/  BSYNC.RECONVERGENT B8 ;  /* 0x0000000000087941 */ /* 0x000fea0003800200 */
.L_x_1528:
[----:B--2---:R0:W2:Y:S02]  /*2bc10*/  LDS R21, [R4+0x400] ;  /* 0x0004000004157984 */ /* 0x0040a40000000800 */
.L_x_1527:
[----:B------:R-:W-:Y:S05]  /*2bc20*/  BSYNC.RECONVERGENT B7 ;  /* 0x0000000000077941 */ /* 0x000fea0003800200 */
.L_x_1526:
[----:B------:R-:W-:-:S04]  /*2bc30*/  IADD3 R31, PT, PT, R31, 0x20, RZ ;  /* 0x000000201f1f7810 */ /* 0x000fc80007ffe0ff */
[----:B--2---:R-:W-:-:S13]  /*2bc40*/  ISETP.GE.AND P0, PT, R31, R21, PT ;  /* 0x000000151f00720c */ /* 0x004fda0003f06270 */
[----:B------:R-:W-:Y:S05]  /*2bc50*/  @!P0 BRA `(.L_x_1534) ;  /* 0xfffffffc00108947 */ /* 0x000fea000383ffff */
[----:B------:R-:W-:Y:S05]  /*2bc60*/  BSYNC.RECONVERGENT B6 ;  /* 0x0000000000067941 */ /* 0x000fea0003800200 */
.L_x_1525:
[----:B------:R2:W0:Y:S02]  /*2bc70*/  LDS R19, [R4+0xb500] ;  /* 0x00b5000004137984 */ /* 0x0004240000000800 */
.L_x_1524:
[----:B------:R-:W-:Y:S05]  /*2bc80*/  BSYNC.RECONVERGENT B5 ;  /* 0x0000000000057941 */ /* 0x000fea0003800200 */
.L_x_1523:
[----:B0-----:R-:W-:Y:S01]  /*2bc90*/  ISETP.GE.AND P0, PT, R13, R19, PT ;  /* 0x000000130d00720c */ /* 0x001fe20003f06270 */
[----:B------:R-:W-:-:S12]  /*2bca0*/  BSSY.RECONVERGENT B5, `(.L_x_1535) ;  /* 0x000003f000057945 */ /* 0x000fd80003800200 */
[----:B------:R-:W-:Y:S05]  /*2bcb0*/  @P0 BRA `(.L_x_1536) ;  /* 0x0000000000f40947 */ /* 0x000fea0003800000 */
[----:B--2--5:R-:W-:-:S07]  /*2bcc0*/  IMAD.MOV.U32 R30, RZ, RZ, R13 ;  /* 0x000000ffff1e7224 */ /* 0x024fce00078e000d */
.L_x_1545:
[----:B------:R-:W-:Y:S01]  /*2bcd0*/  ISETP.GE.AND P0, PT, R16, 0x1, PT ;  /* 0x000000011000780c */ /* 0x000fe20003f06270 */
[----:B------:R-:W-:-:S12]  /*2bce0*/  BSSY.RECONVERGENT B6, `(.L_x_1537) ;  /* 0x0000037000067945 */ /* 0x000fd80003800200 */
[----:B0----5:R-:W-:Y:S05]  /*2bcf0*/  @!P0 BRA `(.L_x_1538) ;  /* 0x0000000000d48947 */ /* 0x021fea0003800000 */
[----:B------:R-:W-:-:S05]  /*2bd00*/  IMAD.WIDE.U32 R18, R30, 0x14, R48 ;  /* 0x000000141e127825 */ /* 0x000fca00078e0030 */
[----:B------:R0:W5:Y:S01]  /*2bd10*/  LD.E R32, desc[UR8][R18.64] ;  /* 0x0000000812207980 */ /* 0x000162000c101900 */
[----:B------:R-:W-:Y:S01]  /*2bd20*/  BSSY.RECONVERGENT B7, `(.L_x_1539) ;  /* 0x0000031000077945 */ /* 0x000fe20003800200 */
[----:B------:R-:W-:-:S07]  /*2bd30*/  IMAD.MOV.U32 R31, RZ, RZ, RZ ;  /* 0x000000ffff1f7224 */ /* 0x000fce00078e00ff */
.L_x_1544:
        /* <DEDUP_REMOVED lines=24> */
.L_x_1543:
        /* <DEDUP_REMOVED lines=15> */
.L_x_1542:
[----:B------:R-:W2:Y:S02]  /*2bfb0*/  LD.E R16, desc[UR8][R18.64+0xc] ;  /* 0x00000c0812107980 */ /* 0x000ea4000c101900 */
[----:B--2---:R-:W-:-:S05]  /*2bfc0*/  VIADD R21, R16, 0xffffffff ;  /* 0xffffffff10157836 */ /* 0x004fca0000000000 */
[----:B------:R2:W-:Y:S04]  /*2bfd0*/  ST.E desc[UR8][R18.64+0xc], R21 ;  /* 0x00000c1512007985 */ /* 0x0005e8000c101908 */
[----:B------:R2:W0:Y:S02]  /*2bfe0*/  LDS R16, [R4+0xb480] ;  /* 0x00b4800004107984 */ /* 0x0004240000000800 */
.L_x_1541:
[----:B------:R-:W-:Y:S05]  /*2bff0*/  BSYNC.RECONVERGENT B8 ;  /* 0x0000000000087941 */ /* 0x000fea0003800200 */
.L_x_1540:
[----:B------:R-:W-:-:S05]  /*2c000*/  VIADD R31, R31, 0x1 ;  /* 0x000000011f1f7836 */ /* 0x000fca0000000000 */
[----:B0-----:R-:W-:-:S13]  /*2c010*/  ISETP.GE.AND P0, PT, R31, R16, PT ;  /* 0x000000101f00720c */ /* 0x001fda0003f06270 */
[----:B------:R-:W-:Y:S05]  /*2c020*/  @!P0 BRA `(.L_x_1544) ;  /* 0xfffffffc00448947 */ /* 0x000fea000383ffff */
[----:B------:R-:W-:Y:S05]  /*2c030*/  BSYNC.RECONVERGENT B7 ;  /* 0x0000000000077941 */ /* 0x000fea0003800200 */
.L_x_1539:
[----:B--2---:R0:W2:Y:S02]  /*2c040*/  LDS R19, [R4+0xb500] ;  /* 0x00b5000004137984 */ /* 0x0040a40000000800 */
.L_x_1538:
[----:B------:R-:W-:Y:S05]  /*2c050*/  BSYNC.RECONVERGENT B6 ;  /* 0x0000000000067941 */ /* 0x000fea0003800200 */
.L_x_1537:
[----:B------:R-:W-:-:S04]  /*2c060*/  IADD3 R30, PT, PT, R30, 0x20, RZ ;  /* 0x000000201e1e7810 */ /* 0x000fc80007ffe0ff */
[----:B--2---:R-:W-:-:S13]  /*2c070*/  ISETP.GE.AND P0, PT, R30, R19, PT ;  /* 0x000000131e00720c */ /* 0x004fda0003f06270 */
[----:B------:R-:W-:Y:S05]  /*2c080*/  @!P0 BRA `(.L_x_1545) ;  /* 0xfffffffc00108947 */ /* 0x000fea000383ffff */
.L_x_1536:
[----:B------:R-:W-:Y:S05]  /*2c090*/  BSYNC.RECONVERGENT B5 ;  /* 0x0000000000057941 */ /* 0x000fea0003800200 */
.L_x_1535:
[----:B------:R-:W-:Y:S05]  /*2c0a0*/  BRA `(.L_x_1546) ;  /* 0x0000000800647947 */ /* 0x000fea0003800000 */
.L_x_1522:
[----:B------:R-:W-:Y:S01]  /*2c0b0*/  ISETP.GE.AND P0, PT, R13, R21, PT ;  /* 0x000000150d00720c */ /* 0x000fe20003f06270 */
[----:B------:R-:W-:-:S12]  /*2c0c0*/  BSSY.RECONVERGENT B5, `(.L_x_1547) ;  /* 0x000000c000057945 */ /* 0x000fd80003800200 */
[----:B------:R-:W-:Y:S05]  /*2c0d0*/  @P0 BRA `(.L_x_1548) ;  /* 0x0000000000280947 */ /* 0x000fea0003800000 */
[----:B------:R-:W-:Y:S01]  /*2c0e0*/  BSSY.RECONVERGENT B6, `(.L_x_1549) ;  /* 0x0000008000067945 */ /* 0x000fe20003800200 */
[----:B------:R-:W-:-:S07]  /*2c0f0*/  IMAD.MOV.U32 R21, RZ, RZ, R13 ;  /* 0x000000ffff157224 */ /* 0x000fce00078e000d */
.L_x_1550:
[----:B------:R-:W-:-:S04]  /*2c100*/  IMAD.WIDE.U32 R18, R21, 0x14, R26 ;  /* 0x0000001415127825 */ /* 0x000fc800078e001a */
[----:B------:R-:W-:Y:S01]  /*2c110*/  VIADD R21, R21, 0x20 ;  /* 0x0000002015157836 */ /* 0x000fe20000000000 */
[----:B------:R-:W-:Y:S04]  /*2c120*/  ST.E desc[UR8][R18.64+0xc], RZ ;  /* 0x00000cff12007985 */ /* 0x000fe8000c101908 */
[----:B------:R-:W0:Y:S02]  /*2c130*/  LDS R16, [R4+0x400] ;  /* 0x0004000004107984 */ /* 0x000e240000000800 */
[----:B0-----:R-:W-:-:S13]  /*2c140*/  ISETP.GE.AND P0, PT, R21, R16, PT ;  /* 0x000000101500720c */ /* 0x001fda0003f06270 */
[----:B------:R-:W-:Y:S05]  /*2c150*/  @!P0 BRA `(.L_x_1550) ;  /* 0xfffffffc00e88947 */ /* 0x000fea000383ffff */
[----:B------:R-:W-:Y:S05]  /*2c160*/  BSYNC.RECONVERGENT B6 ;  /* 0x0000000000067941 */ /* 0x000fea0003800200 */
.L_x_1549:
[----:B------:R0:W0:Y:S02]  /*2c170*/  LDS R19, [R4+0xb500] ;  /* 0x00b5000004137984 */ /* 0x0000240000000800 */
.L_x_1548:
[----:B------:R-:W-:Y:S05]  /*2c180*/  BSYNC.RECONVERGENT B5 ;  /* 0x0000000000057941 */ /* 0x000fea0003800200 */
.L_x_1547:
[----:B0-----:R-:W-:Y:S01]  /*2c190*/  ISETP.GE.AND P0, PT, R13, R19, PT ;  /* 0x000000130d00720c */ /* 0x001fe20003f06270 */
[----:B------:R-:W-:-:S12]  /*2c1a0*/  BSSY.RECONVERGENT B5, `(.L_x_1551) ;  /* 0x0000009000057945 */ /* 0x000fd80003800200 */
[----:B------:R-:W-:Y:S05]  /*2c1b0*/  @P0 BRA `(.L_x_1552) ;  /* 0x00000000001c0947 */ /* 0x000fea0003800000 */
[----:B------:R-:W-:-:S07]  /*2c1c0*/  IMAD.MOV.U32 R21, RZ, RZ, R13 ;  /* 0x000000ffff157224 */ /* 0x000fce00078e000d */
.L_x_1553:
[----:B------:R-:W-:-:S04]  /*2c1d0*/  IMAD.WIDE.U32 R18, R21, 0x14, R48 ;  /* 0x0000001415127825 */ /* 0x000fc800078e0030 */
[----:B------:R-:W-:Y:S01]  /*2c1e0*/  VIADD R21, R21, 0x20 ;  /* 0x0000002015157836 */ /* 0x000fe20000000000 */
[----:B------:R-:W-:Y:S04]  /*2c1f0*/  ST.E desc[UR8][R18.64+0xc], RZ ;  /* 0x00000cff12007985 */ /* 0x000fe8000c101908 */
[----:B------:R-:W0:Y:S02]  /*2c200*/  LDS R16, [R4+0xb500] ;  /* 0x00b5000004107984 */ /* 0x000e240000000800 */
[----:B0-----:R-:W-:-:S13]  /*2c210*/  ISETP.GE.AND P0, PT, R21, R16, PT ;  /* 0x000000101500720c */ /* 0x001fda0003f06270 */
[----:B------:R-:W-:Y:S05]  /*2c220*/  @!P0 BRA `(.L_x_1553) ;  /* 0xfffffffc00e88947 */ /* 0x000fea000383ffff */
.L_x_1552:
[----:B------:R-:W-:Y:S05]  /*2c230*/  BSYNC.RECONVERGENT B5 ;  /* 0x0000000000057941 */ /* 0x000fea0003800200 */
.L_x_1551:
[----:B------:R-:W-:-:S03]  /*2c240*/  UMOV UR4, 0xffffffff ;  /* 0xffffffff00047882 */ /* 0x000fc60000000000 */
[----:B------:R-:W-:Y:S05]  /*2c250*/  BRA.DIV UR4, `(.L_x_1554) ;  /* 0x0000010604087947 */ /* 0x000fea000b800000 */
[----:B------:R-:W-:Y:S01]  /*2c260*/  NOP ;  /* 0x0000000000007918 */ /* 0x000fe20000000000 */
.L_x_2489:
[----:B------:R-:W0:Y:S01]  /*2c270*/  LDS R18, [R4+0x400] ;  /* 0x0004000004127984 */ /* 0x000e220000000800 */
[----:B------:R-:W-:Y:S03]  /*2c280*/  BSSY.RECONVERGENT B5, `(.L_x_1555) ;  /* 0x000003f000057945 */ /* 0x000fe60003800200 */
[----:B------:R0:W1:Y:S02]  /*2c290*/  LDS R16, [R4+0xb500] ;  /* 0x00b5000004107984 */ /* 0x0000640000000800 */
[----:B0-----:R-:W-:-:S13]  /*2c2a0*/  ISETP.GE.AND P0, PT, R13, R18, PT ;  /* 0x000000120d00720c */ /* 0x001fda0003f06270 */
[----:B-1----:R-:W-:Y:S05]  /*2c2b0*/  @P0 BRA `(.L_x_1556) ;  /* 0x0000000000ec0947 */ /* 0x002fea0003800000 */
[----:B--2---:R-:W-:-:S07]  /*2c2c0*/  MOV R31, R13 ;  /* 0x0000000d001f7202 */ /* 0x004fce0000000f00 */
.L_x_1565:
[----:B------:R-:W-:Y:S01]  /*2c2d0*/  ISETP.GE.AND P0, PT, R16, 0x1, PT ;  /* 0x000000011000780c */ /* 0x000fe20003f06270 */
[----:B------:R-:W-:-:S12]  /*2c2e0*/  BSSY.RECONVERGENT B6, `(.L_x_1557) ;  /* 0x0000035000067945 */ /* 0x000fd80003800200 */
[----:B0----5:R-:W-:Y:S05]  /*2c2f0*/  @!P0 BRA `(.L_x_1558) ;  /* 0x0000000000cc8947 */ /* 0x021fea0003800000 */
[----:B------:R-:W-:-:S05]  /*2c300*/  IMAD.WIDE.U32 R18, R31, 0x14, R26 ;  /* 0x000000141f127825 */ /* 0x000fca00078e001a */
[----:B------:R0:W5:Y:S01]  /*2c310*/  LD.E R30, desc[UR8][R18.64] ;  /* 0x00000008121e7980 */ /* 0x000162000c101900 */
[----:B------:R-:W-:Y:S01]  /*2c320*/  BSSY.RECONVERGENT B7, `(.L_x_1559) ;  /* 0x000002f000077945 */ /* 0x000fe20003800200 */
[----:B------:R-:W-:-:S07]  /*2c330*/  IMAD.MOV.U32 R33, RZ, RZ, RZ ;  /* 0x000000ffff217224 */ /* 0x000fce00078e00ff */
.L_x_1564:
[----:B------:R-:W-:Y:S01]  /*2c340*/  IMAD.WIDE.U32 R22, R33, 0x14, R48 ;  /* 0x0000001421167825 */ /* 0x000fe200078e0030 */
[----:B-1----:R-:W1:Y:S05]  /*2c350*/  LDC.64 R20, c[0x0][0x488] ;  /* 0x00012200ff147b82 */ /* 0x002e6a0000000a00 */
        /* <DEDUP_REMOVED lines=18> */
[----:B------:R-:W-:Y:S01]  /*2c480*/  MOV R35, R29 ;  /* 0x0000001d00237202 */ /* 0x000fe20000000f00 */
[----:B------:R-:W-:-:S07]  /*2c490*/  IMAD.MOV.U32 R29, RZ, RZ, RZ ;  /* 0x000000ffff1d7224 */ /* 0x000fce00078e00ff */
.L_x_1563:
        /* <DEDUP_REMOVED lines=8> */
[----:B------:R-:W-:-:S04]  /*2c520*/  IADD3 R23, P0, PT, R20, R35, RZ ;  /* 0x0000002314177210 */ /* 0x000fc80007f1e0ff */
[----:B------:R-:W-:Y:S02]  /*2c530*/  IADD3.X R32, PT, PT, RZ, R21, RZ, P0, !PT ;  /* 0x00000015ff207210 */ /* 0x000fe400007fe4ff */
[----:B-1----:R-:W-:-:S04]  /*2c540*/  LEA R22, P0, R23, UR4, 0x2 ;  /* 0x0000000417167c11 */ /* 0x002fc8000f8010ff */
[----:B------:R-:W-:-:S06]  /*2c550*/  LEA.HI.X R23, R23, UR5, R32, 0x2, P0 ;  /* 0x0000000517177c11 */ /* 0x000fcc00080f1420 */
[----:B------:R-:W2:Y:S02]  /*2c560*/  LDG.E R23, desc[UR8][R22.64] ;  /* 0x0000000816177981 */ /* 0x000ea4000c1e1900 */
[----:B--2---:R-:W-:-:S13]  /*2c570*/  ISETP.NE.AND P0, PT, R23, R30, PT ;  /* 0x0000001e1700720c */ /* 0x004fda0003f05270 */
[----:B------:R-:W-:Y:S05]  /*2c580*/  @P0 BRA `(.L_x_1563) ;  /* 0xfffffffc00c40947 */ /* 0x000fea000383ffff */
.L_x_1562:
[----:B------:R-:W2:Y:S02]  /*2c590*/  LD.E R16, desc[UR8][R18.64+0xc] ;  /* 0x00000c0812107980 */ /* 0x000ea4000c101900 */
[----:B--2---:R-:W-:-:S05]  /*2c5a0*/  VIADD R21, R16, 0x1 ;  /* 0x0000000110157836 */ /* 0x004fca0000000000 */
[----:B------:R1:W-:Y:S04]  /*2c5b0*/  ST.E desc[UR8][R18.64+0xc], R21 ;  /* 0x00000c1512007985 */ /* 0x0003e8000c101908 */
[----:B------:R1:W2:Y:S02]  /*2c5c0*/  LDS R16, [R4+0xb500] ;  /* 0x00b5000004107984 */ /* 0x0002a40000000800 */
.L_x_1561:
[----:B------:R-:W-:Y:S05]  /*2c5d0*/  BSYNC.RECONVERGENT B8 ;  /* 0x0000000000087941 */ /* 0x000fea0003800200 */
.L_x_1560:
[----:B------:R-:W-:-:S05]  /*2c5e0*/  VIADD R33, R33, 0x1 ;  /* 0x0000000121217836 */ /* 0x000fca0000000000 */
[----:B--2---:R-:W-:-:S13]  /*2c5f0*/  ISETP.GE.AND P0, PT, R33, R16, PT ;  /* 0x000000102100720c */ /* 0x004fda0003f06270 */
[----:B------:R-:W-:Y:S05]  /*2c600*/  @!P0 BRA `(.L_x_1564) ;  /* 0xfffffffc004c8947 */ /* 0x000fea000383ffff */
[----:B------:R-:W-:Y:S05]  /*2c610*/  BSYNC.RECONVERGENT B7 ;  /* 0x0000000000077941 */ /* 0x000fea0003800200 */
.L_x_1559:
[----:B01----:R0:W1:Y:S02]  /*2c620*/  LDS R18, [R4+0x400] ;  /* 0x0004000004127984 */ /* 0x0030640000000800 */
.L_x_1558:
[----:B------:R-:W-:Y:S05]  /*2c630*/  BSYNC.RECONVERGENT B6 ;  /* 0x0000000000067941 */ /* 0x000fea0003800200 */
.L_x_1557:
[----:B------:R-:W-:-:S05]  /*2c640*/  VIADD R31, R31, 0x20 ;  /* 0x000000201f1f7836 */ /* 0x000fca0000000000 */
[----:B-1----:R-:W-:-:S13]  /*2c650*/  ISETP.GE.AND P0, PT, R31, R18, PT ;  /* 0x000000121f00720c */ /* 0x002fda0003f06270 */
[----:B------:R-:W-:Y:S05]  /*2c660*/  @!P0 BRA `(.L_x_1565) ;  /* 0xfffffffc00188947 */ /* 0x000fea000383ffff */
.L_x_1556:
[----:B------:R-:W-:Y:S05]  /*2c670*/  BSYNC.RECONVERGENT B5 ;  /* 0x0000000000057941 */ /* 0x000fea0003800200 */
.L_x_1555:
[----:B------:R-:W-:-:S13]  /*2c680*/  ISETP.GE.AND P0, PT, R13, R16, PT ;  /* 0x000000100d00720c */ /* 0x000fda0003f06270 */
[----:B------:R-:W-:Y:S05]  /*2c690*/  @P0 BRA `(.L_x_1546) ;  /* 0x0000000000e80947 */ /* 0x000fea0003800000 */
[----:B------:R-:W-:-:S07]  /*2c6a0*/  IMAD.MOV.U32 R33, RZ, RZ, R13 ;  /* 0x000000ffff217224 */ /* 0x000fce00078e000d */
.L_x_1573:
[----:B------:R-:W-:Y:S01]  /*2c6b0*/  ISETP.GE.AND P0, PT, R16, 0x1, PT ;  /* 0x000000011000780c */ /* 0x000fe20003f06270 */
[----:B------:R-:W-:-:S12]  /*2c6c0*/  BSSY.RECONVERGENT B5, `(.L_x_1566) ;  /* 0x0000034000057945 */ /* 0x000fd80003800200 */
[----:B-12---:R-:W-:Y:S05]  /*2c6d0*/  @!P0 BRA `(.L_x_1567) ;  /* 0x0000000000c88947 */ /* 0x006fea0003800000 */
[----:B------:R-:W-:-:S05]  /*2c6e0*/  IMAD.WIDE.U32 R18, R33, 0x14, R48 ;  /* 0x0000001421127825 */ /* 0x000fca00078e0030 */
[----:B--2--5:R1:W5:Y:S01]  /*2c6f0*/  LD.E R30, desc[UR8][R18.64] ;  /* 0x00000008121e7980 */ /* 0x024362000c101900 */
[----:B------:R-:W-:-:S07]  /*2c700*/  HFMA2 R31, -RZ, RZ, 0, 0 ;  /* 0x00000000ff1f7431 */ /* 0x000fce00000001ff */
.L_x_1572:
[----:B------:R-:W-:Y:S01]  /*2c710*/  ISETP.NE.AND P0, PT, R31, R33, PT ;  /* 0x000000211f00720c */ /* 0x000fe20003f05270 */
[----:B------:R-:W-:-:S12]  /*2c720*/  BSSY.RECONVERGENT B6, `(.L_x_1568) ;  /* 0x000002a000067945 */ /* 0x000fd80003800200 */
[----:B--2---:R-:W-:Y:S05]  /*2c730*/  @!P0 BRA `(.L_x_1569) ;  /* 0x0000000000a08947 */ /* 0x004fea0003800000 */
[----:B------:R-:W-:Y:S01]  /*2c740*/  IMAD.WIDE.U32 R22, R31, 0x14, R48 ;  /* 0x000000141f167825 */ /* 0x000fe200078e0030 */
[----:B------:R-:W2:Y:S05]  /*2c750*/  LDC.64 R20, c[0x0][0x488] ;  /* 0x00012200ff147b82 */ /* 0x000eaa0000000a00 */
        /* <DEDUP_REMOVED lines=17> */
[----:B------:R-:W-:Y:S01]  /*2c870*/  IMAD.MOV.U32 R35, RZ, RZ, R29 ;  /* 0x000000ffff237224 */ /* 0x000fe200078e001d */
[----:B------:R-:W-:-:S07]  /*2c880*/  MOV R29, RZ ;  /* 0x000000ff001d7202 */ /* 0x000fce0000000f00 */
.L_x_1571:
        /* <DEDUP_REMOVED lines=15> */
.L_x_1570:
[----:B------:R-:W2:Y:S02]  /*2c980*/  LD.E R16, desc[UR8][R18.64+0xc] ;  /* 0x00000c0812107980 */ /* 0x000ea4000c101900 */
[----:B--2---:R-:W-:-:S05]  /*2c990*/  IADD3 R21, PT, PT, R16, 0x1, RZ ;  /* 0x0000000110157810 */ /* 0x004fca0007ffe0ff */
[----:B------:R2:W-:Y:S04]  /*2c9a0*/  ST.E desc[UR8][R18.64+0xc], R21 ;  /* 0x00000c1512007985 */ /* 0x0005e8000c101908 */
[----:B------:R2:W0:Y:S02]  /*2c9b0*/  LDS R16, [R4+0xb500] ;  /* 0x00b5000004107984 */ /* 0x0004240000000800 */
.L_x_1569:
[----:B------:R-:W-:Y:S05]  /*2c9c0*/  BSYNC.RECONVERGENT B6 ;  /* 0x0000000000067941 */ /* 0x000fea0003800200 */
.L_x_1568:
[----:B------:R-:W-:-:S05]  /*2c9d0*/  VIADD R31, R31, 0x1 ;  /* 0x000000011f1f7836 */ /* 0x000fca0000000000 */
[----:B0-----:R-:W-:-:S13]  /*2c9e0*/  ISETP.GE.AND P0, PT, R31, R16, PT ;  /* 0x000000101f00720c */ /* 0x001fda0003f06270 */
[----:B------:R-:W-:Y:S05]  /*2c9f0*/  @!P0 BRA `(.L_x_1572) ;  /* 0xfffffffc00448947 */ /* 0x000fea000383ffff */
.L_x_1567:
[----:B------:R-:W-:Y:S05]  /*2ca00*/  BSYNC.RECONVERGENT B5 ;  /* 0x0000000000057941 */ /* 0x000fea0003800200 */
.L_x_1566:
[----:B------:R-:W-:-:S05]  /*2ca10*/  VIADD R33, R33, 0x20 ;  /* 0x0000002021217836 */ /* 0x000fca0000000000 */
[----:B------:R-:W-:-:S13]  /*2ca20*/  ISETP.GE.AND P0, PT, R33, R16, PT ;  /* 0x000000102100720c */ /* 0x000fda0003f06270 */
[----:B------:R-:W-:Y:S05]  /*2ca30*/  @!P0 BRA `(.L_x_1573) ;  /* 0xfffffffc001c8947 */ /* 0x000fea000383ffff */
.L_x_1546:
[----:B------:R-:W-:Y:S05]  /*2ca40*/  BSYNC B4 ;  /* 0x0000000000047941 */ /* 0x000fea0003800000 */
.L_x_1521:
[----:B------:R-:W-:-:S03]  /*2ca50*/  UMOV UR4, 0xffffffff ;  /* 0xffffffff00047882 */ /* 0x000fc60000000000 */
[----:B------:R-:W-:Y:S05]  /*2ca60*/  BRA.DIV UR4, `(.L_x_1574) ;  /* 0x000000fe04207947 */ /* 0x000fea000b800000 */
[----:B------:R-:W-:Y:S01]  /*2ca70*/  NOP ;  /* 0x0000000000007918 */ /* 0x000fe20000000000 */
.L_x_2492:
[----:B------:R-:W0:Y:S01]  /*2ca80*/  LDS R16, [R4+0xb500] ;  /* 0x00b5000004107984 */ /* 0x000e220000000800 */
[----:B------:R-:W-:Y:S01]  /*2ca90*/  BSSY.RECONVERGENT B4, `(.L_x_1575) ;  /* 0x0000034000047945 */ /* 0x000fe20003800200 */
[----:B--2--5:R-:W-:Y:S01]  /*2caa0*/  IMAD.MOV.U32 R30, RZ, RZ, RZ ;  /* 0x000000ffff1e7224 */ /* 0x024fe200078e00ff */
[----:B0-----:R-:W-:-:S13]  /*2cab0*/  ISETP.GE.AND P0, PT, R13, R16, PT ;  /* 0x000000100d00720c */ /* 0x001fda0003f06270 */
[----:B------:R-:W-:Y:S05]  /*2cac0*/  @P0 BRA `(.L_x_1576) ;  /* 0x0000000000c00947 */ /* 0x000fea0003800000 */
[----:B-1----:R-:W0:Y:S01]  /*2cad0*/  LDC.64 R18, c[0x0][0x440] ;  /* 0x00011000ff127b82 */ /* 0x002e220000000a00 */
[----:B------:R-:W-:Y:S01]  /*2cae0*/  IMAD.MOV.U32 R30, RZ, RZ, RZ ;  /* 0x000000ffff1e7224 */ /* 0x000fe200078e00ff */
[----:B------:R-:W-:-:S07]  /*2caf0*/  MOV R31, R13 ;  /* 0x0000000d001f7202 */ /* 0x000fce0000000f00 */
.L_x_1581:
[----:B0-----:R-:W2:Y:S01]  /*2cb00*/  LDG.E R35, desc[UR8][R18.64] ;  /* 0x0000000812237981 */ /* 0x001ea2000c1e1900 */
[----:B------:R-:W2:Y:S01]  /*2cb10*/  LDC.64 R20, c[0x0][0x438] ;  /* 0x00010e00ff147b82 */ /* 0x000ea20000000a00 */
[----:B-1----:R-:W-:-:S05]  /*2cb20*/  IMAD.WIDE.U32 R22, R31, 0x14, R48 ;  /* 0x000000141f167825 */ /* 0x002fca00078e0030 */
[----:B------:R-:W5:Y:S04]  /*2cb30*/  LD.E R33, desc[UR8][R22.64+0x8] ;  /* 0x0000080816217980 */ /* 0x000f68000c101900 */
[----:B------:R-:W5:Y:S01]  /*2cb40*/  LD.E R32, desc[UR8][R22.64+0xc] ;  /* 0x00000c0816207980 */ /* 0x000f62000c101900 */
[----:B--2---:R-:W-:-:S06]  /*2cb50*/  IMAD.WIDE R28, R35, 0x4, R20 ;  /* 0x00000004231c7825 */ /* 0x004fcc00078e0214 */
[----:B------:R-:W2:Y:S01]  /*2cb60*/  LDG.E R28, desc[UR8][R28.64] ;  /* 0x000000081c1c7981 */ /* 0x000ea2000c1e1900 */
[----:B-----5:R-:W-:Y:S02]  /*2cb70*/  IMAD.IADD R37, R33, 0x1, R32 ;  /* 0x0000000121257824 */ /* 0x020fe400078e0220 */
        /* <DEDUP_REMOVED lines=13> */
.L_x_1580:
[----:B------:R-:W-:Y:S05]  /*2cc50*/  BSYNC.RECONVERGENT B6 ;  /* 0x0000000000067941 */ /* 0x000fea0003800200 */
.L_x_1579:
        /* <DEDUP_REMOVED lines=16> */
[----:B------:R-:W-:Y:S02]  /*2cd60*/  @!P0 IMAD.IADD R29, R3, 0x1, R30 ;  /* 0x00000001031d8824 */ /* 0x000fe400078e021e */
[----:B------:R-:W-:-:S04]  /*2cd70*/  @!P0 VIADD R20, R30, 0x1 ;  /* 0x000000011e148836 */ /* 0x000fc80000000000 */
[----:B------:R-:W-:Y:S02]  /*2cd80*/  @!P0 IMAD.MOV.U32 R30, RZ, RZ, R20 ;  /* 0x000000ffff1e8224 */ /* 0x000fe400078e0014 */
[----:B0-----:R-:W-:-:S05]  /*2cd90*/  @!P0 IMAD.WIDE R22, R29, 0x4, R22 ;  /* 0x000000041d168825 */ /* 0x001fca00078e0216 */
[----:B------:R1:W-:Y:S02]  /*2cda0*/  @!P0 STG.E desc[UR8][R22.64], R33 ;  /* 0x0000002116008986 */ /* 0x0003e4000c101908 */
.L_x_1578:
[----:B------:R-:W-:Y:S05]  /*2cdb0*/  BSYNC.RECONVERGENT B5 ;  /* 0x0000000000057941 */ /* 0x000fea0003800200 */
.L_x_1577:
[----:B------:R-:W-:Y:S05]  /*2cdc0*/  @!P1 BRA `(.L_x_1581) ;  /* 0xfffffffc004c9947 */ /* 0x000fea000383ffff */
.L_x_1576:
[----:B------:R-:W-:Y:S05]  /*2cdd0*/  BSYNC.RECONVERGENT B4 ;  /* 0x0000000000047941 */ /* 0x000fea0003800200 */
.L_x_1575:
        /* <DEDUP_REMOVED lines=9> */
[----:B------:R-:W-:Y:S01]  /*2ce70*/  NOP ;  /* 0x0000000000007918 */ /* 0x000fe20000000000 */
[----:B------:R-:W-:Y:S01]  /*2ce80*/  NOP ;  /* 0x0000000000007918 */ /* 0x000fe20000000000 */
[----:B------:R-:W-:Y:S01]  /*2ce90*/  NOP ;  /* 0x0000000000007918 */ /* 0x000fe20000000000 */
[----:B------:R-:W-:Y:S01]  /*2cea0*/  NOP ;  /* 0x0000000000007918 */ /* 0x000fe20000000000 */
[----:B-1----:R-:W-:Y:S01]  /*2ceb0*/  SEL R19, R20, RZ, P6 ;  /* 0x000000ff14137207 */ /* 0x002fe20003000000 */
[----:B------:R-:W-:-:S04]  /*2cec0*/  NOP ;  /* 0x0000000000007918 */ /* 0x000fc80000000000 */
[----:B------:R-:W-:Y:S01]  /*2ced0*/  IMAD.IADD R22, R19, 0x1, R30 ;  /* 0x0000000113167824 */ /* 0x000fe200078e021e */
[----:B------:R-:W-:-:S04]  /*2cee0*/  NOP ;  /* 0x0000000000007918 */ /* 0x000fc80000000000 */
[----:B------:R-:W1:Y:S02]  /*2cef0*/  SHFL.UP PT, R20, R22, 0x2, RZ ;  /* 0x0440000016147989 */ /* 0x000e6400000e00ff */
[----:B-1----:R-:W-:-:S04]  /*2cf00*/  SEL R19, R20, RZ, P4 ;  /* 0x000000ff14137207 */ /* 0x002fc80002000000 */
[----:B0-----:R-:W-:-:S05]  /*2cf10*/  IADD3 R23, PT, PT, R22, R19, RZ ;  /* 0x0000001316177210 */ /* 0x001fca0007ffe0ff */
        /* <DEDUP_REMOVED lines=8> */
[----:B------:R-:W-:-:S07]  /*2cfa0*/  IMAD.IADD R23, R29, 0x1, R20 ;  /* 0x000000011d177824 */ /* 0x000fce00078e0214 */
.L_x_2505:
        /* <DEDUP_REMOVED lines=13> */
.L_x_1587:
[----:B0-----:R-:W0:Y:S01]  /*2d080*/  LDC.64 R20, c[0x0][0x418] ;  /* 0x00010600ff147b82 */ /* 0x001e220000000a00 */
[----:B------:R-:W-:-:S04]  /*2d090*/  IMAD.IADD R19, R3, 0x1, R33 ;  /* 0x0000000103137824 */ /* 0x000fc800078e0221 */
[----:B0-----:R-:W-:-:S03]  /*2d0a0*/  IMAD.WIDE R20, R19, 0x4, R20 ;  /* 0x0000000413147825 */ /* 0x001fc600078e0214 */
[----:B------:R-:W0:Y:S02]  /*2d0b0*/  LDC.64 R18, c[0x0][0x410] ;  /* 0x00010400ff127b82 */ /* 0x000e240000000a00 */
[----:B------:R-:W2:Y:S01]  /*2d0c0*/  LDG.E R35, desc[UR8][R20.64] ;  /* 0x0000000814237981 */ /* 0x000ea2000c1e1900 */
[----:B------:R-:W-:-:S04]  /*2d0d0*/  IMAD.IADD R37, R16, 0x1, R33 ;  /* 0x0000000110257824 */ /* 0x000fc800078e0221 */
[----:B0-----:R-:W-:-:S05]  /*2d0e0*/  IMAD.WIDE.U32 R22, R37, 0x4, R18 ;  /* 0x0000000425167825 */ /* 0x001fca00078e0012 */
[----:B--2---:R0:W-:Y:S04]  /*2d0f0*/  STG.E desc[UR8][R22.64], R35 ;  /* 0x0000002316007986 */ /* 0x0041e8000c101908 */
[----:B------:R-:W2:Y:S01]  /*2d100*/  LDG.E R39, desc[UR8][R20.64+0x4] ;  /* 0x0000040814277981 */ /* 0x000ea2000c1e1900 */
[----:B------:R-:W-:-:S04]  /*2d110*/  VIADD R29, R37, 0x1 ;  /* 0x00000001251d7836 */ /* 0x000fc80000000000 */
[----:B------:R-:W-:-:S05]  /*2d120*/  IMAD.WIDE.U32 R28, R29, 0x4, R18 ;  /* 0x000000041d1c7825 */ /* 0x000fca00078e0012 */
        /* <DEDUP_REMOVED lines=8> */
[----:B------:R-:W-:-:S05]  /*2d1b0*/  VIADD R33, R33, 0x4 ;  /* 0x0000000421217836 */ /* 0x000fca0000000000 */
[----:B------:R-:W-:Y:S01]  /*2d1c0*/  ISETP.NE.AND P0, PT, R33, R32, PT ;  /* 0x000000202100720c */ /* 0x000fe20003f05270 */
[----:B--2---:R0:W-:-:S12]  /*2d1d0*/  STG.E desc[UR8][R18.64], R43 ;  /* 0x0000002b12007986 */ /* 0x0041d8000c101908 */
[----:B------:R-:W-:Y:S05]  /*2d1e0*/  @P0 BRA `(.L_x_1587) ;  /* 0xfffffffc00a40947 */ /* 0x000fea000383ffff */
.L_x_1586:
[----:B------:R-:W-:Y:S05]  /*2d1f0*/  BSYNC.RECONVERGENT B5 ;  /* 0x0000000000057941 */ /* 0x000fea0003800200 */
.L_x_1585:
[----:B------:R-:W-:Y:S05]  /*2d200*/  @!P1 BRA `(.L_x_1584) ;  /* 0x0000000000509947 */ /* 0x000fea0003800000 */
[----:B0-----:R-:W0:Y:S01]  /*2d210*/  LDC.64 R18, c[0x0][0x418] ;  /* 0x00010600ff127b82 */ /* 0x001e220000000a00 */
[----:B------:R-:W-:-:S04]  /*2d220*/  IMAD.IADD R21, R3, 0x1, R32 ;  /* 0x0000000103157824 */ /* 0x000fc800078e0220 */
[----:B0-----:R-:W-:-:S03]  /*2d230*/  IMAD.WIDE R18, R21, 0x4, R18 ;  /* 0x0000000415127825 */ /* 0x001fc600078e0212 */
[----:B------:R-:W0:Y:S02]  /*2d240*/  LDC.64 R20, c[0x0][0x410] ;  /* 0x00010400ff147b82 */ /* 0x000e240000000a00 */
[----:B------:R-:W2:Y:S01]  /*2d250*/  LDG.E R29, desc[UR8][R18.64] ;  /* 0x00000008121d7981 */ /* 0x000ea2000c1e1900 */
[----:B------:R-:W-:Y:S01]  /*2d260*/  IMAD.IADD R31, R16, 0x1, R32 ;  /* 0x00000001101f7824 */ /* 0x000fe200078e0220 */
[----:B------:R-:W-:-:S03]  /*2d270*/  ISETP.NE.AND P0, PT, R34, 0x1, PT ;  /* 0x000000012200780c */ /* 0x000fc60003f05270 */
[----:B0-----:R-:W-:-:S05]  /*2d280*/  IMAD.WIDE.U32 R22, R31, 0x4, R20 ;  /* 0x000000041f167825 */ /* 0x001fca00078e0014 */
[----:B--2---:R1:W-:Y:S05]  /*2d290*/  STG.E desc[UR8][R22.64], R29 ;  /* 0x0000001d16007986 */ /* 0x0043ea000c101908 */
[----:B------:R-:W-:Y:S05]  /*2d2a0*/  @!P0 BRA `(.L_x_1584) ;  /* 0x0000000000288947 */ /* 0x000fea0003800000 */
[----:B-1----:R-:W2:Y:S01]  /*2d2b0*/  LDG.E R29, desc[UR8][R18.64+0x4] ;  /* 0x00000408121d7981 */ /* 0x002ea2000c1e1900 */
[----:B------:R-:W-:Y:S01]  /*2d2c0*/  VIADD R23, R31, 0x1 ;  /* 0x000000011f177836 */ /* 0x000fe20000000000 */
[----:B------:R-:W-:-:S03]  /*2d2d0*/  ISETP.NE.AND P0, PT, R34, 0x2, PT ;  /* 0x000000022200780c */ /* 0x000fc60003f05270 */
[----:B------:R-:W-:-:S05]  /*2d2e0*/  IMAD.WIDE.U32 R22, R23, 0x4, R20 ;  /* 0x0000000417167825 */ /* 0x000fca00078e0014 */
[----:B--2---:R2:W-:Y:S05]  /*2d2f0*/  STG.E desc[UR8][R22.64], R29 ;  /* 0x0000001d16007986 */ /* 0x0045ea000c101908 */
[----:B------:R-:W-:Y:S05]  /*2d300*/  @!P0 BRA `(.L_x_1584) ;  /* 0x0000000000108947 */ /* 0x000fea0003800000 */
[----:B------:R-:W5:Y:S01]  /*2d310*/  LDG.E R19, desc[UR8][R18.64+0x8] ;  /* 0x0000080812137981 */ /* 0x000f62000c1e1900 */
[----:B--2---:R-:W-:-:S05]  /*2d320*/  IADD3 R23, PT, PT, R31, 0x2, RZ ;  /* 0x000000021f177810 */ /* 0x004fca0007ffe0ff */
[----:B------:R-:W-:-:S05]  /*2d330*/  IMAD.WIDE.U32 R20, R23, 0x4, R20 ;  /* 0x0000000417147825 */ /* 0x000fca00078e0014 */
[----:B-----5:R0:W-:Y:S02]  /*2d340*/  STG.E desc[UR8][R20.64], R19 ;  /* 0x0000001314007986 */ /* 0x0201e4000c101908 */
.L_x_1584:
[----:B------:R-:W-:Y:S05]  /*2d350*/  BSYNC.RECONVERGENT B4 ;  /* 0x0000000000047941 */ /* 0x000fea0003800200 */
.L_x_1583:
[----:B------:R-:W-:-:S03]  /*2d360*/  UMOV UR4, 0xffffffff ;  /* 0xffffffff00047882 */ /* 0x000fc60000000000 */
[----:B------:R-:W-:Y:S05]  /*2d370*/  BRA.DIV UR4, `(.L_x_1588) ;  /* 0x000000f604e47947 */ /* 0x000fea000b800000 */
[----:B------:R-:W-:Y:S01]  /*2d380*/  NOP ;  /* 0x0000000000007918 */ /* 0x000fe20000000000 */
.L_x_2508:
[----:B------:R-:W5:Y:S01]  /*2d390*/  LDS R42, [R4+0xb580] ;  /* 0x00b58000042a7984 */ /* 0x000f620000000800 */
[----:B------:R-:W-:Y:S01]  /*2d3a0*/  BSSY B4, `(.L_x_1589) ;  /* 0x000001e000047945 */ /* 0x000fe20003800000 */
[----:B-----5:R-:W-:-:S13]  /*2d3b0*/  ISETP.GE.AND P0, PT, R42, 0x1, PT ;  /* 0x000000012a00780c */ /* 0x020fda0003f06270 */
[----:B------:R-:W-:Y:S05]  /*2d3c0*/  @!P0 BRA `(.L_x_1590) ;  /* 0x00000000006c8947 */ /* 0x000fea0003800000 */
[----:B------:R-:W-:Y:S01]  /*2d3d0*/  BSSY B5, `(.L_x_1591) ;  /* 0x0000019000057945 */ /* 0x000fe20003800000 */
[----:B------:R-:W-:Y:S02]  /*2d3e0*/  VIADD R16, R42, 0xffffffff ;  /* 0xffffffff2a107836 */ /* 0x000fe40000000000 */
[----:B012---:R-:W-:-:S07]  /*2d3f0*/  IMAD.MOV.U32 R23, RZ, RZ, RZ ;  /* 0x000000ffff177224 */ /* 0x007fce00078e00ff */
.L_x_1596:
[C---:B------:R-:W-:Y:S01]  /*2d400*/  LOP3.LUT R19, R23.reuse, 0x1, RZ, 0xc0, !PT ;  /* 0x0000000117137812 */ /* 0x040fe200078ec0ff */
[----:B------:R-:W-:Y:S01]  /*2d410*/  VIADD R23, R23, 0x1 ;  /* 0x0000000117177836 */ /* 0x000fe20000000000 */
[----:B------:R-:W-:Y:S03]  /*2d420*/  BSSY.RECONVERGENT B6, `(.L_x_1592) ;  /* 0x000000f000067945 */ /* 0x000fe60003800200 */
[----:B------:R-:W-:Y:S01]  /*2d430*/  IMAD.IADD R19, R10, 0x1, R19 ;  /* 0x000000010a137824 */ /* 0x000fe200078e0213 */
[----:B------:R-:W-:-:S04]  /*2d440*/  ISETP.NE.AND P1, PT, R23, R42, PT ;  /* 0x0000002a1700720c */ /* 0x000fc80003f25270 */
[----:B------:R-:W-:-:S13]  /*2d450*/  ISETP.GE.AND P0, PT, R19, R16, PT ;  /* 0x000000101300720c */ /* 0x000fda0003f06270 */
[----:B------:R-:W-:Y:S05]  /*2d460*/  @P0 BRA `(.L_x_1593) ;  /* 0x0000000000280947 */ /* 0x000fea0003800000 */
[----:B------:R-:W-:-:S07]  /*2d470*/  MOV R21, R19 ;  /* 0x0000001300157202 */ /* 0x000fce0000000f00 */
.L_x_1594:
        /* <DEDUP_REMOVED lines=8> */
[----:B0-----:R-:W-:Y:S05]  /*2d500*/  @!P0 BRA `(.L_x_1594) ;  /* 0xfffffffc00dc8947 */ /* 0x001fea000383ffff */
.L_x_1593:
[----:B------:R-:W-:Y:S05]  /*2d510*/  BSYNC.RECONVERGENT B6 ;  /* 0x0000000000067941 */ /* 0x000fea0003800200 */
.L_x_1592:
[----:B------:R-:W-:-:S03]  /*2d520*/  UMOV UR4, 0xffffffff ;  /* 0xffffffff00047882 */ /* 0x000fc60000000000 */
[----:B------:R-:W-:Y:S05]  /*2d530*/  BRA.DIV UR4, `(.L_x_1595) ;  /* 0x000000f604907947 */ /* 0x000fea000b800000 */
[----:B------:R-:W-:Y:S01]  /*2d540*/  NOP ;  /* 0x0000000000007918 */ /* 0x000fe20000000000 */
.L_x_2511:
[----:B------:R-:W-:Y:S05]  /*2d550*/  @P1 BRA `(.L_x_1596) ;  /* 0xfffffffc00a81947 */ /* 0x000fea000383ffff */
[----:B------:R-:W-:Y:S05]  /*2d560*/  BSYNC B5 ;  /* 0x0000000000057941 */ /* 0x000fea0003800000 */
.L_x_1591:
[----:B------:R0:W1:Y:S02]  /*2d570*/  LDS R42, [R4+0xb580] ;  /* 0x00b58000042a7984 */ /* 0x0000640000000800 */
.L_x_1590:
[----:B------:R-:W-:Y:S05]  /*2d580*/  BSYNC B4 ;  /* 0x0000000000047941 */ /* 0x000fea0003800000 */
.L_x_1589:
[----:B012---:R0:W5:Y:S04]  /*2d590*/  LD.E R23, desc[UR8][R26.64+0x8] ;  /* 0x000008081a177980 */ /* 0x007168000c101900 */
[----:B------:R0:W5:Y:S01]  /*2d5a0*/  LD.E R31, desc[UR8][R26.64+0xc] ;  /* 0x00000c081a1f7980 */ /* 0x000162000c101900 */
[----:B------:R-:W-:Y:S01]  /*2d5b0*/  ISETP.NE.AND P1, PT, R13, RZ, PT ;  /* 0x000000ff0d00720c */ /* 0x000fe20003f25270 */
[----:B------:R-:W-:-:S12]  /*2d5c0*/  BSSY.RECONVERGENT B4, `(.L_x_1597) ;  /* 0x0000019000047945 */ /* 0x000fd80003800200 */
[----:B0-----:R-:W-:Y:S05]  /*2d5d0*/  @P1 BRA `(.L_x_1598) ;  /* 0x00000000005c1947 */ /* 0x001fea0003800000 */
[----:B------:R-:W-:Y:S01]  /*2d5e0*/  STS.U8 [R2+0xbb00], RZ ;  /* 0x00bb00ff02007388 */ /* 0x000fe20000000000 */
[----:B------:R-:W0:Y:S03]  /*2d5f0*/  LDC.64 R28, c[0x0][0x440] ;  /* 0x00011000ff1c7b82 */ /* 0x000e260000000a00 */
        /* <DEDUP_REMOVED lines=21> */
.L_x_1598:
[----:B------:R-:W-:Y:S05]  /*2d750*/  BSYNC.RECONVERGENT B4 ;  /* 0x0000000000047941 */ /* 0x000fea0003800200 */
.L_x_1597:
[----:B------:R-:W-:Y:S01]  /*2d760*/  UMOV UR4, 0xffffffff ;  /* 0xffffffff00047882 */ /* 0x000fe20000000000 */
[----:B-1---5:R-:W-:Y:S02]  /*2d770*/  IMAD.IADD R29, R23, 0x1, R31 ;  /* 0x00000001171d7824 */ /* 0x022fe400078e021f */
[----:B------:R-:W-:Y:S05]  /*2d780*/  BRA.DIV UR4, `(.L_x_1599) ;  /* 0x000000f604187947 */ /* 0x000fea000b800000 */
[----:B------:R-:W-:Y:S01]  /*2d790*/  NOP ;  /* 0x0000000000007918 */ /* 0x000fe20000000000 */
.L_x_2514:
[----:B------:R-:W0:Y:S01]  /*2d7a0*/  LDS R16, [R4+0x400] ;  /* 0x0004000004107984 */ /* 0x000e220000000800 */
[----:B------:R-:W-:Y:S01]  /*2d7b0*/  BSSY.RECONVERGENT B4, `(.L_x_1600) ;  /* 0x0000017000047945 */ /* 0x000fe20003800200 */
[----:B------:R-:W-:Y:S01]  /*2d7c0*/  HFMA2 R22, -RZ, RZ, 0, 0 ;  /* 0x00000000ff167431 */ /* 0x000fe200000001ff */
[----:B0-----:R-:W-:-:S13]  /*2d7d0*/  ISETP.GE.AND P0, PT, R5, R16, PT ;  /* 0x000000100500720c */ /* 0x001fda0003f06270 */
[----:B------:R-:W-:Y:S05]  /*2d7e0*/  @P0 BRA `(.L_x_1601) ;  /* 0x00000000004c0947 */ /* 0x000fea0003800000 */
[----:B------:R-:W-:Y:S02]  /*2d7f0*/  IMAD.MOV.U32 R22, RZ, RZ, RZ ;  /* 0x000000ffff167224 */ /* 0x000fe400078e00ff */
[----:B------:R-:W-:-:S07]  /*2d800*/  IMAD.MOV.U32 R21, RZ, RZ, R5 ;  /* 0x000000ffff157224 */ /* 0x000fce00078e0005 */
.L_x_1604:
[----:B------:R-:W-:-:S05]  /*2d810*/  IMAD.WIDE.U32 R18, R21, 0x14, R26 ;  /* 0x0000001415127825 */ /* 0x000fca00078e001a */
[----:B------:R-:W2:Y:S02]  /*2d820*/  LD.E R28, desc[UR8][R18.64+0x8] ;  /* 0x00000808121c7980 */ /* 0x000ea4000c101900 */
[----:B--2---:R-:W-:-:S13]  /*2d830*/  ISETP.GE.AND P0, PT, R28, R23, PT ;  /* 0x000000171c00720c */ /* 0x004fda0003f06270 */
[----:B------:R-:W2:Y:S01]  /*2d840*/  @!P0 LD.E R20, desc[UR8][R18.64+0xc] ;  /* 0x00000c0812148980 */ /* 0x000ea2000c101900 */
[----:B------:R-:W-:Y:S01]  /*2d850*/  VIADD R21, R21, 0x20 ;  /* 0x0000002015157836 */ /* 0x000fe20000000000 */
[----:B------:R-:W-:Y:S01]  /*2d860*/  BSSY.RECONVERGENT B5, `(.L_x_1602) ;  /* 0x0000008000057945 */ /* 0x000fe20003800200 */
[----:B------:R-:W-:-:S03]  /*2d870*/  @!P0 IMAD.MOV.U32 R23, RZ, RZ, R28 ;  /* 0x000000ffff178224 */ /* 0x000fc600078e001c */
[----:B------:R-:W-:Y:S02]  /*2d880*/  ISETP.GE.AND P2, PT, R21, R16, PT ;  /* 0x000000101500720c */ /* 0x000fe40003f46270 */
[----:B--2---:R-:W-:Y:S01]  /*2d890*/  @!P0 MOV R31, R20 ;  /* 0x00000014001f8202 */ /* 0x004fe20000000f00 */
[----:B------:R-:W-:Y:S10]  /*2d8a0*/  @!P0 BRA `(.L_x_1603) ;  /* 0x00000000000c8947 */ /* 0x000ff40003800000 */
[----:B------:R-:W2:Y:S01]  /*2d8b0*/  LD.E R20, desc[UR8][R18.64+0xc] ;  /* 0x00000c0812147980 */ /* 0x000ea2000c101900 */
[----:B------:R-:W-:-:S13]  /*2d8c0*/  ISETP.NE.AND P0, PT, R28, R23, PT ;  /* 0x000000171c00720c */ /* 0x000fda0003f05270 */
[----:B--2---:R-:W-:-:S07]  /*2d8d0*/  @!P0 VIMNMX R31, PT, PT, R31, R20, PT ;  /* 0x000000141f1f8248 */ /* 0x004fce0003fe0100 */
.L_x_1603:
[----:B------:R-:W-:Y:S05]  /*2d8e0*/  BSYNC.RECONVERGENT B5 ;  /* 0x0000000000057941 */ /* 0x000fea0003800200 */
.L_x_1602:
[----:B------:R-:W-:Y:S01]  /*2d8f0*/  IMAD.IADD R22, R28, 0x1, R22 ;  /* 0x000000011c167824 */ /* 0x000fe200078e0216 */
[----:B------:R-:W-:Y:S01]  /*2d900*/  VIADDMNMX R29, R20, R28, R29, PT ;  /* 0x0000001c141d7246 */ /* 0x000fe2000380011d */
[----:B------:R-:W-:Y:S06]  /*2d910*/  @!P2 BRA `(.L_x_1604) ;  /* 0xfffffffc00bca947 */ /* 0x000fec000383ffff */
.L_x_1601:
[----:B------:R-:W-:Y:S05]  /*2d920*/  BSYNC.RECONVERGENT B4 ;  /* 0x0000000000047941 */ /* 0x000fea0003800200 */
.L_x_1600:
        /* <DEDUP_REMOVED lines=10> */
[----:B0-----:R-:W-:-:S05]  /*2d9d0*/  IADD3 R32, PT, PT, R30, R20, RZ ;  /* 0x000000141e207210 */ /* 0x001fca0007ffe0ff */
[----:B------:R-:W0:Y:S02]  /*2d9e0*/  SHFL.BFLY PT, R20, R32, 0x10, 0x1f ;  /* 0x0e001f0020147f89 */ /* 0x000e2400000e0000 */
[----:B0-----:R-:W-:-:S05]  /*2d9f0*/  @!P1 IADD3 R33, PT, PT, R33, R20, R32 ;  /* 0x0000001421219210 */ /* 0x001fca0007ffe020 */
[----:B------:R0:W-:Y:S01]  /*2da00*/  @!P1 STS [R4+0xba00], R33 ;  /* 0x00ba002104009388 */ /* 0x0001e20000000800 */
[----:B------:R-:W-:Y:S01]  /*2da10*/  NOP ;  /* 0x0000000000007918 */ /* 0x000fe20000000000 */
.L_x_2522:
[----:B------:R-:W-:Y:S01]  /*2da20*/  BSSY B4, `(.L_x_1606) ;  /* 0x00000ca000047945 */ /* 0x000fe20003800000 */
[----:B------:R-:W-:-:S07]  /*2da30*/  IMAD.MOV.U32 R16, RZ, RZ, RZ ;  /* 0x000000ffff107224 */ /* 0x000fce00078e00ff */
.L_x_1653:
[----:B------:R-:W-:Y:S01]  /*2da40*/  ISETP.NE.AND P0, PT, R13, R16, PT ;  /* 0x000000100d00720c */ /* 0x000fe20003f05270 */
[----:B------:R-:W-:-:S12]  /*2da50*/  BSSY.RECONVERGENT B5, `(.L_x_1607) ;  /* 0x0000011000057945 */ /* 0x000fd80003800200 */
[----:B012---:R-:W-:Y:S05]  /*2da60*/  @P0 BRA `(.L_x_1608) ;  /* 0x00000000003c0947 */ /* 0x007fea0003800000 */
        /* <DEDUP_REMOVED lines=14> */
.L_x_1609:
[----:B------:R-:W-:Y:S05]  /*2db50*/  BSYNC.RECONVERGENT B6 ;  /* 0x0000000000067941 */ /* 0x000fea0003800200 */
.L_x_1608:
[----:B------:R-:W-:Y:S05]  /*2db60*/  BSYNC.RECONVERGENT B5 ;  /* 0x0000000000057941 */ /* 0x000fea0003800200 */
.L_x_1607:
[----:B------:R-:W-:-:S03]  /*2db70*/  UMOV UR4, 0xffffffff ;  /* 0xffffffff00047882 */ /* 0x000fc60000000000 */
[----:B------:R-:W-:Y:S05]  /*2db80*/  BRA.DIV UR4, `(.L_x_1610) ;  /* 0x000000f204d87947 */ /* 0x000fea000b800000 */
[----:B------:R-:W-:Y:S01]  /*2db90*/  NOP ;  /* 0x0000000000007918 */ /* 0x000fe20000000000 */
.L_x_2525:
        /* <DEDUP_REMOVED lines=15> */
.L_x_1614:
[----:B------:R0:W-:Y:S04]  /*2dc90*/  STS [R4+0xb880], R23 ;  /* 0x00b8801704007388 */ /* 0x0001e80000000800 */
[----:B------:R0:W-:Y:S02]  /*2dca0*/  STS [R4+0xb900], R31 ;  /* 0x00b9001f04007388 */ /* 0x0001e40000000800 */
.L_x_1615:
[----:B------:R-:W-:Y:S05]  /*2dcb0*/  BSYNC.RECONVERGENT B6 ;  /* 0x0000000000067941 */ /* 0x000fea0003800200 */
.L_x_1613:
[----:B------:R-:W5:Y:S02]  /*2dcc0*/  LDS R18, [R4+0xb980] ;  /* 0x00b9800004127984 */ /* 0x000f640000000800 */
[----:B-----5:R-:W-:-:S13]  /*2dcd0*/  ISETP.GE.AND P0, PT, R29, R18, PT ;  /* 0x000000121d00720c */ /* 0x020fda0003f06270 */
[----:B------:R0:W-:Y:S02]  /*2dce0*/  @!P0 STS [R4+0xb980], R29 ;  /* 0x00b9801d04008388 */ /* 0x0001e40000000800 */
.L_x_1612:
[----:B------:R-:W-:Y:S05]  /*2dcf0*/  BSYNC.RECONVERGENT B5 ;  /* 0x0000000000057941 */ /* 0x000fea0003800200 */
.L_x_1611:
[----:B------:R-:W-:-:S03]  /*2dd00*/  UMOV UR4, 0xffffffff ;  /* 0xffffffff00047882 */ /* 0x000fc60000000000 */
[----:B------:R-:W-:Y:S05]  /*2dd10*/  BRA.DIV UR4, `(.L_x_1616) ;  /* 0x000000f204907947 */ /* 0x000fea000b800000 */
[----:B------:R-:W-:Y:S01]  /*2dd20*/  NOP ;  /* 0x0000000000007918 */ /* 0x000fe20000000000 */
.L_x_2528:
        /* <DEDUP_REMOVED lines=15> */
.L_x_1620:
[----:B------:R0:W-:Y:S04]  /*2de20*/  STS [R4+0xb880], R23 ;  /* 0x00b8801704007388 */ /* 0x0001e80000000800 */
[----:B------:R0:W-:Y:S02]  /*2de30*/  STS [R4+0xb900], R31 ;  /* 0x00b9001f04007388 */ /* 0x0001e40000000800 */
.L_x_1621:
[----:B------:R-:W-:Y:S05]  /*2de40*/  BSYNC.RECONVERGENT B6 ;  /* 0x0000000000067941 */ /* 0x000fea0003800200 */
.L_x_1619:
[----:B------:R-:W5:Y:S02]  /*2de50*/  LDS R18, [R4+0xb980] ;  /* 0x00b9800004127984 */ /* 0x000f640000000800 */
[----:B-----5:R-:W-:-:S13]  /*2de60*/  ISETP.GE.AND P0, PT, R29, R18, PT ;  /* 0x000000121d00720c */ /* 0x020fda0003f06270 */
[----:B------:R0:W-:Y:S02]  /*2de70*/  @!P0 STS [R4+0xb980], R29 ;  /* 0x00b9801d04008388 */ /* 0x0001e40000000800 */
.L_x_1618:
[----:B------:R-:W-:Y:S05]  /*2de80*/  BSYNC.RECONVERGENT B5 ;  /* 0x0000000000057941 */ /* 0x000fea0003800200 */
.L_x_1617:
[----:B------:R-:W-:-:S03]  /*2de90*/  UMOV UR4, 0xffffffff ;  /* 0xffffffff00047882 */ /* 0x000fc60000000000 */
[----:B------:R-:W-:Y:S05]  /*2dea0*/  BRA.DIV UR4, `(.L_x_1622) ;  /* 0x000000f204487947 */ /* 0x000fea000b800000 */
[----:B------:R-:W-:Y:S01]  /*2deb0*/  NOP ;  /* 0x0000000000007918 */ /* 0x000fe20000000000 */
.L_x_2531:
        /* <DEDUP_REMOVED lines=15> */
.L_x_1626:
[----:B------:R0:W-:Y:S04]  /*2dfb0*/  STS [R4+0xb880], R23 ;  /* 0x00b8801704007388 */ /* 0x0001e80000000800 */
[----:B------:R0:W-:Y:S02]  /*2dfc0*/  STS [R4+0xb900], R31 ;  /* 0x00b9001f04007388 */ /* 0x0001e40000000800 */
.L_x_1627:
[----:B------:R-:W-:Y:S05]  /*2dfd0*/  BSYNC.RECONVERGENT B6 ;  /* 0x0000000000067941 */ /* 0x000fea0003800200 */
.L_x_1625:
[----:B------:R-:W5:Y:S02]  /*2dfe0*/  LDS R18, [R4+0xb980] ;  /* 0x00b9800004127984 */ /* 0x000f640000000800 */
[----:B-----5:R-:W-:-:S13]  /*2dff0*/  ISETP.GE.AND P0, PT, R29, R18, PT ;  /* 0x000000121d00720c */ /* 0x020fda0003f06270 */
[----:B------:R0:W-:Y:S02]  /*2e000*/  @!P0 STS [R4+0xb980], R29 ;  /* 0x00b9801d04008388 */ /* 0x0001e40000000800 */
.L_x_1624:
[----:B------:R-:W-:Y:S05]  /*2e010*/  BSYNC.RECONVERGENT B5 ;  /* 0x0000000000057941 */ /* 0x000fea0003800200 */
.L_x_1623:
[----:B------:R-:W-:-:S03]  /*2e020*/  UMOV UR4, 0xffffffff ;  /* 0xffffffff00047882 */ /* 0x000fc60000000000 */
[----:B------:R-:W-:Y:S05]  /*2e030*/  BRA.DIV UR4, `(.L_x_1628) ;  /* 0x000000f204007947 */ /* 0x000fea000b800000 */
[----:B------:R-:W-:Y:S01]  /*2e040*/  NOP ;  /* 0x0000000000007918 */ /* 0x000fe20000000000 */
.L_x_2534:
        /* <DEDUP_REMOVED lines=15> */
.L_x_1632:
[----:B------:R0:W-:Y:S04]  /*2e140*/  STS [R4+0xb880], R23 ;  /* 0x00b8801704007388 */ /* 0x0001e80000000800 */
[----:B------:R0:W-:Y:S02]  /*2e150*/  STS [R4+0xb900], R31 ;  /* 0x00b9001f04007388 */ /* 0x0001e40000000800 */
.L_x_1633:
[----:B------:R-:W-:Y:S05]  /*2e160*/  BSYNC.RECONVERGENT B6 ;  /* 0x0000000000067941 */ /* 0x000fea0003800200 */
.L_x_1631:
[----:B------:R-:W5:Y:S02]  /*2e170*/  LDS R18, [R4+0xb980] ;  /* 0x00b9800004127984 */ /* 0x000f640000000800 */
[----:B-----5:R-:W-:-:S13]  /*2e180*/  ISETP.GE.AND P0, PT, R29, R18, PT ;  /* 0x000000121d00720c */ /* 0x020fda0003f06270 */
[----:B------:R0:W-:Y:S02]  /*2e190*/  @!P0 STS [R4+0xb980], R29 ;  /* 0x00b9801d04008388 */ /* 0x0001e40000000800 */
.L_x_1630:
[----:B------:R-:W-:Y:S05]  /*2e1a0*/  BSYNC.RECONVERGENT B5 ;  /* 0x0000000000057941 */ /* 0x000fea0003800200 */
.L_x_1629:
[----:B------:R-:W-:-:S03]  /*2e1b0*/  UMOV UR4, 0xffffffff ;  /* 0xffffffff00047882 */ /* 0x000fc60000000000 */
[----:B------:R-:W-:Y:S05]  /*2e1c0*/  BRA.DIV UR4, `(.L_x_1634) ;  /* 0x000000ee04b87947 */ /* 0x000fea000b800000 */
[----:B------:R-:W-:Y:S01]  /*2e1d0*/  NOP ;  /* 0x0000000000007918 */ /* 0x000fe20000000000 */
.L_x_2537:
        /* <DEDUP_REMOVED lines=15> */
.L_x_1638:
[----:B------:R0:W-:Y:S04]  /*2e2d0*/  STS [R4+0xb880], R23 ;  /* 0x00b8801704007388 */ /* 0x0001e80000000800 */
[----:B------:R0:W-:Y:S02]  /*2e2e0*/  STS [R4+0xb900], R31 ;  /* 0x00b9001f04007388 */ /* 0x0001e40000000800 */
.L_x_1639:
[----:B------:R-:W-:Y:S05]  /*2e2f0*/  BSYNC.RECONVERGENT B6 ;  /* 0x0000000000067941 */ /* 0x000fea0003800200 */
.L_x_1637:
[----:B------:R-:W5:Y:S02]  /*2e300*/  LDS R18, [R4+0xb980] ;  /* 0x00b9800004127984 */ /* 0x000f640000000800 */
[----:B-----5:R-:W-:-:S13]  /*2e310*/  ISETP.GE.AND P0, PT, R29, R18, PT ;  /* 0x000000121d00720c */ /* 0x020fda0003f06270 */
[----:B------:R0:W-:Y:S02]  /*2e320*/  @!P0 STS [R4+0xb980], R29 ;  /* 0x00b9801d04008388 */ /* 0x0001e40000000800 */
.L_x_1636:
[----:B------:R-:W-:Y:S05]  /*2e330*/  BSYNC.RECONVERGENT B5 ;  /* 0x0000000000057941 */ /* 0x000fea0003800200 */
.L_x_1635:
[----:B------:R-:W-:-:S03]  /*2e340*/  UMOV UR4, 0xffffffff ;  /* 0xffffffff00047882 */ /* 0x000fc60000000000 */
[----:B------:R-:W-:Y:S05]  /*2e350*/  BRA.DIV UR4, `(.L_x_1640) ;  /* 0x000000ee04707947 */ /* 0x000fea000b800000 */
[----:B------:R-:W-:Y:S01]  /*2e360*/  NOP ;  /* 0x0000000000007918 */ /* 0x000fe20000000000 */
.L_x_2540:
        /* <DEDUP_REMOVED lines=15> */
.L_x_1644:
[----:B------:R0:W-:Y:S04]  /*2e460*/  STS [R4+0xb880], R23 ;  /* 0x00b8801704007388 */ /* 0x0001e80000000800 */
[----:B------:R0:W-:Y:S02]  /*2e470*/  STS [R4+0xb900], R31 ;  /* 0x00b9001f04007388 */ /* 0x0001e40000000800 */
.L_x_1645:
[----:B------:R-:W-:Y:S05]  /*2e480*/  BSYNC.RECONVERGENT B6 ;  /* 0x0000000000067941 */ /* 0x000fea0003800200 */
.L_x_1643:
[----:B------:R-:W5:Y:S02]  /*2e490*/  LDS R18, [R4+0xb980] ;  /* 0x00b9800004127984 */ /* 0x000f640000000800 */
[----:B-----5:R-:W-:-:S13]  /*2e4a0*/  ISETP.GE.AND P0, PT, R29, R18, PT ;  /* 0x000000121d00720c */ /* 0x020fda0003f06270 */
[----:B------:R0:W-:Y:S02]  /*2e4b0*/  @!P0 STS [R4+0xb980], R29 ;  /* 0x00b9801d04008388 */ /* 0x0001e40000000800 */
.L_x_1642:
[----:B------:R-:W-:Y:S05]  /*2e4c0*/  BSYNC.RECONVERGENT B5 ;  /* 0x0000000000057941 */ /* 0x000fea0003800200 */
.L_x_1641:
[----:B------:R-:W-:-:S03]  /*2e4d0*/  UMOV UR4, 0xffffffff ;  /* 0xffffffff00047882 */ /* 0x000fc60000000000 */
[----:B------:R-:W-:Y:S05]  /*2e4e0*/  BRA.DIV UR4, `(.L_x_1646) ;  /* 0x000000ee04287947 */ /* 0x000fea000b800000 */
[----:B------:R-:W-:Y:S01]  /*2e4f0*/  NOP ;  /* 0x0000000000007918 */ /* 0x000fe20000000000 */
.L_x_2543:
        /* <DEDUP_REMOVED lines=15> */
.L_x_1650:
[----:B------:R0:W-:Y:S04]  /*2e5f0*/  STS [R4+0xb880], R23 ;  /* 0x00b8801704007388 */ /* 0x0001e80000000800 */
[----:B------:R0:W-:Y:S02]  /*2e600*/  STS [R4+0xb900], R31 ;  /* 0x00b9001f04007388 */ /* 0x0001e40000000800 */
.L_x_1651:
[----:B------:R-:W-:Y:S05]  /*2e610*/  BSYNC.RECONVERGENT B6 ;  /* 0x0000000000067941 */ /* 0x000fea0003800200 */
.L_x_1649:
[----:B------:R-:W5:Y:S02]  /*2e620*/  LDS R18, [R4+0xb980] ;  /* 0x00b9800004127984 */ /* 0x000f640000000800 */
[----:B-----5:R-:W-:-:S13]  /*2e630*/  ISETP.GE.AND P0, PT, R29, R18, PT ;  /* 0x000000121d00720c */ /* 0x020fda0003f06270 */
[----:B------:R0:W-:Y:S02]  /*2e640*/  @!P0 STS [R4+0xb980], R29 ;  /* 0x00b9801d04008388 */ /* 0x0001e40000000800 */
.L_x_1648:
[----:B------:R-:W-:Y:S05]  /*2e650*/  BSYNC.RECONVERGENT B5 ;  /* 0x0000000000057941 */ /* 0x000fea0003800200 */
.L_x_1647:
[----:B------:R-:W-:-:S03]  /*2e660*/  UMOV UR4, 0xffffffff ;  /* 0xffffffff00047882 */ /* 0x000fc60000000000 */
[----:B------:R-:W-:Y:S05]  /*2e670*/  BRA.DIV UR4, `(.L_x_1652) ;  /* 0x000000ea04e07947 */ /* 0x000fea000b800000 */
[----:B------:R-:W-:Y:S01]  /*2e680*/  NOP ;  /* 0x0000000000007918 */ /* 0x000fe20000000000 */
.L_x_2546:
[----:B------:R-:W-:-:S05]  /*2e690*/  VIADD R16, R16, 0x8 ;  /* 0x0000000810107836 */ /* 0x000fca0000000000 */
[----:B------:R-:W-:-:S13]  /*2e6a0*/  ISETP.NE.AND P0, PT, R16, 0x20, PT ;  /* 0x000000201000780c */ /* 0x000fda0003f05270 */
[----:B------:R-:W-:Y:S05]  /*2e6b0*/  @P0 BRA `(.L_x_1653) ;  /* 0xfffffff000e00947 */ /* 0x000fea000383ffff */
[----:B------:R-:W-:Y:S05]  /*2e6c0*/  BSYNC B4 ;  /* 0x0000000000047941 */ /* 0x000fea0003800000 */
.L_x_1606:
        /* <DEDUP_REMOVED lines=11> */
[----:B------:R-:W0:Y:S01]  /*2e780*/  LDC.64 R40, c[0x0][0x440] ;  /* 0x00011000ff287b82 */ /* 0x000e220000000a00 */
[----:B------:R1:W2:Y:S04]  /*2e790*/  LDS R22, [R4+0xb900] ;  /* 0x00b9000004167984 */ /* 0x0002a80000000800 */
[----:B0-----:R-:W5:Y:S03]  /*2e7a0*/  LDG.E R40, desc[UR8][R40.64] ;  /* 0x0000000828287981 */ /* 0x001f66000c1e1900 */
[----:B------:R-:W0:Y:S01]  /*2e7b0*/  LDC.64 R18, c[0x0][0x430] ;  /* 0x00010c00ff127b82 */ /* 0x000e220000000a00 */
[----:B------:R-:W-:Y:S01]  /*2e7c0*/  BSSY.RECONVERGENT B5, `(.L_x_1658) ;  /* 0x0000005000057945 */ /* 0x000fe20003800200 */
[----:B-----5:R-:W-:-:S13]  /*2e7d0*/  ISETP.GE.AND P0, PT, R43, R40, PT ;  /* 0x000000282b00720c */ /* 0x020fda0003f06270 */
[----:B012---:R-:W-:Y:S05]  /*2e7e0*/  @P0 BRA `(.L_x_1659) ;  /* 0x0000000000080947 */ /* 0x007fea0003800000 */
[----:B------:R-:W-:-:S05]  /*2e7f0*/  IMAD.WIDE R20, R40, 0x4, R20 ;  /* 0x0000000428147825 */ /* 0x000fca00078e0214 */
[----:B------:R0:W5:Y:S02]  /*2e800*/  LDG.E R29, desc[UR8][R20.64] ;  /* 0x00000008141d7981 */ /* 0x000164000c1e1900 */
.L_x_1659:
[----:B------:R-:W-:Y:S05]  /*2e810*/  BSYNC.RECONVERGENT B5 ;  /* 0x0000000000057941 */ /* 0x000fea0003800200 */
.L_x_1658:
[----:B-----5:R-:W-:Y:S01]  /*2e820*/  IADD3 R41, PT, PT, R29, -R23, RZ ;  /* 0x800000171d297210 */ /* 0x020fe20007ffe0ff */
[----:B------:R-:W-:Y:S03]  /*2e830*/  BSSY.RECONVERGENT B5, `(.L_x_1660) ;  /* 0x000000e000057945 */ /* 0x000fe60003800200 */
[----:B------:R-:W-:Y:S01]  /*2e840*/  ISETP.GT.AND P0, PT, R41, R22, PT ;  /* 0x000000162900720c */ /* 0x000fe20003f04270 */
[----:B------:R1:W-:-:S12]  /*2e850*/  STS [R4+0xb700], R41 ;  /* 0x00b7002904007388 */ /* 0x0003d80000000800 */
[----:B-1----:R-:W-:Y:S05]  /*2e860*/  @P0 BRA `(.L_x_1661) ;  /* 0x0000000000280947 */ /* 0x002fea0003800000 */
.L_x_1662:
        /* <DEDUP_REMOVED lines=10> */
.L_x_1661:
[----:B------:R-:W-:Y:S05]  /*2e910*/  BSYNC.RECONVERGENT B5 ;  /* 0x0000000000057941 */ /* 0x000fea0003800200 */
.L_x_1660:
[----:B------:R-:W-:Y:S01]  /*2e920*/  IMAD.WIDE R28, R41, 0x4, R46 ;  /* 0x00000004291c7825 */ /* 0x000fe200078e022e */
[----:B------:R-:W2:Y:S05]  /*2e930*/  LDG.E.64 R18, desc[UR8][R18.64] ;  /* 0x0000000812127981 */ /* 0x000eaa000c1e1b00 */
[----:B------:R-:W5:Y:S01]  /*2e940*/  LDG.E R29, desc[UR8][R28.64] ;  /* 0x000000081c1d7981 */ /* 0x000f62000c1e1900 */
[----:B------:R-:W-:Y:S02]  /*2e950*/  IMAD.IADD R16, R16, 0x1, R41 ;  /* 0x0000000110107824 */ /* 0x000fe400078e0229 */
[----:B01----:R-:W-:Y:S02]  /*2e960*/  HFMA2 R21, -RZ, RZ, 0, 5.9604644775390625e-08 ;  /* 0x00000001ff157431 */ /* 0x003fe400000001ff */
[----:B------:R-:W-:Y:S01]  /*2e970*/  IMAD.MOV.U32 R22, RZ, RZ, 0x1 ;  /* 0x00000001ff167424 */ /* 0x000fe200078e00ff */
[----:B------:R-:W-:Y:S01]  /*2e980*/  BSSY.RECONVERGENT B7, `(.L_x_1663) ;  /* 0x0000014000077945 */ /* 0x000fe20003800200 */
[----:B-----5:R-:W-:Y:S01]  /*2e990*/  ISETP.GE.AND P0, PT, R16, R29, PT ;  /* 0x0000001d1000720c */ /* 0x020fe20003f06270 */
[----:B--2---:R-:W0:-:S12]  /*2e9a0*/  MUFU.RCP64H R23, R19 ;  /* 0x0000001300177308 */ /* 0x004e180000001800 */
        /* <DEDUP_REMOVED lines=17> */
.L_x_1664:
[----:B------:R-:W-:Y:S05]  /*2eac0*/  BSYNC.RECONVERGENT B7 ;  /* 0x0000000000077941 */ /* 0x000fea0003800200 */
.L_x_1663:
        /* <DEDUP_REMOVED lines=21> */
.L_x_1670:
[----:B0-----:R-:W0:Y:S01]  /*2ec20*/  LDC.64 R18, c[0x0][0x410] ;  /* 0x00010400ff127b82 */ /* 0x001e220000000a00 */
[C---:B------:R-:W-:Y:S02]  /*2ec30*/  IADD3 R29, PT, PT, R8.reuse, R31, RZ ;  /* 0x0000001f081d7210 */ /* 0x040fe40007ffe0ff */
        /* <DEDUP_REMOVED lines=9> */
[----:B------:R-:W5:Y:S04]  /*2ecd0*/  LDG.E R20, desc[UR8][R20.64] ;  /* 0x0000000814147981 */ /* 0x000f68000c1e1900 */
[----:B------:R-:W3:Y:S01]  /*2ece0*/  LDG.E R18, desc[UR8][R18.64] ;  /* 0x0000000812127981 */ /* 0x000ee2000c1e1900 */
[----:B------:R-:W-:-:S04]  /*2ecf0*/  IADD3 R31, PT, PT, R31, 0x4, RZ ;  /* 0x000000041f1f7810 */ /* 0x000fc80007ffe0ff */
[----:B------:R-:W-:Y:S01]  /*2ed00*/  ISETP.GE.AND P1, PT, R31, R16, PT ;  /* 0x000000101f00720c */ /* 0x000fe20003f26270 */
[----:B-1----:R-:W-:-:S04]  /*2ed10*/  IMAD.IADD R33, R28, 0x1, R33 ;  /* 0x000000011c217824 */ /* 0x002fc800078e0221 */
[----:B--2---:R-:W-:-:S04]  /*2ed20*/  IMAD.IADD R33, R33, 0x1, R22 ;  /* 0x0000000121217824 */ /* 0x004fc800078e0216 */
[----:B-----5:R-:W-:-:S04]  /*2ed30*/  IMAD.IADD R33, R33, 0x1, R20 ;  /* 0x0000000121217824 */ /* 0x020fc800078e0214 */
[----:B---3--:R-:W-:-:S05]  /*2ed40*/  IMAD.IADD R33, R33, 0x1, R18 ;  /* 0x0000000121217824 */ /* 0x008fca00078e0212 */
[----:B------:R0:W-:Y:S01]  /*2ed50*/  STS [R4+0xba80], R33 ;  /* 0x00ba802104007388 */ /* 0x0001e20000000800 */
[----:B------:R-:W-:Y:S05]  /*2ed60*/  @!P1 BRA `(.L_x_1670) ;  /* 0xfffffffc00ac9947 */ /* 0x000fea000383ffff */
.L_x_1669:
[----:B------:R-:W-:Y:S05]  /*2ed70*/  BSYNC.RECONVERGENT B7 ;  /* 0x0000000000077941 */ /* 0x000fea0003800200 */
.L_x_1668:
        /* <DEDUP_REMOVED lines=11> */
[----:B------:R-:W-:Y:S02]  /*2ee30*/  PLOP3.LUT P0, PT, PT, PT, PT, 0x8, 0x80 ;  /* 0x000000000080781c */ /* 0x000fe40003f0e170 */
[----:B------:R-:W-:Y:S01]  /*2ee40*/  IADD3 R31, PT, PT, R31, 0x2, RZ ;  /* 0x000000021f1f7810 */ /* 0x000fe20007ffe0ff */
[----:B01----:R-:W-:-:S04]  /*2ee50*/  IMAD.IADD R33, R33, 0x1, R20 ;  /* 0x0000000121217824 */ /* 0x003fc800078e0214 */
[----:B--2---:R-:W-:-:S05]  /*2ee60*/  IMAD.IADD R33, R33, 0x1, R18 ;  /* 0x0000000121217824 */ /* 0x004fca00078e0212 */
[----:B------:R2:W-:Y:S02]  /*2ee70*/  STS [R4+0xba80], R33 ;  /* 0x00ba802104007388 */ /* 0x0005e40000000800 */
.L_x_1672:
[----:B------:R-:W-:Y:S05]  /*2ee80*/  BSYNC.RECONVERGENT B7 ;  /* 0x0000000000077941 */ /* 0x000fea0003800200 */
.L_x_1671:
[----:B------:R-:W-:-:S13]  /*2ee90*/  ISETP.LT.OR P0, PT, R31, R41, P0 ;  /* 0x000000291f00720c */ /* 0x000fda0000701670 */
[----:B------:R-:W-:Y:S05]  /*2eea0*/  @!P0 BRA `(.L_x_1667) ;  /* 0x00000000001c8947 */ /* 0x000fea0003800000 */
[----:B------:R-:W5:Y:S01]  /*2eeb0*/  LDC.64 R18, c[0x0][0x410] ;  /* 0x00010400ff127b82 */ /* 0x000f620000000a00 */
[----:B------:R-:W-:-:S04]  /*2eec0*/  IMAD.IADD R21, R8, 0x1, R31 ;  /* 0x0000000108157824 */ /* 0x000fc800078e021f */
[----:B-----5:R-:W-:-:S06]  /*2eed0*/  IMAD.WIDE.U32 R18, R21, 0x4, R18 ;  /* 0x0000000415127825 */ /* 0x020fcc00078e0012 */
[----:B------:R-:W0:Y:S01]  /*2eee0*/  LDG.E R18, desc[UR8][R18.64] ;  /* 0x0000000812127981 */ /* 0x000e22000c1e1900 */
[----:B------:R-:W-:Y:S02]  /*2eef0*/  VIADD R31, R31, 0x1 ;  /* 0x000000011f1f7836 */ /* 0x000fe40000000000 */
[----:B012---:R-:W-:-:S05]  /*2ef00*/  IMAD.IADD R33, R33, 0x1, R18 ;  /* 0x0000000121217824 */ /* 0x007fca00078e0212 */
[----:B------:R0:W-:Y:S02]  /*2ef10*/  STS [R4+0xba80], R33 ;  /* 0x00ba802104007388 */ /* 0x0001e40000000800 */
.L_x_1667:
[----:B------:R-:W-:Y:S05]  /*2ef20*/  BSYNC.RECONVERGENT B5 ;  /* 0x0000000000057941 */ /* 0x000fea0003800200 */
.L_x_1666:
[----:B------:R0:W0:Y:S01]  /*2ef30*/  LDS R16, [R4+0xba00] ;  /* 0x00ba000004107984 */ /* 0x0000220000000800 */
[----:B------:R-:W-:Y:S01]  /*2ef40*/  ISETP.GE.AND P0, PT, R31, R42, PT ;  /* 0x0000002a1f00720c */ /* 0x000fe20003f06270 */
[----:B------:R-:W-:-:S12]  /*2ef50*/  BSSY.RECONVERGENT B5, `(.L_x_1673) ;  /* 0x0000011000057945 */ /* 0x000fd80003800200 */
[----:B------:R-:W-:Y:S05]  /*2ef60*/  @P0 BRA `(.L_x_1674) ;  /* 0x00000000003c0947 */ /* 0x000fea0003800000 */
.L_x_1675:
[----:B------:R-:W-:-:S06]  /*2ef70*/  IMAD.WIDE R18, R31, 0x4, R46 ;  /* 0x000000041f127825 */ /* 0x000fcc00078e022e */
[----:B------:R-:W5:Y:S01]  /*2ef80*/  LDG.E R18, desc[UR8][R18.64] ;  /* 0x0000000812127981 */ /* 0x000f62000c1e1900 */
[----:B01----:R-:W-:Y:S02]  /*2ef90*/  IMAD.IADD R20, R33, 0x1, R16 ;  /* 0x0000000121147824 */ /* 0x003fe400078e0210 */
[----:B-----5:R-:W-:-:S05]  /*2efa0*/  IMAD R21, R43, R18, RZ ;  /* 0x000000122b157224 */ /* 0x020fca00078e02ff */
[----:B------:R-:W-:-:S13]  /*2efb0*/  ISETP.GE.AND P0, PT, R20, R21, PT ;  /* 0x000000151400720c */ /* 0x000fda0003f06270 */
[----:B------:R-:W-:Y:S05]  /*2efc0*/  @P0 BRA `(.L_x_1674) ;  /* 0x0000000000240947 */ /* 0x000fea0003800000 */
[----:B------:R-:W0:Y:S01]  /*2efd0*/  LDC.64 R18, c[0x0][0x410] ;  /* 0x00010400ff127b82 */ /* 0x000e220000000a00 */
[----:B------:R-:W-:-:S05]  /*2efe0*/  IADD3 R21, PT, PT, R8, R31, RZ ;  /* 0x0000001f08157210 */ /* 0x000fca0007ffe0ff */
[----:B0-----:R-:W-:-:S06]  /*2eff0*/  IMAD.WIDE.U32 R18, R21, 0x4, R18 ;  /* 0x0000000415127825 */ /* 0x001fcc00078e0012 */
[----:B------:R-:W2:Y:S01]  /*2f000*/  LDG.E R18, desc[UR8][R18.64] ;  /* 0x0000000812127981 */ /* 0x000ea2000c1e1900 */
[----:B------:R-:W-:-:S05]  /*2f010*/  VIADD R31, R31, 0x1 ;  /* 0x000000011f1f7836 */ /* 0x000fca0000000000 */
[----:B------:R-:W-:Y:S01]  /*2f020*/  ISETP.GE.AND P0, PT, R31, R42, PT ;  /* 0x0000002a1f00720c */ /* 0x000fe20003f06270 */
[----:B--2---:R-:W-:-:S05]  /*2f030*/  IMAD.IADD R33, R33, 0x1, R18 ;  /* 0x0000000121217824 */ /* 0x004fca00078e0212 */
[----:B------:R0:W-:Y:S07]  /*2f040*/  STS [R4+0xba80], R33 ;  /* 0x00ba802104007388 */ /* 0x0001ee0000000800 */
[----:B------:R-:W-:Y:S05]  /*2f050*/  @!P0 BRA `(.L_x_1675) ;  /* 0xfffffffc00c48947 */ /* 0x000fea000383ffff */
.L_x_1674:
[----:B------:R-:W-:Y:S05]  /*2f060*/  BSYNC.RECONVERGENT B5 ;  /* 0x0000000000057941 */ /* 0x000fea0003800200 */
.L_x_1673:
        /* <DEDUP_REMOVED lines=12> */
[----:B------:R-:W-:-:S11]  /*2f130*/  MOV R23, R31 ;  /* 0x0000001f00177202 */ /* 0x000fd60000000f00 */
[----:B0-----:R-:W-:Y:S05]  /*2f140*/  @P0 BRA `(.L_x_1677) ;  /* 0x00000000004c0947 */ /* 0x001fea0003800000 */
[--C-:B------:R-:W-:Y:S02]  /*2f150*/  IMAD.MOV.U32 R23, RZ, RZ, R31.reuse ;  /* 0x000000ffff177224 */ /* 0x100fe400078e001f */
[----:B------:R-:W-:-:S07]  /*2f160*/  IMAD.MOV.U32 R29, RZ, RZ, R31 ;  /* 0x000000ffff1d7224 */ /* 0x000fce00078e001f */
.L_x_1678:
[----:B0-----:R-:W0:Y:S01]  /*2f170*/  LDC.64 R20, c[0x0][0x410] ;  /* 0x00010400ff147b82 */ /* 0x001e220000000a00 */
[----:B-1----:R-:W-:-:S04]  /*2f180*/  IMAD.IADD R19, R8, 0x1, R29 ;  /* 0x0000000108137824 */ /* 0x002fc800078e021d */
[----:B0-----:R-:W-:-:S04]  /*2f190*/  IMAD.WIDE.U32 R20, R19, 0x4, R20 ;  /* 0x0000000413147825 */ /* 0x001fc800078e0014 */
[----:B------:R-:W-:Y:S02]  /*2f1a0*/  IMAD.WIDE R18, R29, 0x4, R46 ;  /* 0x000000041d127825 */ /* 0x000fe400078e022e */
[----:B------:R-:W2:Y:S04]  /*2f1b0*/  LDG.E R20, desc[UR8][R20.64] ;  /* 0x0000000814147981 */ /* 0x000ea8000c1e1900 */
[----:B------:R-:W5:Y:S01]  /*2f1c0*/  LDG.E R18, desc[UR8][R18.64+0x4] ;  /* 0x0000040812127981 */ /* 0x000f62000c1e1900 */
[----:B--2---:R-:W-:Y:S02]  /*2f1d0*/  IMAD.IADD R33, R20, 0x1, R33 ;  /* 0x0000000114217824 */ /* 0x004fe400078e0221 */
[----:B-----5:R-:W-:-:S03]  /*2f1e0*/  IMAD R35, R43, R18, RZ ;  /* 0x000000122b237224 */ /* 0x020fc600078e02ff */
[----:B------:R-:W-:Y:S01]  /*2f1f0*/  IADD3 R28, PT, PT, R16, R33, RZ ;  /* 0x00000021101c7210 */ /* 0x000fe20007ffe0ff */
[----:B------:R0:W-:Y:S03]  /*2f200*/  STS [R4+0xba80], R33 ;  /* 0x00ba802104007388 */ /* 0x0001e60000000800 */
[----:B------:R-:W-:Y:S01]  /*2f210*/  ISETP.GE.AND P0, PT, R28, R35, PT ;  /* 0x000000231c00720c */ /* 0x000fe20003f06270 */
[----:B------:R-:W-:-:S04]  /*2f220*/  VIADD R35, R29, 0x1 ;  /* 0x000000011d237836 */ /* 0x000fc80000000000 */
[----:B------:R-:W-:Y:S01]  /*2f230*/  IMAD.MOV.U32 R29, RZ, RZ, R35 ;  /* 0x000000ffff1d7224 */ /* 0x000fe200078e0023 */
[----:B------:R-:W-:-:S07]  /*2f240*/  ISETP.GE.AND P1, PT, R35, R42, PT ;  /* 0x0000002a2300720c */ /* 0x000fce0003f26270 */
[----:B------:R0:W-:Y:S01]  /*2f250*/  @P0 STS [R4+0xb800], R35 ;  /* 0x00b8002304000388 */ /* 0x0001e20000000800 */
[----:B------:R-:W-:-:S05]  /*2f260*/  @P0 IMAD.MOV.U32 R23, RZ, RZ, R35 ;  /* 0x000000ffff170224 */ /* 0x000fca00078e0023 */
[----:B------:R-:W-:Y:S05]  /*2f270*/  @!P1 BRA `(.L_x_1678) ;  /* 0xfffffffc00bc9947 */ /* 0x000fea000383ffff */
.L_x_1677:
[----:B------:R-:W-:Y:S05]  /*2f280*/  BSYNC.RECONVERGENT B5 ;  /* 0x0000000000057941 */ /* 0x000fea0003800200 */
.L_x_1676:
[----:B------:R-:W-:Y:S01]  /*2f290*/  ISETP.GT.AND P0, PT, R42, R23, PT ;  /* 0x000000172a00720c */ /* 0x000fe20003f04270 */
[----:B------:R0:W-:Y:S01]  /*2f2a0*/  STS [R4+0xb700], R31 ;  /* 0x00b7001f04007388 */ /* 0x0001e20000000800 */
[----:B------:R-:W-:Y:S02]  /*2f2b0*/  ISETP.GE.AND P1, PT, R31, 0x2, PT ;  /* 0x000000021f00780c */ /* 0x000fe40003f26270 */
[----:B------:R-:W-:-:S09]  /*2f2c0*/  MOV R41, R31 ;  /* 0x0000001f00297202 */ /* 0x000fd20000000f00 */
[----:B------:R0:W-:Y:S01]  /*2f2d0*/  @P0 STS [R4+0xb780], R23 ;  /* 0x00b7801704000388 */ /* 0x0001e20000000800 */
[----:B------:R-:W-:Y:S01]  /*2f2e0*/  @P0 IMAD.MOV.U32 R42, RZ, RZ, R23 ;  /* 0x000000ffff2a0224 */ /* 0x000fe200078e0017 */
[----:B------:R-:W-:Y:S06]  /*2f2f0*/  @!P1 BRA `(.L_x_1665) ;  /* 0x0000000000649947 */ /* 0x000fec0003800000 */
[----:B-1----:R-:W-:Y:S01]  /*2f300*/  IMAD.IADD R19, R43, 0x1, R31 ;  /* 0x000000012b137824 */ /* 0x002fe200078e021f */
[----:B------:R-:W-:Y:S04]  /*2f310*/  BSSY.RECONVERGENT B5, `(.L_x_1679) ;  /* 0x0000006000057945 */ /* 0x000fe80003800200 */
[----:B------:R-:W-:-:S13]  /*2f320*/  ISETP.GE.AND P0, PT, R19, R40, PT ;  /* 0x000000281300720c */ /* 0x000fda0003f06270 */
[----:B------:R-:W-:Y:S05]  /*2f330*/  @P0 BRA `(.L_x_1680) ;  /* 0x00000000000c0947 */ /* 0x000fea0003800000 */
[----:B------:R-:W1:Y:S02]  /*2f340*/  LDC.64 R18, c[0x0][0x438] ;  /* 0x00010e00ff127b82 */ /* 0x000e640000000a00 */
[----:B-1----:R-:W-:-:S05]  /*2f350*/  IMAD.WIDE R18, R40, 0x4, R18 ;  /* 0x0000000428127825 */ /* 0x002fca00078e0212 */
[----:B------:R1:W5:Y:S02]  /*2f360*/  LDG.E R22, desc[UR8][R18.64] ;  /* 0x0000000812167981 */ /* 0x000364000c1e1900 */
.L_x_1680:
[----:B------:R-:W-:Y:S05]  /*2f370*/  BSYNC.RECONVERGENT B5 ;  /* 0x0000000000057941 */ /* 0x000fea0003800200 */
.L_x_1679:
[----:B-----5:R0:W-:Y:S01]  /*2f380*/  STS [R4+0xb680], R22 ;  /* 0x00b6801604007388 */ /* 0x0201e20000000800 */
[----:B------:R-:W-:Y:S01]  /*2f390*/  IMAD.MOV.U32 R41, RZ, RZ, R31 ;  /* 0x000000ffff297224 */ /* 0x000fe200078e001f */
[----:B------:R-:W-:Y:S06]  /*2f3a0*/  BRA `(.L_x_1665) ;  /* 0x0000000000387947 */ /* 0x000fec0003800000 */
.L_x_1657:
[----:B------:R-:W0:Y:S02]  /*2f3b0*/  LDC.64 R18, c[0x0][0x440] ;  /* 0x00011000ff127b82 */ /* 0x000e240000000a00 */
[----:B0-----:R-:W2:Y:S01]  /*2f3c0*/  LDG.E R40, desc[UR8][R18.64] ;  /* 0x0000000812287981 */ /* 0x001ea2000c1e1900 */
[----:B------:R-:W-:-:S05]  /*2f3d0*/  VIADD R23, R43, 0x1 ;  /* 0x000000012b177836 */ /* 0x000fca0000000000 */
[----:B--2---:R-:W-:-:S13]  /*2f3e0*/  ISETP.GE.AND P0, PT, R23, R40, PT ;  /* 0x000000281700720c */ /* 0x004fda0003f06270 */
[----:B------:R-:W-:-:S05]  /*2f3f0*/  @!P0 IMAD.WIDE R20, R40, 0x4, R20 ;  /* 0x0000000428148825 */ /* 0x000fca00078e0214 */
[----:B------:R-:W2:Y:S04]  /*2f400*/  @!P0 LDG.E R23, desc[UR8][R20.64] ;  /* 0x0000000814178981 */ /* 0x000ea8000c1e1900 */
[----:B------:R-:W2:Y:S01]  /*2f410*/  @P0 LDG.E R23, desc[UR8][R46.64+0x4] ;  /* 0x000004082e170981 */ /* 0x000ea2000c1e1900 */
[----:B------:R-:W-:-:S03]  /*2f420*/  ISETP.GT.AND P0, PT, R40, R43, PT ;  /* 0x0000002b2800720c */ /* 0x000fc60003f04270 */
[----:B------:R0:W-:Y:S10]  /*2f430*/  STS [R4+0xb780], R42 ;  /* 0x00b7802a04007388 */ /* 0x0001f40000000800 */
[----:B------:R-:W-:-:S05]  /*2f440*/  @P0 IMAD.IADD R41, R40, 0x1, -R43 ;  /* 0x0000000128290824 */ /* 0x000fca00078e0a2b */
[----:B------:R0:W-:Y:S04]  /*2f450*/  @P0 STS [R4+0xb700], R41 ;  /* 0x00b7002904000388 */ /* 0x0001e80000000800 */
[----:B------:R0:W-:Y:S01]  /*2f460*/  @!P0 STS [R4+0xb700], RZ ;  /* 0x00b700ff04008388 */ /* 0x0001e20000000800 */
[----:B------:R-:W-:-:S03]  /*2f470*/  @!P0 MOV R41, RZ ;  /* 0x000000ff00298202 */ /* 0x000fc60000000f00 */
[----:B--2---:R0:W-:Y:S04]  /*2f480*/  STS [R4+0xb680], R23 ;  /* 0x00b6801704007388 */ /* 0x0041e80000000800 */
.L_x_1665:
[----:B------:R-:W-:Y:S05]  /*2f490*/  BSYNC.RECONVERGENT B4 ;  /* 0x0000000000047941 */ /* 0x000fea0003800200 */
.L_x_1656:
[----:B0-----:R-:W-:Y:S01]  /*2f4a0*/  VIMNMX R41, PT, PT, RZ, R41, !PT ;  /* 0x00000029ff297248 */ /* 0x001fe20007fe0100 */
[----:B------:R-:W-:Y:S02]  /*2f4b0*/  IMAD.IADD R43, R43, 0x1, R42 ;  /* 0x000000012b2b7824 */ /* 0x000fe400078e022a */
[----:B------:R-:W-:Y:S01]  /*2f4c0*/  IMAD.MOV.U32 R16, RZ, RZ, 0x1 ;  /* 0x00000001ff107424 */ /* 0x000fe200078e00ff */
[----:B------:R-:W-:-:S04]  /*2f4d0*/  ISETP.GT.AND P0, PT, R41, R42, PT ;  /* 0x0000002a2900720c */ /* 0x000fc80003f04270 */
[----:B------:R-:W-:-:S13]  /*2f4e0*/  ISETP.GE.AND P0, PT, R43, R40, !P0 ;  /* 0x000000282b00720c */ /* 0x000fda0004706270 */
[----:B------:R0:W-:Y:S02]  /*2f4f0*/  @!P0 STS.U8 [R2+0xbb00], R16 ;  /* 0x00bb001002008388 */ /* 0x0001e40000000000 */
.L_x_1655:
[----:B------:R-:W-:Y:S05]  /*2f500*/  BSYNC.RECONVERGENT B6 ;  /* 0x0000000000067941 */ /* 0x000fea0003800200 */
.L_x_1654:
[----:B------:R-:W-:-:S03]  /*2f510*/  UMOV UR4, 0xffffffff ;  /* 0xffffffff00047882 */ /* 0x000fc60000000000 */
[----:B------:R-:W-:Y:S05]  /*2f520*/  BRA.DIV UR4, `(.L_x_1681) ;  /* 0x000000de04507947 */ /* 0x000fea000b800000 */
[----:B------:R-:W-:Y:S01]  /*2f530*/  NOP ;  /* 0x0000000000007918 */ /* 0x000fe20000000000 */
.L_x_2549:
[----:B0-----:R-:W0:Y:S02]  /*2f540*/  LDS.U8 R16, [R2+0xbb00] ;  /* 0x00bb000002107984 */ /* 0x001e240000000000 */
[----:B0-----:R-:W-:-:S13]  /*2f550*/  ISETP.NE.AND P0, PT, R16, RZ, PT ;  /* 0x000000ff1000720c */ /* 0x001fda0003f05270 */
[----:B------:R-:W-:Y:S05]  /*2f560*/  @P0 BRA `(.L_x_1484) ;  /* 0x0000001800ac0947 */ /* 0x000fea0003800000 */
[----:B------:R-:W0:Y:S01]  /*2f570*/  LDS R16, [R4+0x400] ;  /* 0x0004000004107984 */ /* 0x000e220000000800 */
[----:B------:R-:W-:Y:S01]  /*2f580*/  BSSY.RECONVERGENT B4, `(.L_x_1682) ;  /* 0x0000049000047945 */ /* 0x000fe20003800200 */
[----:B0-----:R-:W-:-:S13]  /*2f590*/  ISETP.GE.AND P0, PT, R13, R16, PT ;  /* 0x000000100d00720c */ /* 0x001fda0003f06270 */
[----:B------:R-:W-:Y:S05]  /*2f5a0*/  @P0 BRA `(.L_x_1683) ;  /* 0x0000000400180947 */ /* 0x000fea0003800000 */
[----:B-1----:R-:W0:Y:S02]  /*2f5b0*/  LDS.U8 R18, [R2+0xbb20] ;  /* 0x00bb200002127984 */ /* 0x002e240000000000 */
[----:B0-----:R-:W-:-:S13]  /*2f5c0*/  ISETP.NE.AND P0, PT, R18, RZ, PT ;  /* 0x000000ff1200720c */ /* 0x001fda0003f05270 */
[----:B------:R-:W-:Y:S05]  /*2f5d0*/  @P0 BRA `(.L_x_1683) ;  /* 0x00000004000c0947 */ /* 0x000fea0003800000 */
[----:B------:R-:W0:Y:S08]  /*2f5e0*/  LDC.64 R28, c[0x0][0x440] ;  /* 0x00011000ff1c7b82 */ /* 0x000e300000000a00 */
[----:B------:R-:W1:Y:S01]  /*2f5f0*/  LDC.64 R20, c[0x0][0x438] ;  /* 0x00010e00ff147b82 */ /* 0x000e620000000a00 */
[----:B0-----:R-:W1:Y:S01]  /*2f600*/  LDG.E R23, desc[UR8][R28.64] ;  /* 0x000000081c177981 */ /* 0x001e62000c1e1900 */
[----:B------:R-:W-:-:S05]  /*2f610*/  IMAD.WIDE.U32 R18, R13, 0x14, R26 ;  /* 0x000000140d127825 */ /* 0x000fca00078e001a */
[----:B------:R-:W5:Y:S04]  /*2f620*/  LD.E R30, desc[UR8][R18.64+0x8] ;  /* 0x00000808121e7980 */ /* 0x000f68000c101900 */
[----:B--2---:R-:W5:Y:S01]  /*2f630*/  LD.E R31, desc[UR8][R18.64+0xc] ;  /* 0x00000c08121f7980 */ /* 0x004f62000c101900 */
[----:B-1----:R-:W-:-:S05]  /*2f640*/  IMAD.WIDE R20, R23, 0x4, R20 ;  /* 0x0000000417147825 */ /* 0x002fca00078e0214 */
[----:B------:R-:W2:Y:S01]  /*2f650*/  LDG.E R22, desc[UR8][R20.64] ;  /* 0x0000000814167981 */ /* 0x000ea2000c1e1900 */
[----:B-----5:R-:W-:-:S05]  /*2f660*/  IMAD.IADD R33, R30, 0x1, R31 ;  /* 0x000000011e217824 */ /* 0x020fca00078e021f */
[----:B--2---:R-:W-:-:S13]  /*2f670*/  ISETP.GE.AND P0, PT, R33, R22, PT ;  /* 0x000000162100720c */ /* 0x004fda0003f06270 */
[----:B------:R-:W-:Y:S05]  /*2f680*/  @!P0 BRA `(.L_x_1684) ;  /* 0x0000000000d88947 */ /* 0x000fea0003800000 */
[----:B------:R-:W-:-:S07]  /*2f690*/  IMAD.MOV.U32 R29, RZ, RZ, R13 ;  /* 0x000000ffff1d7224 */ /* 0x000fce00078e000d */
.L_x_1693:
[----:B------:R-:W0:Y:S01]  /*2f6a0*/  LDC.64 R18, c[0x0][0x438] ;  /* 0x00010e00ff127b82 */ /* 0x000e220000000a00 */
[----:B------:R-:W-:Y:S01]  /*2f6b0*/  IADD3 R20, PT, PT, R16, R31, RZ ;  /* 0x0000001f10147210 */ /* 0x000fe20007ffe0ff */
[----:B------:R-:W-:Y:S01]  /*2f6c0*/  BSSY.RECONVERGENT B5, `(.L_x_1685) ;  /* 0x0000006000057945 */ /* 0x000fe20003800200 */
[----:B------:R-:W-:Y:S02]  /*2f6d0*/  IMAD.MOV.U32 R28, RZ, RZ, R22 ;  /* 0x000000ffff1c7224 */ /* 0x000fe400078e0016 */
[C---:B------:R-:W-:Y:S01]  /*2f6e0*/  ISETP.GE.AND P1, PT, R20.reuse, R23, PT ;  /* 0x000000171400720c */ /* 0x040fe20003f26270 */
[----:B0-----:R-:W-:-:S12]  /*2f6f0*/  IMAD.WIDE R20, R20, 0x4, R18 ;  /* 0x0000000414147825 */ /* 0x001fd800078e0212 */
[----:B------:R-:W-:Y:S05]  /*2f700*/  @!P1 BRA `(.L_x_1686) ;  /* 0x0000000000049947 */ /* 0x000fea0003800000 */
[----:B------:R0:W5:Y:S02]  /*2f710*/  LDG.E R28, desc[UR8][R20.64] ;  /* 0x00000008141c7981 */ /* 0x000164000c1e1900 */
.L_x_1686:
[----:B------:R-:W-:Y:S05]  /*2f720*/  BSYNC.RECONVERGENT B5 ;  /* 0x0000000000057941 */ /* 0x000fea0003800200 */
.L_x_1685:
        /* <DEDUP_REMOVED lines=12> */
.L_x_1690:
[----:B------:R-:W-:Y:S05]  /*2f7f0*/  BSYNC.RECONVERGENT B6 ;  /* 0x0000000000067941 */ /* 0x000fea0003800200 */
.L_x_1689:
[----:B-----5:R-:W-:-:S13]  /*2f800*/  ISETP.GE.AND P0, PT, R30, R31, PT ;  /* 0x0000001f1e00720c */ /* 0x020fda0003f06270 */
[----:B------:R-:W-:Y:S05]  /*2f810*/  @!P0 BREAK.RELIABLE B5 ;  /* 0x0000000000058942 */ /* 0x000fea0003800100 */
[----:B------:R-:W-:Y:S05]  /*2f820*/  @!P0 BRA `(.L_x_1684) ;  /* 0x0000000000708947 */ /* 0x000fea0003800000 */
.L_x_1688:
[----:B------:R-:W-:Y:S05]  /*2f830*/  BSYNC.RELIABLE B5 ;  /* 0x0000000000057941 */ /* 0x000fea0003800100 */
.L_x_1687:
[----:B------:R-:W0:Y:S02]  /*2f840*/  LDS R31, [R4+0xb780] ;  /* 0x00b78000041f7984 */ /* 0x000e240000000800 */
[----:B01----:R-:W-:-:S04]  /*2f850*/  IMAD.IADD R21, R16, 0x1, R31 ;  /* 0x0000000110157824 */ /* 0x003fc800078e021f */
[----:B------:R-:W-:-:S06]  /*2f860*/  IMAD.WIDE R20, R21, 0x4, R18 ;  /* 0x0000000415147825 */ /* 0x000fcc00078e0212 */
[----:B------:R-:W2:Y:S01]  /*2f870*/  LDG.E R21, desc[UR8][R20.64] ;  /* 0x0000000814157981 */ /* 0x000ea2000c1e1900 */
[----:B------:R-:W-:-:S05]  /*2f880*/  IMAD.IADD R30, R31, 0x1, R30 ;  /* 0x000000011f1e7824 */ /* 0x000fca00078e021e */
[----:B--2---:R-:W-:-:S13]  /*2f890*/  ISETP.GE.AND P0, PT, R30, R21, PT ;  /* 0x000000151e00720c */ /* 0x004fda0003f06270 */
[----:B------:R-:W-:Y:S05]  /*2f8a0*/  @!P0 BRA `(.L_x_1684) ;  /* 0x0000000000508947 */ /* 0x000fea0003800000 */
[----:B------:R-:W0:Y:S01]  /*2f8b0*/  LDS R21, [R4+0xb700] ;  /* 0x00b7000004157984 */ /* 0x000e220000000800 */
[----:B------:R-:W-:Y:S01]  /*2f8c0*/  BSSY.RECONVERGENT B5, `(.L_x_1691) ;  /* 0x0000007000057945 */ /* 0x000fe20003800200 */
[----:B------:R-:W-:Y:S01]  /*2f8d0*/  IMAD.MOV.U32 R20, RZ, RZ, R22 ;  /* 0x000000ffff147224 */ /* 0x000fe200078e0016 */
[----:B0-----:R-:W-:-:S04]  /*2f8e0*/  IADD3 R21, PT, PT, R16, R21, RZ ;  /* 0x0000001510157210 */ /* 0x001fc80007ffe0ff */
[----:B------:R-:W-:-:S13]  /*2f8f0*/  ISETP.GE.AND P0, PT, R21, R23, PT ;  /* 0x000000171500720c */ /* 0x000fda0003f06270 */
[----:B------:R-:W-:Y:S05]  /*2f900*/  @!P0 BRA `(.L_x_1692) ;  /* 0x0000000000088947 */ /* 0x000fea0003800000 */
[----:B------:R-:W-:-:S05]  /*2f910*/  IMAD.WIDE R18, R21, 0x4, R18 ;  /* 0x0000000415127825 */ /* 0x000fca00078e0212 */
[----:B------:R0:W5:Y:S02]  /*2f920*/  LDG.E R20, desc[UR8][R18.64] ;  /* 0x0000000812147981 */ /* 0x000164000c1e1900 */
.L_x_1692:
[----:B------:R-:W-:Y:S05]  /*2f930*/  BSYNC.RECONVERGENT B5 ;  /* 0x0000000000057941 */ /* 0x000fea0003800200 */
.L_x_1691:
        /* <DEDUP_REMOVED lines=11> */
.L_x_1684:
[----:B------:R-:W-:-:S05]  /*2f9f0*/  IMAD.MOV.U32 R16, RZ, RZ, 0x1 ;  /* 0x00000001ff107424 */ /* 0x000fca00078e00ff */
[----:B------:R2:W-:Y:S02]  /*2fa00*/  STS.U8 [R2+0xbb20], R16 ;  /* 0x00bb201002007388 */ /* 0x0005e40000000000 */
.L_x_1683:
[----:B------:R-:W-:Y:S05]  /*2fa10*/  BSYNC.RECONVERGENT B4 ;  /* 0x0000000000047941 */ /* 0x000fea0003800200 */
.L_x_1682:
[----:B------:R-:W-:-:S03]  /*2fa20*/  UMOV UR4, 0xffffffff ;  /* 0xffffffff00047882 */ /* 0x000fc60000000000 */
[----:B------:R-:W-:Y:S05]  /*2fa30*/  BRA.DIV UR4, `(.L_x_1694) ;  /* 0x000000da04287947 */ /* 0x000fea000b800000 */
[----:B------:R-:W-:Y:S01]  /*2fa40*/  NOP ;  /* 0x0000000000007918 */ /* 0x000fe20000000000 */
.L_x_2552:
[----:B--2---:R-:W2:Y:S02]  /*2fa50*/  LDS.U8 R16, [R2+0xbb20] ;  /* 0x00bb200002107984 */ /* 0x004ea40000000000 */
[----:B--2---:R-:W-:-:S13]  /*2fa60*/  ISETP.NE.AND P0, PT, R16, RZ, PT ;  /* 0x000000ff1000720c */ /* 0x004fda0003f05270 */
[----:B------:R-:W-:Y:S05]  /*2fa70*/  @P0 BRA `(.L_x_1484) ;  /* 0x0000001400680947 */ /* 0x000fea0003800000 */
[----:B------:R-:W2:Y:S01]  /*2fa80*/  LDS R16, [R4+0xb500] ;  /* 0x00b5000004107984 */ /* 0x000ea20000000800 */
[----:B------:R-:W-:Y:S01]  /*2fa90*/  BSSY.RECONVERGENT B4, `(.L_x_1695) ;  /* 0x000003d000047945 */ /* 0x000fe20003800200 */
[----:B-1----:R-:W-:Y:S02]  /*2faa0*/  CS2R R30, SRZ ;  /* 0x00000000001e7805 */ /* 0x002fe4000001ff00 */
[----:B--2---:R-:W-:-:S13]  /*2fab0*/  ISETP.GE.AND P0, PT, R13, R16, PT ;  /* 0x000000100d00720c */ /* 0x004fda0003f06270 */
[----:B------:R-:W-:Y:S05]  /*2fac0*/  @P0 BRA `(.L_x_1696) ;  /* 0x0000000000e40947 */ /* 0x000fea0003800000 */
[----:B0-----:R-:W0:Y:S01]  /*2fad0*/  LDC.64 R18, c[0x0][0x440] ;  /* 0x00011000ff127b82 */ /* 0x001e220000000a00 */
[----:B------:R-:W-:Y:S02]  /*2fae0*/  CS2R R30, SRZ ;  /* 0x00000000001e7805 */ /* 0x000fe4000001ff00 */
[----:B------:R-:W-:-:S07]  /*2faf0*/  MOV R33, R13 ;  /* 0x0000000d00217202 */ /* 0x000fce0000000f00 */
.L_x_1703:
[----:B0-----:R-:W2:Y:S01]  /*2fb00*/  LDG.E R35, desc[UR8][R18.64] ;  /* 0x0000000812237981 */ /* 0x001ea2000c1e1900 */
[----:B------:R-:W2:Y:S01]  /*2fb10*/  LDC.64 R20, c[0x0][0x438] ;  /* 0x00010e00ff147b82 */ /* 0x000ea20000000a00 */
[----:B------:R-:W-:-:S05]  /*2fb20*/  IMAD.WIDE.U32 R22, R33, 0x14, R48 ;  /* 0x0000001421167825 */ /* 0x000fca00078e0030 */
[----:B------:R-:W5:Y:S04]  /*2fb30*/  LD.E R32, desc[UR8][R22.64+0x8] ;  /* 0x0000080816207980 */ /* 0x000f68000c101900 */
[----:B------:R-:W5:Y:S01]  /*2fb40*/  LD.E R37, desc[UR8][R22.64+0xc] ;  /* 0x00000c0816257980 */ /* 0x000f62000c101900 */
[----:B--2---:R-:W-:-:S06]  /*2fb50*/  IMAD.WIDE R28, R35, 0x4, R20 ;  /* 0x00000004231c7825 */ /* 0x004fcc00078e0214 */
[----:B------:R-:W2:Y:S01]  /*2fb60*/  LDG.E R29, desc[UR8][R28.64] ;  /* 0x000000081c1d7981 */ /* 0x000ea2000c1e1900 */
[----:B-----5:R-:W-:Y:S01]  /*2fb70*/  IMAD.IADD R34, R32, 0x1, R37 ;  /* 0x0000000120227824 */ /* 0x020fe200078e0225 */
        /* <DEDUP_REMOVED lines=12> */
.L_x_1701:
[----:B------:R-:W-:Y:S05]  /*2fc40*/  BSYNC.RECONVERGENT B7 ;  /* 0x0000000000077941 */ /* 0x000fea0003800200 */
.L_x_1700:
        /* <DEDUP_REMOVED lines=10> */
[----:B------:R-:W-:Y:S01]  /*2fcf0*/  ISETP.GE.AND P0, PT, R28, R35, PT ;  /* 0x000000231c00720c */ /* 0x000fe20003f06270 */
[----:B-1----:R-:W-:-:S03]  /*2fd00*/  IMAD.IADD R23, R32, 0x1, R23 ;  /* 0x0000000120177824 */ /* 0x002fc600078e0217 */
[----:B--2---:R-:W-:-:S04]  /*2fd10*/  SEL R29, R29, R20, !P0 ;  /* 0x000000141d1d7207 */ /* 0x004fc80004000000 */
[----:B------:R-:W-:-:S04]  /*2fd20*/  ISETP.GE.AND P0, PT, R34, R29, PT ;  /* 0x0000001d2200720c */ /* 0x000fc80003f06270 */
[----:B------:R-:W-:-:S13]  /*2fd30*/  ISETP.LE.OR P0, PT, R23, R20, !P0 ;  /* 0x000000141700720c */ /* 0x000fda0004703670 */
[----:B0-----:R-:W0:Y:S01]  /*2fd40*/  @!P0 LDC.64 R22, c[0x0][0x408] ;  /* 0x00010200ff168b82 */ /* 0x001e220000000a00 */
[----:B------:R-:W-:Y:S01]  /*2fd50*/  @!P0 IADD3 R29, PT, PT, R3, R30, RZ ;  /* 0x0000001e031d8210 */ /* 0x000fe20007ffe0ff */
[----:B------:R-:W-:Y:S01]  /*2fd60*/  @!P0 VIADD R20, R30, 0x1 ;  /* 0x000000011e148836 */ /* 0x000fe20000000000 */
[----:B------:R-:W-:Y:S05]  /*2fd70*/  @!P0 BREAK.RELIABLE B6 ;  /* 0x0000000000068942 */ /* 0x000fea0003800100 */
[----:B------:R-:W-:Y:S02]  /*2fd80*/  @!P0 IMAD.MOV.U32 R30, RZ, RZ, R20 ;  /* 0x000000ffff1e8224 */ /* 0x000fe400078e0014 */
[----:B0-----:R-:W-:-:S05]  /*2fd90*/  @!P0 IMAD.WIDE R22, R29, 0x4, R22 ;  /* 0x000000041d168825 */ /* 0x001fca00078e0216 */
[----:B------:R1:W-:Y:S01]  /*2fda0*/  @!P0 STG.E desc[UR8][R22.64], R33 ;  /* 0x0000002116008986 */ /* 0x0003e2000c101908 */
[----:B------:R-:W-:Y:S05]  /*2fdb0*/  @!P0 BRA `(.L_x_1702) ;  /* 0x0000000000188947 */ /* 0x000fea0003800000 */
.L_x_1699:
[----:B------:R-:W-:Y:S05]  /*2fdc0*/  BSYNC.RELIABLE B6 ;  /* 0x0000000000067941 */ /* 0x000fea0003800100 */
.L_x_1698:
[----:B------:R-:W2:Y:S01]  /*2fdd0*/  LDC.64 R20, c[0x0][0x3f8] ;  /* 0x0000fe00ff147b82 */ /* 0x000ea20000000a00 */
[----:B-1----:R-:W-:Y:S02]  /*2fde0*/  IMAD.IADD R23, R3, 0x1, R31 ;  /* 0x0000000103177824 */ /* 0x002fe400078e021f */
[----:B------:R-:W-:Y:S02]  /*2fdf0*/  VIADD R31, R31, 0x1 ;  /* 0x000000011f1f7836 */ /* 0x000fe40000000000 */
[----:B--2---:R-:W-:-:S05]  /*2fe00*/  IMAD.WIDE R20, R23, 0x4, R20 ;  /* 0x0000000417147825 */ /* 0x004fca00078e0214 */
[----:B------:R2:W-:Y:S02]  /*2fe10*/  STG.E desc[UR8][R20.64], R33 ;  /* 0x0000002114007986 */ /* 0x0005e4000c101908 */
.L_x_1702:
[----:B------:R-:W-:Y:S05]  /*2fe20*/  BSYNC.RECONVERGENT B5 ;  /* 0x0000000000057941 */ /* 0x000fea0003800200 */
.L_x_1697:
[----:B-12---:R-:W-:-:S04]  /*2fe30*/  IADD3 R33, PT, PT, R33, 0x20, RZ ;  /* 0x0000002021217810 */ /* 0x006fc80007ffe0ff */
[----:B------:R-:W-:-:S13]  /*2fe40*/  ISETP.GE.AND P0, PT, R33, R16, PT ;  /* 0x000000102100720c */ /* 0x000fda0003f06270 */
[----:B------:R-:W-:Y:S05]  /*2fe50*/  @!P0 BRA `(.L_x_1703) ;  /* 0xfffffffc00288947 */ /* 0x000fea000383ffff */
.L_x_1696:
[----:B------:R-:W-:Y:S05]  /*2fe60*/  BSYNC.RECONVERGENT B4 ;  /* 0x0000000000047941 */ /* 0x000fea0003800200 */
.L_x_1695:
        /* <DEDUP_REMOVED lines=44> */
.L_x_2570:
        /* <DEDUP_REMOVED lines=14> */
.L_x_1709:
[----:B------:R-:W0:Y:S01]  /*30210*/  LDC.64 R18, c[0x0][0x408] ;  /* 0x00010200ff127b82 */ /* 0x000e220000000a00 */
[----:B-1----:R-:W-:-:S04]  /*30220*/  IMAD.IADD R21, R3, 0x1, R30 ;  /* 0x0000000103157824 */ /* 0x002fc800078e021e */
[----:B0-----:R-:W-:-:S05]  /*30230*/  IMAD.WIDE R18, R21, 0x4, R18 ;  /* 0x0000000415127825 */ /* 0x001fca00078e0212 */
        /* <DEDUP_REMOVED lines=8> */
[----:B------:R-:W-:-:S05]  /*302c0*/  IMAD.WIDE R20, R21, 0x14, R50 ;  /* 0x0000001415147825 */ /* 0x000fca00078e0232 */
[----:B--2---:R0:W-:Y:S04]  /*302d0*/  ST.E desc[UR8][R20.64], R37 ;  /* 0x0000002514007985 */ /* 0x0041e8000c101908 */
[----:B-----5:R1:W-:Y:S04]  /*302e0*/  ST.E desc[UR8][R20.64+0x4], R39 ;  /* 0x0000042714007985 */ /* 0x0203e8000c101908 */
[----:B---3--:R2:W-:Y:S04]  /*302f0*/  ST.E desc[UR8][R20.64+0x8], R41 ;  /* 0x0000082914007985 */ /* 0x0085e8000c101908 */
        /* <DEDUP_REMOVED lines=41> */
.L_x_1708:
[----:B------:R-:W-:Y:S05]  /*30590*/  BSYNC.RECONVERGENT B5 ;  /* 0x0000000000057941 */ /* 0x000fea0003800200 */
.L_x_1707:
        /* <DEDUP_REMOVED lines=12> */
[----:B------:R-:W-:Y:S01]  /*30660*/  IMAD.WIDE R50, R35, 0x14, R50 ;  /* 0x0000001423327825 */ /* 0x000fe200078e0232 */
[----:B------:R-:W-:-:S04]  /*30670*/  ISETP.NE.AND P0, PT, R16, 0x1, PT ;  /* 0x000000011000780c */ /* 0x000fc80003f05270 */
[----:B--2---:R0:W-:Y:S04]  /*30680*/  ST.E desc[UR8][R50.64], R23 ;  /* 0x0000001732007985 */ /* 0x0041e8000c101908 */
[----:B-----5:R0:W-:Y:S04]  /*30690*/  ST.E desc[UR8][R50.64+0x4], R29 ;  /* 0x0000041d32007985 */ /* 0x0201e8000c101908 */
[----:B---3--:R0:W-:Y:S04]  /*306a0*/  ST.E desc[UR8][R50.64+0x8], R37 ;  /* 0x0000082532007985 */ /* 0x0081e8000c101908 */
[----:B----4-:R0:W-:Y:S04]  /*306b0*/  ST.E desc[UR8][R50.64+0xc], R39 ;  /* 0x00000c2732007985 */ /* 0x0101e8000c101908 */
        /* <DEDUP_REMOVED lines=28> */
.L_x_1706:
[----:B------:R-:W-:Y:S05]  /*30880*/  BSYNC.RECONVERGENT B4 ;  /* 0x0000000000047941 */ /* 0x000fea0003800200 */
.L_x_1705:
[----:B------:R-:W-:Y:S01]  /*30890*/  LDS R19, [R4+0xb580] ;  /* 0x00b5800004137984 */ /* 0x000fe20000000800 */
[----:B------:R-:W-:Y:S01]  /*308a0*/  ISETP.GE.AND P0, PT, R31, 0x1, PT ;  /* 0x000000011f00780c */ /* 0x000fe20003f06270 */
[----:B------:R-:W-:Y:S02]  /*308b0*/  BSSY.RECONVERGENT B4, `(.L_x_1710) ;  /* 0x0000048000047945 */ /* 0x000fe40003800200 */
[----:B------:R-:W5:Y:S02]  /*308c0*/  LDS R16, [R4+0xb480] ;  /* 0x00b4800004107984 */ /* 0x000f640000000800 */
[----:B-----5:R-:W-:-:S13]  /*308d0*/  ISETP.LT.OR P0, PT, R19, R16, !P0 ;  /* 0x000000101300720c */ /* 0x020fda0004701670 */
[----:B------:R-:W-:Y:S05]  /*308e0*/  @P0 BRA `(.L_x_1711) ;  /* 0x0000000400100947 */ /* 0x000fea0003800000 */
[C---:B------:R-:W-:Y:S01]  /*308f0*/  ISETP.GE.U32.AND P0, PT, R31.reuse, 0x4, PT ;  /* 0x000000041f00780c */ /* 0x040fe20003f06070 */
[----:B------:R-:W-:Y:S01]  /*30900*/  BSSY.RECONVERGENT B5, `(.L_x_1712) ;  /* 0x0000027000057945 */ /* 0x000fe20003800200 */
[----:B------:R-:W-:Y:S01]  /*30910*/  LOP3.LUT R18, R31, 0x3, RZ, 0xc0, !PT ;  /* 0x000000031f127812 */ /* 0x000fe200078ec0ff */
[----:B012---:R-:W-:Y:S01]  /*30920*/  IMAD.MOV.U32 R37, RZ, RZ, RZ ;  /* 0x000000ffff257224 */ /* 0x007fe200078e00ff */
[----:B------:R-:W-:Y:S02]  /*30930*/  IADD3 R36, PT, PT, R33, R8, -R31 ;  /* 0x0000000821247210 */ /* 0x000fe40007ffe81f */
[----:B------:R-:W-:-:S07]  /*30940*/  ISETP.NE.AND P1, PT, R18, RZ, PT ;  /* 0x000000ff1200720c */ /* 0x000fce0003f25270 */
[----:B------:R-:W-:Y:S06]  /*30950*/  @!P0 BRA `(.L_x_1713) ;  /* 0x0000000000848947 */ /* 0x000fec0003800000 */
[----:B------:R-:W-:Y:S01]  /*30960*/  HFMA2 R40, -RZ, RZ, 0, 0 ;  /* 0x00000000ff287431 */ /* 0x000fe200000001ff */
[----:B------:R-:W-:-:S07]  /*30970*/  LOP3.LUT R37, R31, 0x7ffffffc, RZ, 0xc0, !PT ;  /* 0x7ffffffc1f257812 */ /* 0x000fce00078ec0ff */
.L_x_1714:
[----:B------:R-:W0:Y:S01]  /*30980*/  LDC.64 R22, c[0x0][0x3f8] ;  /* 0x0000fe00ff167b82 */ /* 0x000e220000000a00 */
[----:B-1----:R-:W-:-:S04]  /*30990*/  IMAD.IADD R21, R3, 0x1, R40 ;  /* 0x0000000103157824 */ /* 0x002fc800078e0228 */
[----:B0-----:R-:W-:-:S03]  /*309a0*/  IMAD.WIDE R22, R21, 0x4, R22 ;  /* 0x0000000415167825 */ /* 0x001fc600078e0216 */
[----:B------:R-:W0:Y:S02]  /*309b0*/  LDC.64 R20, c[0x0][0x3f0] ;  /* 0x0000fc00ff147b82 */ /* 0x000e240000000a00 */
[----:B------:R-:W2:Y:S01]  /*309c0*/  LDG.E R35, desc[UR8][R22.64] ;  /* 0x0000000816237981 */ /* 0x000ea2000c1e1900 */
        /* <DEDUP_REMOVED lines=26> */
.L_x_1713:
[----:B------:R-:W-:Y:S05]  /*30b70*/  BSYNC.RECONVERGENT B5 ;  /* 0x0000000000057941 */ /* 0x000fea0003800200 */
.L_x_1712:
[----:B------:R-:W-:Y:S05]  /*30b80*/  @!P1 BRA `(.L_x_1711) ;  /* 0x0000000000689947 */ /* 0x000fea0003800000 */
[----:B-1----:R-:W0:Y:S01]  /*30b90*/  LDC.64 R20, c[0x0][0x3f8] ;  /* 0x0000fe00ff147b82 */ /* 0x002e220000000a00 */
[----:B------:R-:W-:-:S04]  /*30ba0*/  IMAD.IADD R23, R3, 0x1, R37 ;  /* 0x0000000103177824 */ /* 0x000fc800078e0225 */
[----:B0-----:R-:W-:-:S03]  /*30bb0*/  IMAD.WIDE R20, R23, 0x4, R20 ;  /* 0x0000000417147825 */ /* 0x001fc600078e0214 */
[----:B------:R-:W0:Y:S02]  /*30bc0*/  LDC.64 R22, c[0x0][0x3f0] ;  /* 0x0000fc00ff167b82 */ /* 0x000e240000000a00 */
        /* <DEDUP_REMOVED lines=22> */
.L_x_1711:
[----:B------:R-:W-:Y:S05]  /*30d30*/  BSYNC.RECONVERGENT B4 ;  /* 0x0000000000047941 */ /* 0x000fea0003800200 */
.L_x_1710:
[----:B------:R-:W1:Y:S04]  /*30d40*/  @!P6 LDS R18, [R4+0xb600] ;  /* 0x00b600000412e984 */ /* 0x000e680000000800 */
[----:B------:R-:W5:Y:S01]  /*30d50*/  @P6 LDS R19, [R4+0xb500] ;  /* 0x00b5000004136984 */ /* 0x000f620000000800 */
[----:B-1----:R-:W-:-:S03]  /*30d60*/  @!P6 VIADD R21, R18, 0x1 ;  /* 0x000000011215e836 */ /* 0x002fc60000000000 */
[----:B------:R1:W-:Y:S01]  /*30d70*/  @!P6 STS [R4+0xb500], R19 ;  /* 0x00b500130400e388 */ /* 0x0003e20000000800 */
[----:B-----5:R-:W-:-:S03]  /*30d80*/  ISETP.GT.AND P0, PT, R19, RZ, PT ;  /* 0x000000ff1300720c */ /* 0x020fc60003f04270 */
[----:B------:R1:W-:Y:S10]  /*30d90*/  @!P6 STS [R4+0xb600], R21 ;  /* 0x00b600150400e388 */ /* 0x0003f40000000800 */
[----:B-1----:R-:W-:Y:S05]  /*30da0*/  @P0 BRA `(.L_x_1715) ;  /* 0xffffffa800680947 */ /* 0x002fea000383ffff */
.L_x_1520:
[----:B------:R-:W5:Y:S01]  /*30db0*/  LDS R16, [R4+0xb600] ;  /* 0x00b6000004107984 */ /* 0x000f620000000800 */
[----:B------:R-:W-:Y:S01]  /*30dc0*/  ISETP.GE.AND P0, PT, R13, R19, PT ;  /* 0x000000130d00720c */ /* 0x000fe20003f06270 */
[----:B------:R-:W-:Y:S01]  /*30dd0*/  BSSY.RECONVERGENT B4, `(.L_x_1716) ;  /* 0x000001c000047945 */ /* 0x000fe20003800200 */
[----:B-----5:R-:W-:-:S04]  /*30de0*/  LOP3.LUT R16, R16, 0x1, RZ, 0xc0, !PT ;  /* 0x0000000110107812 */ /* 0x020fc800078ec0ff */
[----:B------:R-:W-:-:S13]  /*30df0*/  ISETP.EQ.U32.OR P0, PT, R16, 0x1, P0 ;  /* 0x000000011000780c */ /* 0x000fda0000702470 */
[----:B------:R-:W-:Y:S05]  /*30e00*/  @P0 BRA `(.L_x_1717) ;  /* 0x0000000000600947 */ /* 0x000fea0003800000 */
[----:B------:R-:W-:Y:S01]  /*30e10*/  BSSY.RECONVERGENT B5, `(.L_x_1718) ;  /* 0x0000016000057945 */ /* 0x000fe20003800200 */
[----:B0-2---:R-:W-:-:S07]  /*30e20*/  IMAD.MOV.U32 R23, RZ, RZ, R13 ;  /* 0x000000ffff177224 */ /* 0x005fce00078e000d */
.L_x_1719:
[----:B------:R-:W0:Y:S01]  /*30e30*/  LDC.64 R20, c[0x0][0x400] ;  /* 0x00010000ff147b82 */ /* 0x000e220000000a00 */
[----:B------:R-:W-:Y:S01]  /*30e40*/  IMAD.IADD R19, R8, 0x1, R23 ;  /* 0x0000000108137824 */ /* 0x000fe200078e0217 */
[----:B------:R-:W2:Y:S03]  /*30e50*/  LDS R16, [R4+0x400] ;  /* 0x0004000004107984 */ /* 0x000ea60000000800 */
[----:B0-----:R-:W-:-:S05]  /*30e60*/  IMAD.WIDE.U32 R20, R19, 0x14, R20 ;  /* 0x0000001413147825 */ /* 0x001fca00078e0014 */
[----:B------:R-:W5:Y:S04]  /*30e70*/  LDG.E R25, desc[UR8][R20.64] ;  /* 0x0000000814197981 */ /* 0x000f68000c1e1900 */
[----:B------:R-:W3:Y:S04]  /*30e80*/  LDG.E R29, desc[UR8][R20.64+0x4] ;  /* 0x00000408141d7981 */ /* 0x000ee8000c1e1900 */
[----:B------:R-:W4:Y:S04]  /*30e90*/  LDG.E R31, desc[UR8][R20.64+0x8] ;  /* 0x00000808141f7981 */ /* 0x000f28000c1e1900 */
[----:B------:R-:W4:Y:S04]  /*30ea0*/  LDG.E R33, desc[UR8][R20.64+0xc] ;  /* 0x00000c0814217981 */ /* 0x000f28000c1e1900 */
[----:B------:R-:W4:Y:S01]  /*30eb0*/  LDG.E R35, desc[UR8][R20.64+0x10] ;  /* 0x0000100814237981 */ /* 0x000f22000c1e1900 */
[----:B--2---:R-:W-:Y:S01]  /*30ec0*/  IMAD.IADD R19, R16, 0x1, R23 ;  /* 0x0000000110137824 */ /* 0x004fe200078e0217 */
[----:B------:R-:W-:-:S03]  /*30ed0*/  IADD3 R23, PT, PT, R23, 0x20, RZ ;  /* 0x0000002017177810 */ /* 0x000fc60007ffe0ff */
[----:B------:R-:W-:-:S05]  /*30ee0*/  IMAD.WIDE R18, R19, 0x14, R26 ;  /* 0x0000001413127825 */ /* 0x000fca00078e021a */
[----:B-----5:R-:W-:Y:S04]  /*30ef0*/  ST.E desc[UR8][R18.64], R25 ;  /* 0x0000001912007985 */ /* 0x020fe8000c101908 */
[----:B---3--:R-:W-:Y:S04]  /*30f00*/  ST.E desc[UR8][R18.64+0x4], R29 ;  /* 0x0000041d12007985 */ /* 0x008fe8000c101908 */
[----:B----4-:R-:W-:Y:S04]  /*30f10*/  ST.E desc[UR8][R18.64+0x8], R31 ;  /* 0x0000081f12007985 */ /* 0x010fe8000c101908 */
[----:B------:R-:W-:Y:S04]  /*30f20*/  ST.E desc[UR8][R18.64+0xc], R33 ;  /* 0x00000c2112007985 */ /* 0x000fe8000c101908 */
[----:B------:R-:W-:Y:S04]  /*30f30*/  ST.E desc[UR8][R18.64+0x10], R35 ;  /* 0x0000102312007985 */ /* 0x000fe8000c101908 */
[----:B------:R-:W0:Y:S02]  /*30f40*/  LDS R16, [R4+0xb500] ;  /* 0x00b5000004107984 */ /* 0x000e240000000800 */
[----:B0-----:R-:W-:-:S13]  /*30f50*/  ISETP.GE.AND P0, PT, R23, R16, PT ;  /* 0x000000101700720c */ /* 0x001fda0003f06270 */
[----:B------:R-:W-:Y:S05]  /*30f60*/  @!P0 BRA `(.L_x_1719) ;  /* 0xfffffffc00b08947 */ /* 0x000fea000383ffff */
[----:B------:R-:W-:Y:S05]  /*30f70*/  BSYNC.RECONVERGENT B5 ;  /* 0x0000000000057941 */ /* 0x000fea0003800200 */
.L_x_1718:
[----:B------:R-:W-:-:S07]  /*30f80*/  IMAD.MOV.U32 R19, RZ, RZ, R16 ;  /* 0x000000ffff137224 */ /* 0x000fce00078e0010 */
.L_x_1717:
[----:B------:R-:W-:Y:S05]  /*30f90*/  BSYNC.RECONVERGENT B4 ;  /* 0x0000000000047941 */ /* 0x000fea0003800200 */
.L_x_1716:
[----:B------:R-:W-:-:S13]  /*30fa0*/  ISETP.NE.AND P0, PT, R13, RZ, PT ;  /* 0x000000ff0d00720c */ /* 0x000fda0003f05270 */
[----:B------:R-:W-:Y:S04]  /*30fb0*/  @!P0 LDS R16, [R4+0x500] ;  /* 0x0005000004108984 */ /* 0x000fe80000000800 */
[----:B------:R-:W0:Y:S04]  /*30fc0*/  @!P0 LDS R18, [R4+0x480] ;  /* 0x0004800004128984 */ /* 0x000e280000000800 */
[----:B------:R0:W-:Y:S02]  /*30fd0*/  @!P0 STS [R4+0x480], R19 ;  /* 0x0004801304008388 */ /* 0x0001e40000000800 */
[----:B0-----:R-:W-:-:S05]  /*30fe0*/  @!P0 IADD3 R21, PT, PT, R19, R16, -R18 ;  /* 0x0000001013158210 */ /* 0x001fca0007ffe812 */
[----:B------:R0:W-:Y:S01]  /*30ff0*/  @!P0 STS [R4+0x500], R21 ;  /* 0x0005001504008388 */ /* 0x0001e20000000800 */
[----:B------:R-:W-:-:S04]  /*31000*/  PLOP3.LUT P0, PT, PT, PT, PT, 0x8, 0x80 ;  /* 0x000000000080781c */ /* 0x000fc80003f0e170 */
[----:B------:R-:W-:-:S09]  /*31010*/  P2R R38, PR, RZ, 0x1 ;  /* 0x00000001ff267803 */ /* 0x000fd20000000000 */
.L_x_1484:
[----:B------:R-:W-:Y:S05]  /*31020*/  BSYNC B3 ;  /* 0x0000000000037941 */ /* 0x000fea0003800000 */
.L_x_1483:
        /* <DEDUP_REMOVED lines=12> */
[----:B--2---:R0:W5:Y:S01]  /*310f0*/  LDG.E R20, desc[UR8][R18.64] ;  /* 0x0000000812147981 */ /* 0x004162000c1e1900 */
[----:B------:R-:W-:-:S07]  /*31100*/  IMAD.MOV.U32 R21, RZ, RZ, R13 ;  /* 0x000000ffff157224 */ /* 0x000fce00078e000d */
.L_x_1724:
[----:B0-----:R-:W-:-:S06]  /*31110*/  IMAD.WIDE.U32 R18, R21, 0x14, R26 ;  /* 0x0000001415127825 */ /* 0x001fcc00078e001a */
[----:B------:R-:W2:Y:S01]  /*31120*/  LD.E R19, desc[UR8][R18.64+0x8] ;  /* 0x0000080812137980 */ /* 0x000ea2000c101900 */
[----:B------:R-:W-:-:S05]  /*31130*/  VIADD R21, R21, 0x20 ;  /* 0x0000002015157836 */ /* 0x000fca0000000000 */
[----:B------:R-:W-:Y:S02]  /*31140*/  ISETP.GE.AND P2, PT, R21, R16, PT ;  /* 0x000000101500720c */ /* 0x000fe40003f46270 */
[CC--:B--2--5:R-:W-:Y:S02]  /*31150*/  ISETP.GE.AND P3, PT, R19.reuse, R20.reuse, PT ;  /* 0x000000141300720c */ /* 0x0e4fe40003f66270 */
[----:B------:R-:W-:-:S11]  /*31160*/  ISETP.LT.AND P0, PT, R19, R20, PT ;  /* 0x000000141300720c */ /* 0x000fd60003f01270 */
[----:B------:R-:W-:Y:S05]  /*31170*/  @!P2 BRA P3, `(.L_x_1724) ;  /* 0xfffffffc00e4a947 */ /* 0x000fea000183ffff */
.L_x_1723:
[----:B------:R-:W-:Y:S05]  /*31180*/  BSYNC.RECONVERGENT B4 ;  /* 0x0000000000047941 */ /* 0x000fea0003800200 */
.L_x_1722:
[----:B------:R-:W-:-:S03]  /*31190*/  UMOV UR4, 0xffffffff ;  /* 0xffffffff00047882 */ /* 0x000fc60000000000 */
[----:B------:R-:W-:Y:S05]  /*311a0*/  BRA.DIV UR4, `(.L_x_1725) ;  /* 0x000000c604e07947 */ /* 0x000fea000b800000 */
[----:B------:R-:W-:-:S13]  /*311b0*/  VOTE.ANY P0, P0 ;  /* 0x0000000000ff7806 */ /* 0x000fda0000000100 */
.L_x_2573:
[----:B------:R-:W-:Y:S05]  /*311c0*/  @P0 BRA `(.L_x_1721) ;  /* 0x0000000000a00947 */ /* 0x000fea0003800000 */
[----:B------:R-:W0:Y:S01]  /*311d0*/  LDCU.64 UR4, c[0x0][0x4b8] ;  /* 0x00009700ff0477ac */ /* 0x000e220008000a00 */
[----:B--2---:R-:W1:Y:S01]  /*311e0*/  LDC.64 R20, c[0x0][0x4c0] ;  /* 0x00013000ff147b82 */ /* 0x004e620000000a00 */
        /* <DEDUP_REMOVED lines=14> */
.L_x_1728:
        /* <DEDUP_REMOVED lines=11> */
.L_x_1727:
[----:B------:R-:W-:Y:S05]  /*31380*/  BSYNC.RECONVERGENT B4 ;  /* 0x0000000000047941 */ /* 0x000fea0003800200 */
.L_x_1726:
        /* <DEDUP_REMOVED lines=12> */
.L_x_1721:
[----:B------:R-:W-:Y:S05]  /*31450*/  BSYNC B3 ;  /* 0x0000000000037941 */ /* 0x000fea0003800000 */
.L_x_1720:
[----:B------:R-:W-:-:S13]  /*31460*/  ISETP.NE.AND P0, PT, R38, RZ, PT ;  /* 0x000000ff2600720c */ /* 0x000fda0003f05270 */
[----:B------:R-:W-:Y:S05]  /*31470*/  @P0 BRA `(.L_x_1371) ;  /* 0x0000000c00580947 */ /* 0x000fea0003800000 */
[----:B------:R-:W0:Y:S01]  /*31480*/  LDS R16, [R4+0x500] ;  /* 0x0005000004107984 */ /* 0x000e220000000800 */
[----:B------:R-:W-:Y:S01]  /*31490*/  BSSY B3, `(.L_x_1729) ;  /* 0x0000057000037945 */ /* 0x000fe20003800000 */
[----:B0-----:R-:W-:-:S13]  /*314a0*/  ISETP.GE.AND P0, PT, R16, 0x1, PT ;  /* 0x000000011000780c */ /* 0x001fda0003f06270 */
[----:B------:R-:W-:Y:S05]  /*314b0*/  @!P0 BRA `(.L_x_1730) ;  /* 0x0000000400508947 */ /* 0x000fea0003800000 */
[----:B-12---:R-:W-:Y:S02]  /*314c0*/  VIADD R20, R16, 0xffffffff ;  /* 0xffffffff10147836 */ /* 0x006fe40000000000 */
[----:B-----5:R-:W-:-:S07]  /*314d0*/  IMAD.MOV.U32 R23, RZ, RZ, RZ ;  /* 0x000000ffff177224 */ /* 0x020fce00078e00ff */
.L_x_1739:
[C---:B0-----:R-:W-:Y:S01]  /*314e0*/  LOP3.LUT R19, R23.reuse, 0x1, RZ, 0xc0, !PT ;  /* 0x0000000117137812 */ /* 0x041fe200078ec0ff */
[----:B------:R-:W-:Y:S01]  /*314f0*/  BSSY.RECONVERGENT B4, `(.L_x_1731) ;  /* 0x000004c000047945 */ /* 0x000fe20003800200 */
[----:B------:R-:W-:-:S03]  /*31500*/  IADD3 R23, PT, PT, R23, 0x1, RZ ;  /* 0x0000000117177810 */ /* 0x000fc60007ffe0ff */
[----:B------:R-:W-:Y:S01]  /*31510*/  IMAD.IADD R19, R10, 0x1, R19 ;  /* 0x000000010a137824 */ /* 0x000fe200078e0213 */
[----:B------:R-:W-:-:S04]  /*31520*/  ISETP.NE.AND P1, PT, R23, R16, PT ;  /* 0x000000101700720c */ /* 0x000fc80003f25270 */
[----:B------:R-:W-:-:S13]  /*31530*/  ISETP.GE.AND P0, PT, R19, R20, PT ;  /* 0x000000141300720c */ /* 0x000fda0003f06270 */
[----:B-----5:R-:W-:Y:S05]  /*31540*/  @P0 BRA `(.L_x_1732) ;  /* 0x0000000400180947 */ /* 0x020fea0003800000 */
[----:B------:R-:W-:-:S07]  /*31550*/  IMAD.MOV.U32 R21, RZ, RZ, R19 ;  /* 0x000000ffff157224 */ /* 0x000fce00078e0013 */
.L_x_1737:
[----:B0-----:R-:W-:-:S05]  /*31560*/  IMAD.WIDE.U32 R18, R21, 0x14, R26 ;  /* 0x0000001415127825 */ /* 0x001fca00078e001a */
[----:B------:R-:W2:Y:S04]  /*31570*/  LD.E R37, desc[UR8][R18.64+0x18] ;  /* 0x0000180812257980 */ /* 0x000ea8000c101900 */
[----:B------:R-:W3:Y:S04]  /*31580*/  LD.E R29, desc[UR8][R18.64+0x4] ;  /* 0x00000408121d7980 */ /* 0x000ee8000c101900 */
[----:B-----5:R0:W5:Y:S04]  /*31590*/  LD.E R25, desc[UR8][R18.64] ;  /* 0x0000000812197980 */ /* 0x020168000c101900 */
        /* <DEDUP_REMOVED lines=52> */
.L_x_1736:
[----:B------:R-:W-:Y:S05]  /*318e0*/  BSYNC.RELIABLE B6 ;  /* 0x0000000000067941 */ /* 0x000fea0003800100 */
.L_x_1735:
        /* <DEDUP_REMOVED lines=10> */
.L_x_1734:
[----:B------:R-:W-:Y:S05]  /*31990*/  BSYNC.RECONVERGENT B5 ;  /* 0x0000000000057941 */ /* 0x000fea0003800200 */
.L_x_1733:
[----:B------:R-:W-:Y:S05]  /*319a0*/  @!P2 BRA `(.L_x_1737) ;  /* 0xfffffff800eca947 */ /* 0x000fea000383ffff */
.L_x_1732:
[----:B------:R-:W-:Y:S05]  /*319b0*/  BSYNC.RECONVERGENT B4 ;  /* 0x0000000000047941 */ /* 0x000fea0003800200 */
.L_x_1731:
[----:B------:R-:W-:-:S03]  /*319c0*/  UMOV UR4, 0xffffffff ;  /* 0xffffffff00047882 */ /* 0x000fc60000000000 */
[----:B------:R-:W-:Y:S05]  /*319d0*/  BRA.DIV UR4, `(.L_x_1738) ;  /* 0x000000be04f07947 */ /* 0x000fea000b800000 */
[----:B------:R-:W-:Y:S01]  /*319e0*/  NOP ;  /* 0x0000000000007918 */ /* 0x000fe20000000000 */
.L_x_2576:
[----:B------:R-:W-:Y:S05]  /*319f0*/  @P1 BRA `(.L_x_1739) ;  /* 0xfffffff800b81947 */ /* 0x000fea000383ffff */
.L_x_1730:
[----:B------:R-:W-:Y:S05]  /*31a00*/  BSYNC B3 ;  /* 0x0000000000037941 */ /* 0x000fea0003800000 */
.L_x_1729:
[----:B------:R-:W0:Y:S02]  /*31a10*/  LDS R16, [R4+0x480] ;  /* 0x0004800004107984 */ /* 0x000e240000000800 */
[----:B0-----:R-:W-:-:S13]  /*31a20*/  ISETP.GE.AND P0, PT, R16, 0x1, PT ;  /* 0x000000011000780c */ /* 0x001fda0003f06270 */
[----:B------:R-:W-:Y:S05]  /*31a30*/  @!P0 BRA `(.L_x_1371) ;  /* 0x0000000400e88947 */ /* 0x000fea0003800000 */
[----:B-1----:R-:W0:Y:S08]  /*31a40*/  LDC.64 R18, c[0x0][0x3d0] ;  /* 0x0000f400ff127b82 */ /* 0x002e300000000a00 */
[----:B--2---:R-:W1:Y:S01]  /*31a50*/  LDC.64 R20, c[0x0][0x3d8] ;  /* 0x0000f600ff147b82 */ /* 0x004e620000000a00 */
[----:B0-----:R-:W-:-:S05]  /*31a60*/  LEA R18, P0, R17, R18, 0x3 ;  /* 0x0000001211127211 */ /* 0x001fca00078018ff */
[----:B------:R-:W-:-:S05]  /*31a70*/  IMAD.X R19, RZ, RZ, R19, P0 ;  /* 0x000000ffff137224 */ /* 0x000fca00000e0613 */
[----:B-----5:R-:W2:Y:S02]  /*31a80*/  LDG.E.64 R22, desc[UR8][R18.64] ;  /* 0x0000000812167981 */ /* 0x020ea4000c1e1b00 */
[----:B--2---:R-:W-:-:S05]  /*31a90*/  IADD3 R16, P0, PT, R9, R22, RZ ;  /* 0x0000001609107210 */ /* 0x004fca0007f1e0ff */
[----:B------:R-:W-:Y:S01]  /*31aa0*/  IMAD.X R22, RZ, RZ, R23, P0 ;  /* 0x000000ffff167224 */ /* 0x000fe200000e0617 */
[----:B-1----:R-:W-:-:S04]  /*31ab0*/  LEA R24, P0, R16, R20, 0x3 ;  /* 0x0000001410187211 */ /* 0x002fc800078018ff */
[----:B------:R-:W-:Y:S02]  /*31ac0*/  LEA.HI.X R25, R16, R21, R22, 0x3, P0 ;  /* 0x0000001510197211 */ /* 0x000fe400000f1c16 */
[----:B------:R-:W0:Y:S04]  /*31ad0*/  LDS R16, [R4+0x500] ;  /* 0x0005000004107984 */ /* 0x000e280000000800 */
[----:B------:R-:W2:Y:S01]  /*31ae0*/  LDG.E.64 R22, desc[UR8][R24.64] ;  /* 0x0000000818167981 */ /* 0x000ea2000c1e1b00 */
[----:B------:R-:W-:Y:S01]  /*31af0*/  UMOV UR4, URZ ;  /* 0x000000ff00047c82 */ /* 0x000fe20008000000 */
[----:B------:R-:W-:Y:S01]  /*31b00*/  BSSY.RECONVERGENT B3, `(.L_x_1740) ;  /* 0x000001a000037945 */ /* 0x000fe20003800200 */
[C---:B------:R-:W-:Y:S02]  /*31b10*/  ISETP.NE.AND P1, PT, R13.reuse, RZ, PT ;  /* 0x000000ff0d00720c */ /* 0x040fe40003f25270 */
[----:B0-----:R-:W-:Y:S01]  /*31b20*/  ISETP.GE.AND P0, PT, R13, R16, PT ;  /* 0x000000100d00720c */ /* 0x001fe20003f06270 */
[----:B--2---:R-:W-:-:S05]  /*31b30*/  IMAD.WIDE.U32 R22, R17, 0x186a0, R22 ;  /* 0x000186a011167825 */ /* 0x004fca00078e0016 */
[----:B------:R-:W-:-:S07]  /*31b40*/  IADD3 R41, PT, PT, R23, UR4, RZ ;  /* 0x0000000417297c10 */ /* 0x000fce000fffe0ff */
[----:B------:R-:W-:Y:S05]  /*31b50*/  @P0 BRA `(.L_x_1741) ;  /* 0x0000000000500947 */ /* 0x000fea0003800000 */
[----:B------:R-:W-:-:S07]  /*31b60*/  IMAD.MOV.U32 R31, RZ, RZ, R13 ;  /* 0x000000ffff1f7224 */ /* 0x000fce00078e000d */
.L_x_1742:
        /* <DEDUP_REMOVED lines=19> */
.L_x_1741:
[----:B------:R-:W-:Y:S05]  /*31ca0*/  BSYNC.RECONVERGENT B3 ;  /* 0x0000000000037941 */ /* 0x000fea0003800200 */
.L_x_1740:
[----:B0-----:R-:W-:Y:S01]  /*31cb0*/  SHF.R.S32.HI R29, RZ, 0x1f, R16 ;  /* 0x0000001fff1d7819 */ /* 0x001fe20000011410 */
[----:B------:R-:W-:Y:S06]  /*31cc0*/  @P1 BRA `(.L_x_1371) ;  /* 0x0000000400441947 */ /* 0x000fec0003800000 */
[----:B------:R-:W2:Y:S01]  /*31cd0*/  LDG.E.64 R24, desc[UR8][R18.64] ;  /* 0x0000000812187981 */ /* 0x000ea2000c1e1b00 */
[----:B---3--:R-:W-:Y:S01]  /*31ce0*/  MOV R26, R22 ;  /* 0x00000016001a7202 */ /* 0x008fe20000000f00 */
        /* <DEDUP_REMOVED lines=14> */
.L_x_1083:
[----:B01----:R-:W0:Y:S01]  /*31dd0*/  LDC.64 R18, c[0x0][0x440] ;  /* 0x00011000ff127b82 */ /* 0x003e220000000a00 */
[----:B------:R-:W1:Y:S04]  /*31de0*/  LDS R16, [R4+0x400] ;  /* 0x0004000004107984 */ /* 0x000e680000000800 */
[----:B0-----:R-:W1:Y:S02]  /*31df0*/  LDG.E R19, desc[UR8][R18.64] ;  /* 0x0000000812137981 */ /* 0x001e64000c1e1900 */
        /* <DEDUP_REMOVED lines=8> */
[----:B---3--:R0:W5:Y:S01]  /*31e80*/  LDG.E R20, desc[UR8][R18.64] ;  /* 0x0000000812147981 */ /* 0x008162000c1e1900 */
[----:B------:R-:W-:-:S07]  /*31e90*/  MOV R21, R13 ;  /* 0x0000000d00157202 */ /* 0x000fce0000000f00 */
.L_x_1745:
[----:B0-----:R-:W-:-:S06]  /*31ea0*/  IMAD.WIDE.U32 R18, R21, 0x14, R26 ;  /* 0x0000001415127825 */ /* 0x001fcc00078e001a */
[----:B------:R-:W3:Y:S01]  /*31eb0*/  LD.E R19, desc[UR8][R18.64+0x8] ;  /* 0x0000080812137980 */ /* 0x000ee2000c101900 */
[----:B------:R-:W-:-:S05]  /*31ec0*/  VIADD R21, R21, 0x20 ;  /* 0x0000002015157836 */ /* 0x000fca0000000000 */
[----:B------:R-:W-:Y:S02]  /*31ed0*/  ISETP.GE.AND P2, PT, R21, R16, PT ;  /* 0x000000101500720c */ /* 0x000fe40003f46270 */
[CC--:B---3-5:R-:W-:Y:S02]  /*31ee0*/  ISETP.GE.AND P3, PT, R19.reuse, R20.reuse, PT ;  /* 0x000000141300720c */ /* 0x0e8fe40003f66270 */
[----:B------:R-:W-:-:S11]  /*31ef0*/  ISETP.LT.AND P0, PT, R19, R20, PT ;  /* 0x000000141300720c */ /* 0x000fd60003f01270 */
[----:B------:R-:W-:Y:S05]  /*31f00*/  @!P2 BRA P3, `(.L_x_1745) ;  /* 0xfffffffc00e4a947 */ /* 0x000fea000183ffff */
.L_x_1744:
[----:B------:R-:W-:Y:S05]  /*31f10*/  BSYNC.RECONVERGENT B3 ;  /* 0x0000000000037941 */ /* 0x000fea0003800200 */
.L_x_1743:
[----:B------:R-:W-:-:S03]  /*31f20*/  UMOV UR4, 0xffffffff ;  /* 0xffffffff00047882 */ /* 0x000fc60000000000 */
[----:B------:R-:W-:Y:S05]  /*31f30*/  BRA.DIV UR4, `(.L_x_1746) ;  /* 0x000000ba04b47947 */ /* 0x000fea000b800000 */
[----:B------:R-:W-:-:S13]  /*31f40*/  VOTE.ANY P0, P0 ;  /* 0x0000000000ff7806 */ /* 0x000fda0000000100 */
.L_x_2579:
[----:B------:R-:W-:Y:S05]  /*31f50*/  @P0 BRA `(.L_x_1371) ;  /* 0x0000000000a00947 */ /* 0x000fea0003800000 */
[----:B------:R-:W0:Y:S01]  /*31f60*/  LDCU.64 UR4, c[0x0][0x4b8] ;  /* 0x00009700ff0477ac */ /* 0x000e220008000a00 */
[----:B---3--:R-:W1:Y:S01]  /*31f70*/  LDC.64 R20, c[0x0][0x4c0] ;  /* 0x00013000ff147b82 */ /* 0x008e620000000a00 */
[----:B0-----:R-:W-:-:S05]  /*31f80*/  LEA R18, P0, R17, UR4, 0x3 ;  /* 0x0000000411127c11 */ /* 0x001fca000f8018ff */
[----:B------:R-:W-:-:S05]  /*31f90*/  IMAD.X R19, RZ, RZ, UR5, P0 ;  /* 0x00000005ff137e24 */ /* 0x000fca00080e06ff */
[----:B----4-:R-:W3:Y:S02]  /*31fa0*/  LDG.E.64 R22, desc[UR8][R18.64] ;  /* 0x0000000812167981 */ /* 0x010ee4000c1e1b00 */
        /* <DEDUP_REMOVED lines=11> */
.L_x_1749:
        /* <DEDUP_REMOVED lines=11> */
.L_x_1748:
[----:B------:R-:W-:Y:S05]  /*32110*/  BSYNC.RECONVERGENT B3 ;  /* 0x0000000000037941 */ /* 0x000fea0003800200 */
.L_x_1747:
        /* <DEDUP_REMOVED lines=12> */
.L_x_1371:
[----:B------:R-:W-:Y:S05]  /*321e0*/  BSYNC B2 ;  /* 0x0000000000027941 */ /* 0x000fea0003800000 */
.L_x_1082:
[----:B01-3--:R-:W0:Y:S01]  /*321f0*/  LDS R19, [R4+0x380] ;  /* 0x0003800004137984 */ /* 0x00be220000000800 */
[----:B------:R-:W-:-:S04]  /*32200*/  IADD3 R0, PT, PT, R0, 0x1, RZ ;  /* 0x0000000100007810 */ /* 0x000fc80007ffe0ff */
[----:B0-----:R-:W-:-:S13]  /*32210*/  ISETP.GE.AND P0, PT, R0, R19, PT ;  /* 0x000000130000720c */ /* 0x001fda0003f06270 */
[----:B------:R-:W-:Y:S05]  /*32220*/  @!P0 BRA `(.L_x_1750) ;  /* 0xfffffe8400e48947 */ /* 0x000fea000383ffff */
.L_x_938:
[----:B------:R-:W-:Y:S05]  /*32230*/  BSYNC B1 ;  /* 0x0000000000017941 */ /* 0x000fea0003800000 */
.L_x_916:
[----:B-12---:R-:W-:Y:S02]  /*32240*/  IMAD.U32 R18, RZ, RZ, UR6 ;  /* 0x00000006ff127e24 */ /* 0x006fe4000f8e00ff */
[----:B------:R-:W-:-:S06]  /*32250*/  IMAD.U32 R19, RZ, RZ, UR7 ;  /* 0x00000007ff137e24 */ /* 0x000fcc000f8e00ff */
[----:B------:R-:W2:Y:S01]  /*32260*/  LDG.E.64 R18, desc[UR8][R18.64] ;  /* 0x0000000812127981 */ /* 0x000ea2000c1e1b00 */
[----:B------:R-:W-:-:S04]  /*32270*/  VIADD R0, R14, 0x1b00 ;  /* 0x00001b000e007836 */ /* 0x000fc80000000000 */
[----:B------:R-:W-:Y:S01]  /*32280*/  IMAD.MOV.U32 R14, RZ, RZ, R0 ;  /* 0x000000ffff0e7224 */ /* 0x000fe200078e0000 */
[----:B--2---:R-:W-:-:S04]  /*32290*/  ISETP.GT.U32.AND P0, PT, R18, R0, PT ;  /* 0x000000001200720c */ /* 0x004fc80003f04070 */
[----:B------:R-:W-:-:S13]  /*322a0*/  ISETP.GT.U32.AND.EX P0, PT, R19, RZ, PT, P0 ;  /* 0x000000ff1300720c */ /* 0x000fda0003f04100 */
[----:B------:R-:W-:Y:S05]  /*322b0*/  @P0 BRA `(.L_x_1751) ;  /* 0xfffffe7000dc0947 */ /* 0x000fea000383ffff */
.L_x_47:
[----:B-12---:R-:W-:Y:S05]  /*322c0*/  BSYNC B0 ;  /* 0x0000000000007941 */ /* 0x006fea0003800000 */
.L_x_43:
[----:B------:R-:W4:Y:S01]  /*322d0*/  S2R R3, SR_TID.X ;  /* 0x0000000000037919 */ /* 0x000f220000002100 */
[----:B------:R-:W1:Y:S01]  /*322e0*/  S2UR UR4, SR_CTAID.X ;  /* 0x00000000000479c3 */ /* 0x000e620000002500 */
[----:B------:R-:W-:Y:S07]  /*322f0*/  BSSY.RECONVERGENT B0, `(.L_x_1752) ;  /* 0x000001b000007945 */ /* 0x000fee0003800200 */
[----:B------:R-:W1:Y:S02]  /*32300*/  LDC R0, c[0x0][0x360] ;  /* 0x0000d800ff007b82 */ /* 0x000e640000000800 */
[----:B-1----:R-:W-:-:S05]  /*32310*/  IMAD R0, R0, UR4, RZ ;  /* 0x0000000400007c24 */ /* 0x002fca000f8e02ff */
[----:B----4-:R-:W-:Y:S01]  /*32320*/  IADD3 R4, PT, PT, R0, R3, RZ ;  /* 0x0000000300047210 */ /* 0x010fe20007ffe0ff */
[----:B------:R-:W-:-:S03]  /*32330*/  IMAD.MOV R3, RZ, RZ, -R3 ;  /* 0x000000ffff037224 */ /* 0x000fc600078e0a03 */
[----:B------:R-:W-:Y:S02]  /*32340*/  LOP3.LUT P0, RZ, R4, 0x1f, RZ, 0xc0, !PT ;  /* 0x0000001f04ff7812 */ /* 0x000fe4000780c0ff */
[----:B------:R-:W-:-:S11]  /*32350*/  ISETP.NE.AND P1, PT, R0, R3, PT ;  /* 0x000000030000720c */ /* 0x000fd60003f25270 */
[----:B------:R-:W-:Y:S05]  /*32360*/  @P0 BRA `(.L_x_1753) ;  /* 0x00000000004c0947 */ /* 0x000fea0003800000 */
[----:B0-----:R-:W0:Y:S01]  /*32370*/  LDC.64 R2, c[0x0][0x3d0] ;  /* 0x0000f400ff027b82 */ /* 0x001e220000000a00 */
[----:B------:R-:W-:Y:S01]  /*32380*/  SHF.R.U32.HI R9, RZ, 0x5, R4 ;  /* 0x00000005ff097819 */ /* 0x000fe20000011604 */
[----:B------:R-:W1:Y:S06]  /*32390*/  S2R R0, SR_LANEID ;  /* 0x0000000000007919 */ /* 0x000e6c0000000000 */
[----:B------:R-:W2:Y:S01]  /*323a0*/  LDC.64 R6, c[0x0][0x4b8] ;  /* 0x00012e00ff067b82 */ /* 0x000ea20000000a00 */
[----:B0-----:R-:W-:-:S06]  /*323b0*/  IMAD.WIDE.U32 R2, R9, 0x8, R2 ;  /* 0x0000000809027825 */ /* 0x001fcc00078e0002 */
[----:B------:R-:W4:Y:S01]  /*323c0*/  LDG.E R2, desc[UR8][R2.64] ;  /* 0x0000000802027981 */ /* 0x000f22000c1e1900 */
[----:B------:R-:W0:Y:S01]  /*323d0*/  LDC.64 R4, c[0x0][0x428] ;  /* 0x00010a00ff047b82 */ /* 0x000e220000000a00 */
[----:B------:R-:W-:Y:S01]  /*323e0*/  VOTEU.ANY UR4, UPT, PT ;  /* 0x0000000000047886 */ /* 0x000fe200038e0100 */
[----:B--2---:R-:W-:Y:S01]  /*323f0*/  IMAD.WIDE.U32 R6, R9, 0x8, R6 ;  /* 0x0000000809067825 */ /* 0x004fe200078e0006 */
[----:B------:R-:W-:-:S06]  /*32400*/  UFLO.U32 UR4, UR4 ;  /* 0x00000004000472bd */ /* 0x000fcc00080e0000 */
[----:B-1----:R-:W-:Y:S01]  /*32410*/  ISETP.EQ.U32.AND P0, PT, R0, UR4, PT ;  /* 0x0000000400007c0c */ /* 0x002fe2000bf02070 */
[----:B----4-:R-:W1:Y:S02]  /*32420*/  REDUX.SUM UR5, R2 ;  /* 0x00000000020573c4 */ /* 0x010e64000000c000 */
[----:B-1----:R-:W-:-:S10]  /*32430*/  IMAD.U32 R11, RZ, RZ, UR5 ;  /* 0x00000005ff0b7e24 */ /* 0x002fd4000f8e00ff */
[----:B0-----:R1:W-:Y:S04]  /*32440*/  @P0 REDG.E.ADD.STRONG.GPU desc[UR8][R4.64], R11 ;  /* 0x0000000b0400098e */ /* 0x0013e8000c12e108 */
[----:B------:R-:W2:Y:S01]  /*32450*/  LDG.E R6, desc[UR8][R6.64] ;  /* 0x0000000806067981 */ /* 0x000ea2000c1e1900 */
[----:B------:R-:W0:Y:S08]  /*32460*/  LDC.64 R2, c[0x0][0x4d0] ;  /* 0x00013400ff027b82 */ /* 0x000e300000000a00 */
[----:B--2---:R-:W2:Y:S02]  /*32470*/  REDUX.SUM UR4, R6 ;  /* 0x00000000060473c4 */ /* 0x004ea4000000c000 */
[----:B--2---:R-:W-:-:S05]  /*32480*/  IMAD.U32 R9, RZ, RZ, UR4 ;  /* 0x00000004ff097e24 */ /* 0x004fca000f8e00ff */
[----:B0-----:R1:W-:Y:S02]  /*32490*/  @P0 REDG.E.ADD.STRONG.GPU desc[UR8][R2.64], R9 ;  /* 0x000000090200098e */ /* 0x0013e4000c12e108 */
.L_x_1753:
[----:B------:R-:W-:Y:S05]  /*324a0*/  BSYNC.RECONVERGENT B0 ;  /* 0x0000000000007941 */ /* 0x000fea0003800200 */
.L_x_1752:
[----:B------:R-:W-:Y:S05]  /*324b0*/  @P1 EXIT ;  /* 0x000000000000194d */ /* 0x000fea0003800000 */
[----:B01----:R-:W0:Y:S08]  /*324c0*/  LDC.64 R2, c[0x0][0x3b8] ;  /* 0x0000ee00ff027b82 */ /* 0x003e300000000a00 */
[----:B------:R-:W1:Y:S08]  /*324d0*/  LDC.64 R4, c[0x0][0x450] ;  /* 0x00011400ff047b82 */ /* 0x000e700000000a00 */
[----:B------:R-:W2:Y:S01]  /*324e0*/  LDC.64 R18, c[0x0][0x3c0] ;  /* 0x0000f000ff127b82 */ /* 0x000ea20000000a00 */
[----:B0-----:R-:W4:Y:S02]  /*324f0*/  LDG.E.64 R6, desc[UR8][R2.64] ;  /* 0x0000000802067981 */ /* 0x001f24000c1e1b00 */
[----:B----4-:R-:W-:-:S05]  /*32500*/  IADD3 R16, P0, PT, R6, 0x1, RZ ;  /* 0x0000000106107810 */ /* 0x010fca0007f1e0ff */
[----:B------:R-:W-:-:S05]  /*32510*/  IMAD.X R17, RZ, RZ, R7, P0 ;  /* 0x000000ffff117224 */ /* 0x000fca00000e0607 */
[----:B-1----:R0:W-:Y:S04]  /*32520*/  STG.E.64 desc[UR8][R4.64], R16 ;  /* 0x0000001004007986 */ /* 0x0021e8000c101b08 */
[----:B------:R-:W2:Y:S01]  /*32530*/  LDG.E.64 R6, desc[UR8][R2.64] ;  /* 0x0000000802067981 */ /* 0x000ea2000c1e1b00 */
[----:B------:R-:W1:Y:S08]  /*32540*/  LDC.64 R8, c[0x0][0x458] ;  /* 0x00011600ff087b82 */ /* 0x000e700000000a00 */
[----:B------:R-:W4:Y:S08]  /*32550*/  LDC.64 R10, c[0x0][0x4a0] ;  /* 0x00012800ff0a7b82 */ /* 0x000f300000000a00 */
[----:B------:R-:W3:Y:S08]  /*32560*/  LDC.64 R14, c[0x0][0x460] ;  /* 0x00011800ff0e7b82 */ /* 0x000ef00000000a00 */
[----:B0-----:R-:W0:Y:S01]  /*32570*/  LDC.64 R16, c[0x0][0x4a8] ;  /* 0x00012a00ff107b82 */ /* 0x001e220000000a00 */
[----:B--2---:R-:W-:-:S04]  /*32580*/  LEA R18, P0, R6, R18, 0x3 ;  /* 0x0000001206127211 */ /* 0x004fc800078018ff */
[----:B------:R-:W-:-:S05]  /*32590*/  LEA.HI.X R19, R6, R19, R7, 0x3, P0 ;  /* 0x0000001306137211 */ /* 0x000fca00000f1c07 */
[----:B------:R-:W1:Y:S04]  /*325a0*/  LDG.E.64 R6, desc[UR8][R18.64] ;  /* 0x0000000812067981 */ /* 0x000e68000c1e1b00 */
[----:B-1----:R-:W-:Y:S04]  /*325b0*/  STG.E.64 desc[UR8][R8.64], R6 ;  /* 0x0000000608007986 */ /* 0x002fe8000c101b08 */
[----:B----4-:R-:W2:Y:S02]  /*325c0*/  LDG.E.64 R12, desc[UR8][R10.64] ;  /* 0x000000080a0c7981 */ /* 0x010ea4000c1e1b00 */
[----:B--2---:R-:W-:-:S04]  /*325d0*/  IADD3 R12, P0, PT, R12, 0x1, RZ ;  /* 0x000000010c0c7810 */ /* 0x004fc80007f1e0ff */
[----:B------:R-:W-:-:S05]  /*325e0*/  IADD3.X R13, PT, PT, RZ, R13, RZ, P0, !PT ;  /* 0x0000000dff0d7210 */ /* 0x000fca00007fe4ff */
[----:B---3--:R-:W-:Y:S04]  /*325f0*/  STG.E.64 desc[UR8][R14.64], R12 ;  /* 0x0000000c0e007986 */ /* 0x008fe8000c101b08 */
[----:B------:R-:W0:Y:S01]  /*32600*/  LDG.E.64 R2, desc[UR8][R10.64] ;  /* 0x000000080a027981 */ /* 0x000e22000c1e1b00 */
[----:B------:R-:W1:Y:S01]  /*32610*/  LDC.64 R4, c[0x0][0x468] ;  /* 0x00011a00ff047b82 */ /* 0x000e620000000a00 */
[----:B0-----:R-:W-:-:S04]  /*32620*/  LEA R16, P0, R2, R16, 0x3 ;  /* 0x0000001002107211 */ /* 0x001fc800078018ff */
[----:B------:R-:W-:-:S05]  /*32630*/  LEA.HI.X R17, R2, R17, R3, 0x3, P0 ;  /* 0x0000001102117211 */ /* 0x000fca00000f1c03 */
[----:B------:R-:W1:Y:S04]  /*32640*/  LDG.E.64 R2, desc[UR8][R16.64] ;  /* 0x0000000810027981 */ /* 0x000e68000c1e1b00 */
[----:B-1----:R-:W-:Y:S01]  /*32650*/  STG.E.64 desc[UR8][R4.64], R2 ;  /* 0x0000000204007986 */ /* 0x002fe2000c101b08 */
[----:B------:R-:W-:Y:S05]  /*32660*/  EXIT ;  /* 0x000000000000794d */ /* 0x000fea0003800000 */
.L_x_51:
[----:B------:R-:W-:Y:S01]  /*32670*/  BSSY B1, `(.L_x_1754) ;  /* 0x0000005000017945 */ /* 0x000fe20003800000 */
[----:B------:R-:W-:-:S07]  /*32680*/  IMAD.MOV.U32 R21, RZ, RZ, -0x1 ;  /* 0xffffffffff157424 */ /* 0x000fce00078e00ff */
[----:B0-----:R-:W-:Y:S05]  /*32690*/  WARPSYNC.COLLECTIVE R21, `(.L_x_1755) ;  /* 0x0000000015087348 */ /* 0x001fea0003c00000 */
[----:B------:R-:W-:Y:S01]  /*326a0*/  NOP ;  /* 0x0000000000007918 */ /* 0x000fe20000000000 */
[----:B0-----:R-:W-:Y:S05]  /*326b0*/  ENDCOLLECTIVE ;  /* 0x000000000000791b */ /* 0x001fea0003800000 */
.L_x_1755:
[----:B------:R-:W-:Y:S05]  /*326c0*/  BSYNC B1 ;  /* 0x0000000000017941 */ /* 0x000fea0003800000 */
.L_x_1754:
[----:B------:R-:W-:Y:S05]  /*326d0*/  BRA `(.L_x_1756) ;  /* 0xfffffcdc00ac7947 */ /* 0x000fea000383ffff */
.L_x_55:
[----:B------:R-:W-:Y:S01]  /*326e0*/  BSSY B1, `(.L_x_1757) ;  /* 0x0000007000017945 */ /* 0x000fe20003800000 */
[----:B------:R-:W-:Y:S02]  /*326f0*/  IMAD.MOV.U32 R19, RZ, RZ, 0x1 ;  /* 0x00000001ff137424 */ /* 0x000fe400078e00ff */
[----:B------:R-:W-:Y:S02]  /*32700*/  IMAD.MOV.U32 R16, RZ, RZ, 0x1f ;  /* 0x0000001fff107424 */ /* 0x000fe400078e00ff */
[----:B------:R-:W-:-:S07]  /*32710*/  IMAD.MOV.U32 R21, RZ, RZ, -0x1 ;  /* 0xffffffffff157424 */ /* 0x000fce00078e00ff */
[----:B------:R-:W-:Y:S05]  /*32720*/  WARPSYNC.COLLECTIVE R21, `(.L_x_1758) ;  /* 0x0000000015087348 */ /* 0x000fea0003c00000 */
[----:B------:R0:W1:Y:S02]  /*32730*/  SHFL.BFLY P0, R20, R18, R19, R16 ;  /* 0x0c00001312147389 */ /* 0x0000640000000010 */
[----:B01----:R-:W-:Y:S05]  /*32740*/  ENDCOLLECTIVE ;  /* 0x000000000000791b */ /* 0x003fea0003800000 */
.L_x_1758:
[----:B------:R-:W-:Y:S05]  /*32750*/  BSYNC B1 ;  /* 0x0000000000017941 */ /* 0x000fea0003800000 */
.L_x_1757:
[----:B------:R-:W-:Y:S01]  /*32760*/  IADD3 R18, PT, PT, R20, R18, RZ ;  /* 0x0000001214127210 */ /* 0x000fe20007ffe0ff */
[----:B------:R-:W-:Y:S01]  /*32770*/  IMAD.MOV.U32 R19, RZ, RZ, 0x2 ;  /* 0x00000002ff137424 */ /* 0x000fe200078e00ff */
[----:B------:R0:W1:Y:S01]  /*32780*/  @!P1 LDS R6, [R24+0x200] ;  /* 0x0002000018069984 */ /* 0x0000620000000800 */
[----:B------:R-:W-:Y:S02]  /*32790*/  IMAD.MOV.U32 R16, RZ, RZ, 0x1f ;  /* 0x0000001fff107424 */ /* 0x000fe400078e00ff */
[----:B------:R-:W-:-:S07]  /*327a0*/  IMAD.MOV.U32 R21, RZ, RZ, -0x1 ;  /* 0xffffffffff157424 */ /* 0x000fce00078e00ff */
[----:B01----:R-:W-:Y:S05]  /*327b0*/  WARPSYNC.COLLECTIVE R21, `(.L_x_1759) ;  /* 0x0000000015087348 */ /* 0x003fea0003c00000 */
[----:B------:R2:W3:Y:S02]  /*327c0*/  SHFL.BFLY P0, R20, R18, R19, R16 ;  /* 0x0c00001312147389 */ /* 0x0004e40000000010 */
[----:B0123--:R-:W-:Y:S05]  /*327d0*/  ENDCOLLECTIVE ;  /* 0x000000000000791b */ /* 0x00ffea0003800000 */
.L_x_1759:
[----:B------:R-:W-:Y:S02]  /*327e0*/  IMAD.MOV.U32 R19, RZ, RZ, 0x4 ;  /* 0x00000004ff137424 */ /* 0x000fe400078e00ff */
[----:B------:R-:W-:-:S05]  /*327f0*/  IMAD.IADD R3, R18, 0x1, R20 ;  /* 0x0000000112037824 */ /* 0x000fca00078e0214 */
[----:B------:R-:W-:-:S07]  /*32800*/  MOV R18, R3 ;  /* 0x0000000300127202 */ /* 0x000fce0000000f00 */
[----:B------:R-:W-:Y:S05]  /*32810*/  WARPSYNC.COLLECTIVE R21, `(.L_x_1760) ;  /* 0x0000000015087348 */ /* 0x000fea0003c00000 */
[----:B------:R0:W1:Y:S02]  /*32820*/  SHFL.BFLY P0, R20, R18, R19, R16 ;  /* 0x0c00001312147389 */ /* 0x0000640000000010 */
[----:B01----:R-:W-:Y:S05]  /*32830*/  ENDCOLLECTIVE ;  /* 0x000000000000791b */ /* 0x003fea0003800000 */
.L_x_1760:
[----:B------:R-:W-:Y:S02]  /*32840*/  IMAD.MOV.U32 R19, RZ, RZ, 0x8 ;  /* 0x00000008ff137424 */ /* 0x000fe400078e00ff */
[----:B------:R-:W-:Y:S02]  /*32850*/  IMAD.IADD R4, R3, 0x1, R20 ;  /* 0x0000000103047824 */ /* 0x000fe400078e0214 */
[----:B------:R-:W-:Y:S02]  /*32860*/  HFMA2 R3, -RZ, RZ, 0, 5.9604644775390625e-08 ;  /* 0x00000001ff037431 */ /* 0x000fe400000001ff */
[----:B------:R-:W-:-:S07]  /*32870*/  IMAD.MOV.U32 R18, RZ, RZ, R4 ;  /* 0x000000ffff127224 */ /* 0x000fce00078e0004 */
[----:B------:R-:W-:Y:S05]  /*32880*/  WARPSYNC.COLLECTIVE R21, `(.L_x_1761) ;  /* 0x0000000015087348 */ /* 0x000fea0003c00000 */
[----:B------:R0:W1:Y:S02]  /*32890*/  SHFL.BFLY P0, R20, R18, R19, R16 ;  /* 0x0c00001312147389 */ /* 0x0000640000000010 */
[----:B01----:R-:W-:Y:S05]  /*328a0*/  ENDCOLLECTIVE ;  /* 0x000000000000791b */ /* 0x003fea0003800000 */
.L_x_1761:
[----:B------:R-:W-:Y:S01]  /*328b0*/  IMAD.MOV.U32 R19, RZ, RZ, 0x10 ;  /* 0x00000010ff137424 */ /* 0x000fe200078e00ff */
[----:B------:R-:W-:-:S05]  /*328c0*/  IADD3 R5, PT, PT, R4, R20, RZ ;  /* 0x0000001404057210 */ /* 0x000fca0007ffe0ff */
[----:B------:R-:W-:-:S07]  /*328d0*/  IMAD.MOV.U32 R18, RZ, RZ, R5 ;  /* 0x000000ffff127224 */ /* 0x000fce00078e0005 */
[----:B------:R-:W-:Y:S05]  /*328e0*/  WARPSYNC.COLLECTIVE R21, `(.L_x_1762) ;  /* 0x0000000015087348 */ /* 0x000fea0003c00000 */
[----:B------:R0:W1:Y:S02]  /*328f0*/  SHFL.BFLY P0, R20, R18, R19, R16 ;  /* 0x0c00001312147389 */ /* 0x0000640000000010 */
[----:B01----:R-:W-:Y:S05]  /*32900*/  ENDCOLLECTIVE ;  /* 0x000000000000791b */ /* 0x003fea0003800000 */
.L_x_1762:
[----:B------:R-:W-:Y:S01]  /*32910*/  ISETP.NE.AND P0, PT, R27, RZ, PT ;  /* 0x000000ff1b00720c */ /* 0x000fe20003f05270 */
[----:B------:R-:W-:-:S04]  /*32920*/  IMAD.IADD R5, R5, 0x1, R20 ;  /* 0x0000000105057824 */ /* 0x000fc800078e0214 */
[----:B------:R-:W-:Y:S01]  /*32930*/  @!P1 IMAD.IADD R7, R6, 0x1, -R5 ;  /* 0x0000000106079824 */ /* 0x000fe200078e0a05 */
[----:B------:R0:W-:Y:S04]  /*32940*/  @!P1 STS [R24+0x280], R5 ;  /* 0x0002800518009388 */ /* 0x0001e80000000800 */
[----:B------:R0:W-:Y:S04]  /*32950*/  @!P1 STS [R24+0x300], R7 ;  /* 0x0003000718009388 */ /* 0x0001e80000000800 */
[----:B------:R0:W-:Y:S02]  /*32960*/  @!P1 STS [R24+0x380], R7 ;  /* 0x0003800718009388 */ /* 0x0001e40000000800 */
[----:B0-----:R-:W-:Y:S05]  /*32970*/  WARPSYNC.COLLECTIVE R21, `(.L_x_1763) ;  /* 0x0000000015087348 */ /* 0x001fea0003c00000 */
[----:B------:R-:W-:Y:S01]  /*32980*/  NOP ;  /* 0x0000000000007918 */ /* 0x000fe20000000000 */
[----:B0-----:R-:W-:Y:S05]  /*32990*/  ENDCOLLECTIVE ;  /* 0x000000000000791b */ /* 0x001fea0003800000 */
.L_x_1763:
[----:B------:R0:W-:Y:S02]  /*329a0*/  @!P0 STS.U8 [R17+0xbb20], R3 ;  /* 0x00bb200311008388 */ /* 0x0001e40000000000 */
[----:B0-----:R-:W-:Y:S05]  /*329b0*/  WARPSYNC.COLLECTIVE R21, `(.L_x_1764) ;  /* 0x0000000015087348 */ /* 0x001fea0003c00000 */
[----:B------:R-:W-:Y:S01]  /*329c0*/  NOP ;  /* 0x0000000000007918 */ /* 0x000fe20000000000 */
[----:B0-----:R-:W-:Y:S05]  /*329d0*/  ENDCOLLECTIVE ;  /* 0x000000000000791b */ /* 0x001fea0003800000 */
.L_x_1764:
[----:B------:R-:W-:Y:S05]  /*329e0*/  BRA `(.L_x_1765) ;  /* 0xfffffcdc00a87947 */ /* 0x000fea000383ffff */
.L_x_60:
[----:B------:R-:W-:Y:S01]  /*329f0*/  BSSY B1, `(.L_x_1766) ;  /* 0x0000005000017945 */ /* 0x000fe20003800000 */
[----:B------:R-:W-:-:S07]  /*32a00*/  IMAD.MOV.U32 R21, RZ, RZ, -0x1 ;  /* 0xffffffffff157424 */ /* 0x000fce00078e00ff */
[----:B01----:R-:W-:Y:S05]  /*32a10*/  WARPSYNC.COLLECTIVE R21, `(.L_x_1767) ;  /* 0x0000000015087348 */ /* 0x003fea0003c00000 */
[----:B------:R-:W-:Y:S01]  /*32a20*/  NOP ;  /* 0x0000000000007918 */ /* 0x000fe20000000000 */
[----:B01----:R-:W-:Y:S05]  /*32a30*/  ENDCOLLECTIVE ;  /* 0x000000000000791b */ /* 0x003fea0003800000 */
.L_x_1767:
[----:B------:R-:W-:Y:S05]  /*32a40*/  BSYNC B1 ;  /* 0x0000000000017941 */ /* 0x000fea0003800000 */
.L_x_1766:
[----:B------:R-:W-:Y:S05]  /*32a50*/  BRA `(.L_x_1768) ;  /* 0xfffffce000407947 */ /* 0x000fea000383ffff */
.L_x_74:
[----:B------:R-:W-:Y:S01]  /*32a60*/  BSSY B4, `(.L_x_1769) ;  /* 0x0000005000047945 */ /* 0x000fe20003800000 */
[----:B---3--:R-:W-:-:S07]  /*32a70*/  IMAD.MOV.U32 R21, RZ, RZ, -0x1 ;  /* 0xffffffffff157424 */ /* 0x008fce00078e00ff */
[----:B012--5:R-:W-:Y:S05]  /*32a80*/  WARPSYNC.COLLECTIVE R21, `(.L_x_1770) ;  /* 0x0000000015087348 */ /* 0x027fea0003c00000 */
[----:B------:R-:W-:Y:S01]  /*32a90*/  NOP ;  /* 0x0000000000007918 */ /* 0x000fe20000000000 */
[----:B012--5:R-:W-:Y:S05]  /*32aa0*/  ENDCOLLECTIVE ;  /* 0x000000000000791b */ /* 0x027fea0003800000 */
.L_x_1770:
[----:B------:R-:W-:Y:S05]  /*32ab0*/  BSYNC B4 ;  /* 0x0000000000047941 */ /* 0x000fea0003800000 */
.L_x_1769:
[----:B------:R-:W-:Y:S05]  /*32ac0*/  BRA `(.L_x_1771) ;  /* 0xfffffce400987947 */ /* 0x000fea000383ffff */
.L_x_79:
[----:B------:R-:W-:Y:S01]  /*32ad0*/  BSSY B4, `(.L_x_1772) ;  /* 0x0000005000047945 */ /* 0x000fe20003800000 */
[----:B---3--:R-:W-:-:S07]  /*32ae0*/  IMAD.MOV.U32 R21, RZ, RZ, -0x1 ;  /* 0xffffffffff157424 */ /* 0x008fce00078e00ff */
[----:B012--5:R-:W-:Y:S05]  /*32af0*/  WARPSYNC.COLLECTIVE R21, `(.L_x_1773) ;  /* 0x0000000015087348 */ /* 0x027fea0003c00000 */
[----:B------:R-:W-:Y:S01]  /*32b00*/  NOP ;  /* 0x0000000000007918 */ /* 0x000fe20000000000 */
[----:B012--5:R-:W-:Y:S05]  /*32b10*/  ENDCOLLECTIVE ;  /* 0x000000000000791b */ /* 0x027fea0003800000 */
.L_x_1773:
[----:B------:R-:W-:Y:S05]  /*32b20*/  BSYNC B4 ;  /* 0x0000000000047941 */ /* 0x000fea0003800000 */
.L_x_1772:
[----:B------:R-:W-:Y:S05]  /*32b30*/  BRA `(.L_x_1774) ;  /* 0xfffffce800587947 */ /* 0x000fea000383ffff */
.L_x_85:
[----:B------:R-:W-:Y:S01]  /*32b40*/  BSSY B4, `(.L_x_1775) ;  /* 0x0000007000047945 */ /* 0x000fe20003800000 */
[----:B------:R-:W-:Y:S01]  /*32b50*/  IMAD.MOV.U32 R3, RZ, RZ, RZ ;  /* 0x000000ffff037224 */ /* 0x000fe200078e00ff */
[----:B------:R-:W-:Y:S01]  /*32b60*/  MOV R4, 0x1f ;  /* 0x0000001f00047802 */ /* 0x000fe20000000f00 */
[----:B---3--:R-:W-:-:S07]  /*32b70*/  IMAD.MOV.U32 R21, RZ, RZ, -0x1 ;  /* 0xffffffffff157424 */ /* 0x008fce00078e00ff */
[----:B01---5:R-:W-:Y:S05]  /*32b80*/  WARPSYNC.COLLECTIVE R21, `(.L_x_1776) ;  /* 0x0000000015087348 */ /* 0x023fea0003c00000 */
[----:B------:R2:W3:Y:S02]  /*32b90*/  SHFL.IDX P0, R26, R26, R3, R4 ;  /* 0x000000031a1a7389 */ /* 0x0004e40000000004 */
[----:B0123-5:R-:W-:Y:S05]  /*32ba0*/  ENDCOLLECTIVE ;  /* 0x000000000000791b */ /* 0x02ffea0003800000 */
.L_x_1776:
[----:B------:R-:W-:Y:S05]  /*32bb0*/  BSYNC B4 ;  /* 0x0000000000047941 */ /* 0x000fea0003800000 */
.L_x_1775:
[----:B------:R-:W-:Y:S05]  /*32bc0*/  BRA `(.L_x_86) ;  /* 0xfffffe6400dc7947 */ /* 0x000fea000383ffff */
.L_x_91:
[----:B------:R-:W-:Y:S01]  /*32bd0*/  BSSY B5, `(.L_x_1777) ;  /* 0x0000005000057945 */ /* 0x000fe20003800000 */
[----:B--2---:R-:W-:-:S07]  /*32be0*/  IMAD.MOV.U32 R21, RZ, RZ, -0x1 ;  /* 0xffffffffff157424 */ /* 0x004fce00078e00ff */
[----:B01---5:R-:W-:Y:S05]  /*32bf0*/  WARPSYNC.COLLECTIVE R21, `(.L_x_1778) ;  /* 0x0000000015087348 */ /* 0x023fea0003c00000 */
[----:B------:R-:W-:Y:S01]  /*32c00*/  NOP ;  /* 0x0000000000007918 */ /* 0x000fe20000000000 */
[----:B01---5:R-:W-:Y:S05]  /*32c10*/  ENDCOLLECTIVE ;  /* 0x000000000000791b */ /* 0x023fea0003800000 */
.L_x_1778:
[----:B------:R-:W-:Y:S05]  /*32c20*/  BSYNC B5 ;  /* 0x0000000000057941 */ /* 0x000fea0003800000 */
.L_x_1777:
[----:B------:R-:W-:Y:S05]  /*32c30*/  BRA `(.L_x_1779) ;  /* 0xfffffcec00a47947 */ /* 0x000fea000383ffff */
.L_x_100:
[----:B------:R-:W-:Y:S01]  /*32c40*/  BSSY B5, `(.L_x_1780) ;  /* 0x0000005000057945 */ /* 0x000fe20003800000 */
[----:B--2---:R-:W-:-:S07]  /*32c50*/  IMAD.MOV.U32 R21, RZ, RZ, -0x1 ;  /* 0xffffffffff157424 */ /* 0x004fce00078e00ff */
[----:B01-3-5:R-:W-:Y:S05]  /*32c60*/  WARPSYNC.COLLECTIVE R21, `(.L_x_1781) ;  /* 0x0000000015087348 */ /* 0x02bfea0003c00000 */
[----:B------:R-:W-:Y:S01]  /*32c70*/  NOP ;  /* 0x0000000000007918 */ /* 0x000fe20000000000 */
[----:B01-3-5:R-:W-:Y:S05]  /*32c80*/  ENDCOLLECTIVE ;  /* 0x000000000000791b */ /* 0x02bfea0003800000 */
.L_x_1781:
[----:B------:R-:W-:Y:S05]  /*32c90*/  BSYNC B5 ;  /* 0x0000000000057941 */ /* 0x000fea0003800000 */
.L_x_1780:
[----:B------:R-:W-:Y:S05]  /*32ca0*/  BRA `(.L_x_1782) ;  /* 0xfffffcf000f87947 */ /* 0x000fea000383ffff */
.L_x_101:
[----:B------:R-:W-:Y:S01]  /*32cb0*/  BSSY B4, `(.L_x_1783) ;  /* 0x0000005000047945 */ /* 0x000fe20003800000 */
[----:B------:R-:W-:-:S07]  /*32cc0*/  IMAD.MOV.U32 R21, RZ, RZ, -0x1 ;  /* 0xffffffffff157424 */ /* 0x000fce00078e00ff */
[----:B01-3-5:R-:W-:Y:S05]  /*32cd0*/  WARPSYNC.COLLECTIVE R21, `(.L_x_1784) ;  /* 0x0000000015087348 */ /* 0x02bfea0003c00000 */
[----:B------:R-:W-:Y:S01]  /*32ce0*/  NOP ;  /* 0x0000000000007918 */ /* 0x000fe20000000000 */
[----:B01-3-5:R-:W-:Y:S05]  /*32cf0*/  ENDCOLLECTIVE ;  /* 0x000000000000791b */ /* 0x02bfea0003800000 */
.L_x_1784:
[----:B------:R-:W-:Y:S05]  /*32d00*/  BSYNC B4 ;  /* 0x0000000000047941 */ /* 0x000fea0003800000 */
.L_x_1783:
[----:B------:R-:W-:Y:S05]  /*32d10*/  BRA `(.L_x_1785) ;  /* 0xfffffcf400187947 */ /* 0x000fea000383ffff */
.L_x_112:
[----:B------:R-:W-:Y:S01]  /*32d20*/  BSSY B4, `(.L_x_1786) ;  /* 0x0000005000047945 */ /* 0x000fe20003800000 */
[----:B---3--:R-:W-:-:S07]  /*32d30*/  MOV R21, 0xffffffff ;  /* 0xffffffff00157802 */ /* 0x008fce0000000f00 */
[----:B012--5:R-:W-:Y:S05]  /*32d40*/  WARPSYNC.COLLECTIVE R21, `(.L_x_1787) ;  /* 0x0000000015087348 */ /* 0x027fea0003c00000 */
[----:B------:R-:W-:Y:S01]  /*32d50*/  NOP ;  /* 0x0000000000007918 */ /* 0x000fe20000000000 */
[----:B012--5:R-:W-:Y:S05]  /*32d60*/  ENDCOLLECTIVE ;  /* 0x000000000000791b */ /* 0x027fea0003800000 */
.L_x_1787:
[----:B------:R-:W-:Y:S05]  /*32d70*/  BSYNC B4 ;  /* 0x0000000000047941 */ /* 0x000fea0003800000 */
.L_x_1786:
[----:B------:R-:W0:Y:S01]  /*32d80*/  LDS R7, [R24+0x400] ;  /* 0x0004000018077984 */ /* 0x000e220000000800 */
[----:B------:R-:W-:Y:S02]  /*32d90*/  @!P0 IMAD.MOV.U32 R29, RZ, RZ, 0x1 ;  /* 0x00000001ff1d8424 */ /* 0x000fe400078e00ff */
[----:B0-----:R-:W-:-:S05]  /*32da0*/  IMAD.WIDE R6, R7, 0x14, R42 ;  /* 0x0000001407067825 */ /* 0x001fca00078e022a */
[----:B------:R-:W-:Y:S04]  /*32db0*/  @!P0 ST.E desc[UR8][R6.64+0x4], R29 ;  /* 0x0000041d06008985 */ /* 0x000fe8000c101908 */
[----:B------:R-:W0:Y:S04]  /*32dc0*/  @!P0 LDS R8, [R24+0x400] ;  /* 0x0004000018088984 */ /* 0x000e280000000800 */
[----:B------:R-:W1:Y:S01]  /*32dd0*/  @!P0 LDS R16, [R24+0x480] ;  /* 0x0004800018108984 */ /* 0x000e620000000800 */
[----:B------:R-:W-:-:S03]  /*32de0*/  IMAD.MOV.U32 R21, RZ, RZ, -0x1 ;  /* 0xffffffffff157424 */ /* 0x000fc600078e00ff */
[----:B------:R2:W5:Y:S01]  /*32df0*/  LD.E R3, desc[UR8][R6.64] ;  /* 0x0000000806037980 */ /* 0x000562000c101900 */
[----:B0-----:R-:W-:Y:S02]  /*32e00*/  @!P0 VIADD R19, R8, 0x1 ;  /* 0x0000000108138836 */ /* 0x001fe40000000000 */
[----:B-1----:R-:W-:-:S03]  /*32e10*/  @!P0 VIADD R23, R16, 0xffffffff ;  /* 0xffffffff10178836 */ /* 0x002fc60000000000 */
[----:B------:R2:W-:Y:S04]  /*32e20*/  @!P0 STS [R24+0x400], R19 ;  /* 0x0004001318008388 */ /* 0x0005e80000000800 */
[----:B------:R2:W-:Y:S02]  /*32e30*/  @!P0 STS [R24+0x480], R23 ;  /* 0x0004801718008388 */ /* 0x0005e40000000800 */
[----:B--2--5:R-:W-:Y:S05]  /*32e40*/  WARPSYNC.COLLECTIVE R21, `(.L_x_1788) ;  /* 0x0000000015087348 */ /* 0x024fea0003c00000 */
[----:B------:R-:W-:Y:S01]  /*32e50*/  NOP ;  /* 0x0000000000007918 */ /* 0x000fe20000000000 */
[----:B--2--5:R-:W-:Y:S05]  /*32e60*/  ENDCOLLECTIVE ;  /* 0x000000000000791b */ /* 0x024fea0003800000 */
.L_x_1788:
[----:B------:R-:W-:Y:S05]  /*32e70*/  BRA `(.L_x_1789) ;  /* 0xfffffcf800787947 */ /* 0x000fea000383ffff */
.L_x_120:
[----:B------:R-:W-:Y:S01]  /*32e80*/  BSSY B4, `(.L_x_1790) ;  /* 0x0000005000047945 */ /* 0x000fe20003800000 */
[----:B0-----:R-:W-:-:S07]  /*32e90*/  MOV R21, 0xffffffff ;  /* 0xffffffff00157802 */ /* 0x001fce0000000f00 */
[----:B-12--5:R-:W-:Y:S05]  /*32ea0*/  WARPSYNC.COLLECTIVE R21, `(.L_x_1791) ;  /* 0x0000000015087348 */ /* 0x026fea0003c00000 */
[----:B------:R-:W-:Y:S01]  /*32eb0*/  NOP ;  /* 0x0000000000007918 */ /* 0x000fe20000000000 */
[----:B-12--5:R-:W-:Y:S05]  /*32ec0*/  ENDCOLLECTIVE ;  /* 0x000000000000791b */ /* 0x026fea0003800000 */
.L_x_1791:
[----:B------:R-:W-:Y:S05]  /*32ed0*/  BSYNC B4 ;  /* 0x0000000000047941 */ /* 0x000fea0003800000 */
.L_x_1790:
[----:B------:R-:W-:Y:S05]  /*32ee0*/  BRA `(.L_x_1792) ;  /* 0xfffffcfc00447947 */ /* 0x000fea000383ffff */
.L_x_124:
[----:B------:R-:W-:Y:S01]  /*32ef0*/  BSSY B4, `(.L_x_1793) ;  /* 0x0000005000047945 */ /* 0x000fe20003800000 */
[----:B------:R-:W-:-:S07]  /*32f00*/  IMAD.MOV.U32 R21, RZ, RZ, -0x1 ;  /* 0xffffffffff157424 */ /* 0x000fce00078e00ff */
[----:B-12--5:R-:W-:Y:S05]  /*32f10*/  WARPSYNC.COLLECTIVE R21, `(.L_x_1794) ;  /* 0x0000000015087348 */ /* 0x026fea0003c00000 */
[----:B------:R-:W-:Y:S01]  /*32f20*/  NOP ;  /* 0x0000000000007918 */ /* 0x000fe20000000000 */
[----:B-12--5:R-:W-:Y:S05]  /*32f30*/  ENDCOLLECTIVE ;  /* 0x000000000000791b */ /* 0x026fea0003800000 */
.L_x_1794:
[----:B------:R-:W-:Y:S05]  /*32f40*/  BSYNC B4 ;  /* 0x0000000000047941 */ /* 0x000fea0003800000 */
.L_x_1793:
[----:B------:R-:W-:Y:S05]  /*32f50*/  BRA `(.L_x_1795) ;  /* 0xfffffcfc00707947 */ /* 0x000fea000383ffff */
.L_x_132:
[----:B------:R-:W-:Y:S01]  /*32f60*/  BSSY B4, `(.L_x_1796) ;  /* 0x0000005000047945 */ /* 0x000fe20003800000 */
[----:B----4-:R-:W-:-:S07]  /*32f70*/  IMAD.MOV.U32 R21, RZ, RZ, -0x1 ;  /* 0xffffffffff157424 */ /* 0x010fce00078e00ff */
[----:B-12--5:R-:W-:Y:S05]  /*32f80*/  WARPSYNC.COLLECTIVE R21, `(.L_x_1797) ;  /* 0x0000000015087348 */ /* 0x026fea0003c00000 */
[----:B------:R-:W-:Y:S01]  /*32f90*/  NOP ;  /* 0x0000000000007918 */ /* 0x000fe20000000000 */
[----:B-12--5:R-:W-:Y:S05]  /*32fa0*/  ENDCOLLECTIVE ;  /* 0x000000000000791b */ /* 0x026fea0003800000 */
.L_x_1797:
[----:B------:R-:W-:Y:S05]  /*32fb0*/  BSYNC B4 ;  /* 0x0000000000047941 */ /* 0x000fea0003800000 */
.L_x_1796:
[----:B------:R-:W-:Y:S02]  /*32fc0*/  HFMA2 R16, -RZ, RZ, 0, 0 ;  /* 0x00000000ff107431 */ /* 0x000fe400000001ff */
[----:B------:R-:W-:Y:S02]  /*32fd0*/  IMAD.MOV.U32 R19, RZ, RZ, R8 ;  /* 0x000000ffff137224 */ /* 0x000fe400078e0008 */
[----:B------:R-:W-:Y:S02]  /*32fe0*/  IMAD.MOV.U32 R18, RZ, RZ, 0x1 ;  /* 0x00000001ff127424 */ /* 0x000fe400078e00ff */
[----:B------:R-:W-:-:S07]  /*32ff0*/  IMAD.MOV.U32 R21, RZ, RZ, -0x1 ;  /* 0xffffffffff157424 */ /* 0x000fce00078e00ff */
[----:B------:R-:W-:Y:S05]  /*33000*/  WARPSYNC.COLLECTIVE R21, `(.L_x_1798) ;  /* 0x0000000015087348 */ /* 0x000fea0003c00000 */
[----:B------:R0:W1:Y:S02]  /*33010*/  SHFL.UP P0, R20, R19, R18, R16 ;  /* 0x0400001213147389 */ /* 0x0000640000000010 */
[----:B01----:R-:W-:Y:S05]  /*33020*/  ENDCOLLECTIVE ;  /* 0x000000000000791b */ /* 0x003fea0003800000 */
.L_x_1798:
[----:B------:R-:W-:Y:S05]  /*33030*/  WARPSYNC.COLLECTIVE R21, `(.L_x_1799) ;  /* 0x0000000015087348 */ /* 0x000fea0003c00000 */
[----:B------:R-:W-:Y:S01]  /*33040*/  NOP ;  /* 0x0000000000007918 */ /* 0x000fe20000000000 */
[----:B------:R-:W-:Y:S05]  /*33050*/  ENDCOLLECTIVE ;  /* 0x000000000000791b */ /* 0x000fea0003800000 */
.L_x_1799:
[----:B------:R-:W-:Y:S01]  /*33060*/  IMAD.MOV.U32 R18, RZ, RZ, 0x2 ;  /* 0x00000002ff127424 */ /* 0x000fe200078e00ff */
[----:B------:R-:W-:-:S05]  /*33070*/  SEL R3, R20, RZ, P5 ;  /* 0x000000ff14037207 */ /* 0x000fca0002800000 */
[----:B------:R-:W-:-:S04]  /*33080*/  IMAD.IADD R3, R3, 0x1, R8 ;  /* 0x0000000103037824 */ /* 0x000fc800078e0208 */
[----:B------:R-:W-:-:S07]  /*33090*/  IMAD.MOV.U32 R19, RZ, RZ, R3 ;  /* 0x000000ffff137224 */ /* 0x000fce00078e0003 */
[----:B------:R-:W-:Y:S05]  /*330a0*/  WARPSYNC.COLLECTIVE R21, `(.L_x_1800) ;  /* 0x0000000015087348 */ /* 0x000fea0003c00000 */
[----:B------:R0:W1:Y:S02]  /*330b0*/  SHFL.UP P0, R20, R19, R18, R16 ;  /* 0x0400001213147389 */ /* 0x0000640000000010 */
[----:B01----:R-:W-:Y:S05]  /*330c0*/  ENDCOLLECTIVE ;  /* 0x000000000000791b */ /* 0x003fea0003800000 */
.L_x_1800:
[----:B------:R-:W-:Y:S05]  /*330d0*/  WARPSYNC.COLLECTIVE R21, `(.L_x_1801) ;  /* 0x0000000015087348 */ /* 0x000fea0003c00000 */
[----:B------:R-:W-:Y:S01]  /*330e0*/  NOP ;  /* 0x0000000000007918 */ /* 0x000fe20000000000 */
[----:B------:R-:W-:Y:S05]  /*330f0*/  ENDCOLLECTIVE ;  /* 0x000000000000791b */ /* 0x000fea0003800000 */
.L_x_1801:
[----:B------:R-:W-:Y:S01]  /*33100*/  IMAD.MOV.U32 R18, RZ, RZ, 0x4 ;  /* 0x00000004ff127424 */ /* 0x000fe200078e00ff */
[----:B------:R-:W-:-:S04]  /*33110*/  SEL R6, R20, RZ, P4 ;  /* 0x000000ff14067207 */ /* 0x000fc80002000000 */
[----:B------:R-:W-:-:S05]  /*33120*/  IADD3 R6, PT, PT, R3, R6, RZ ;  /* 0x0000000603067210 */ /* 0x000fca0007ffe0ff */
[----:B------:R-:W-:-:S07]  /*33130*/  IMAD.MOV.U32 R19, RZ, RZ, R6 ;  /* 0x000000ffff137224 */ /* 0x000fce00078e0006 */
[----:B------:R-:W-:Y:S05]  /*33140*/  WARPSYNC.COLLECTIVE R21, `(.L_x_1802) ;  /* 0x0000000015087348 */ /* 0x000fea0003c00000 */
[----:B------:R0:W1:Y:S02]  /*33150*/  SHFL.UP P0, R20, R19, R18, R16 ;  /* 0x0400001213147389 */ /* 0x0000640000000010 */
[----:B01----:R-:W-:Y:S05]  /*33160*/  ENDCOLLECTIVE ;  /* 0x000000000000791b */ /* 0x003fea0003800000 */
.L_x_1802:
[----:B------:R-:W-:Y:S05]  /*33170*/  WARPSYNC.COLLECTIVE R21, `(.L_x_1803) ;  /* 0x0000000015087348 */ /* 0x000fea0003c00000 */
[----:B------:R-:W-:Y:S01]  /*33180*/  NOP ;  /* 0x0000000000007918 */ /* 0x000fe20000000000 */
[----:B------:R-:W-:Y:S05]  /*33190*/  ENDCOLLECTIVE ;  /* 0x000000000000791b */ /* 0x000fea0003800000 */
.L_x_1803:
[----:B------:R-:W-:Y:S02]  /*331a0*/  MOV R18, 0x8 ;  /* 0x0000000800127802 */ /* 0x000fe40000000f00 */
[----:B------:R-:W-:-:S05]  /*331b0*/  SEL R7, R20, RZ, P3 ;  /* 0x000000ff14077207 */ /* 0x000fca0001800000 */
[----:B------:R-:W-:-:S04]  /*331c0*/  IMAD.IADD R7, R6, 0x1, R7 ;  /* 0x0000000106077824 */ /* 0x000fc800078e0207 */
[----:B------:R-:W-:-:S07]  /*331d0*/  IMAD.MOV.U32 R19, RZ, RZ, R7 ;  /* 0x000000ffff137224 */ /* 0x000fce00078e0007 */
[----:B------:R-:W-:Y:S05]  /*331e0*/  WARPSYNC.COLLECTIVE R21, `(.L_x_1804) ;  /* 0x0000000015087348 */ /* 0x000fea0003c00000 */
[----:B------:R0:W1:Y:S02]  /*331f0*/  SHFL.UP P0, R20, R19, R18, R16 ;  /* 0x0400001213147389 */ /* 0x0000640000000010 */
[----:B01----:R-:W-:Y:S05]  /*33200*/  ENDCOLLECTIVE ;  /* 0x000000000000791b */ /* 0x003fea0003800000 */
.L_x_1804:
[----:B------:R-:W-:Y:S05]  /*33210*/  WARPSYNC.COLLECTIVE R21, `(.L_x_1805) ;  /* 0x0000000015087348 */ /* 0x000fea0003c00000 */
[----:B------:R-:W-:Y:S01]  /*33220*/  NOP ;  /* 0x0000000000007918 */ /* 0x000fe20000000000 */
[----:B------:R-:W-:Y:S05]  /*33230*/  ENDCOLLECTIVE ;  /* 0x000000000000791b */ /* 0x000fea0003800000 */
.L_x_1805:
[----:B------:R-:W-:Y:S01]  /*33240*/  IMAD.MOV.U32 R18, RZ, RZ, 0x10 ;  /* 0x00000010ff127424 */ /* 0x000fe200078e00ff */
[----:B------:R-:W-:-:S05]  /*33250*/  SEL R20, R20, RZ, P2 ;  /* 0x000000ff14147207 */ /* 0x000fca0001000000 */
[----:B------:R-:W-:-:S04]  /*33260*/  IMAD.IADD R22, R7, 0x1, R20 ;  /* 0x0000000107167824 */ /* 0x000fc800078e0214 */
[----:B------:R-:W-:-:S07]  /*33270*/  IMAD.MOV.U32 R19, RZ, RZ, R22 ;  /* 0x000000ffff137224 */ /* 0x000fce00078e0016 */
[----:B------:R-:W-:Y:S05]  /*33280*/  WARPSYNC.COLLECTIVE R21, `(.L_x_1806) ;  /* 0x0000000015087348 */ /* 0x000fea0003c00000 */
[----:B------:R0:W1:Y:S02]  /*33290*/  SHFL.UP P0, R20, R19, R18, R16 ;  /* 0x0400001213147389 */ /* 0x0000640000000010 */
[----:B01----:R-:W-:Y:S05]  /*332a0*/  ENDCOLLECTIVE ;  /* 0x000000000000791b */ /* 0x003fea0003800000 */
.L_x_1806:
[----:B------:R-:W-:Y:S05]  /*332b0*/  WARPSYNC.COLLECTIVE R21, `(.L_x_1807) ;  /* 0x0000000015087348 */ /* 0x000fea0003c00000 */
[----:B------:R-:W-:Y:S01]  /*332c0*/  NOP ;  /* 0x0000000000007918 */ /* 0x000fe20000000000 */
[----:B------:R-:W-:Y:S05]  /*332d0*/  ENDCOLLECTIVE ;  /* 0x000000000000791b */ /* 0x000fea0003800000 */
.L_x_1807:
[----:B------:R-:W-:-:S05]  /*332e0*/  SEL R3, R20, RZ, P1 ;  /* 0x000000ff14037207 */ /* 0x000fca0000800000 */
[----:B------:R-:W-:-:S05]  /*332f0*/  IMAD.IADD R3, R22, 0x1, R3 ;  /* 0x0000000116037824 */ /* 0x000fca00078e0203 */
[----:B------:R0:W-:Y:S02]  /*33300*/  @!P6 STS [R24+0xb500], R3 ;  /* 0x00b500031800e388 */ /* 0x0001e40000000800 */
[----:B0-----:R-:W-:Y:S05]  /*33310*/  WARPSYNC.COLLECTIVE R21, `(.L_x_1808) ;  /* 0x0000000015087348 */ /* 0x001fea0003c00000 */
[----:B------:R-:W-:Y:S01]  /*33320*/  NOP ;  /* 0x0000000000007918 */ /* 0x000fe20000000000 */
[----:B0-----:R-:W-:Y:S05]  /*33330*/  ENDCOLLECTIVE ;  /* 0x000000000000791b */ /* 0x001fea0003800000 */
.L_x_1808:
[----:B------:R-:W-:Y:S05]  /*33340*/  BRA `(.L_x_1809) ;  /* 0xfffffcfc00d47947 */ /* 0x000fea000383ffff */
.L_x_138:
[----:B------:R-:W-:Y:S01]  /*33350*/  BSSY B4, `(.L_x_1810) ;  /* 0x0000005000047945 */ /* 0x000fe20003800000 */
[----:B0--34-:R-:W-:-:S07]  /*33360*/  MOV R21, 0xffffffff ;  /* 0xffffffff00157802 */ /* 0x019fce0000000f00 */
[----:B-12---:R-:W-:Y:S05]  /*33370*/  WARPSYNC.COLLECTIVE R21, `(.L_x_1811) ;  /* 0x0000000015087348 */ /* 0x006fea0003c00000 */
[----:B------:R-:W-:Y:S01]  /*33380*/  NOP ;  /* 0x0000000000007918 */ /* 0x000fe20000000000 */
[----:B-12---:R-:W-:Y:S05]  /*33390*/  ENDCOLLECTIVE ;  /* 0x000000000000791b */ /* 0x006fea0003800000 */
.L_x_1811:
[----:B------:R-:W-:Y:S05]  /*333a0*/  BSYNC B4 ;  /* 0x0000000000047941 */ /* 0x000fea0003800000 */
.L_x_1810:
[----:B------:R-:W-:Y:S05]  /*333b0*/  BRA `(.L_x_1812) ;  /* 0xfffffd0000ac7947 */ /* 0x000fea000383ffff */
.L_x_145:
[----:B------:R-:W-:Y:S01]  /*333c0*/  BSSY B6, `(.L_x_1813) ;  /* 0x0000005000067945 */ /* 0x000fe20003800000 */
[----:B---3--:R-:W-:-:S07]  /*333d0*/  IMAD.MOV.U32 R21, RZ, RZ, -0x1 ;  /* 0xffffffffff157424 */ /* 0x008fce00078e00ff */
[----:B-12---:R-:W-:Y:S05]  /*333e0*/  WARPSYNC.COLLECTIVE R21, `(.L_x_1814) ;  /* 0x0000000015087348 */ /* 0x006fea0003c00000 */
[----:B------:R-:W-:Y:S01]  /*333f0*/  NOP ;  /* 0x0000000000007918 */ /* 0x000fe20000000000 */
[----:B-12---:R-:W-:Y:S05]  /*33400*/  ENDCOLLECTIVE ;  /* 0x000000000000791b */ /* 0x006fea0003800000 */
.L_x_1814:
[----:B------:R-:W-:Y:S05]  /*33410*/  BSYNC B6 ;  /* 0x0000000000067941 */ /* 0x000fea0003800000 */
.L_x_1813:
[----:B------:R-:W-:Y:S05]  /*33420*/  BRA `(.L_x_1815) ;  /* 0xfffffd0400087947 */ /* 0x000fea000383ffff */
.L_x_149:
[----:B------:R-:W-:Y:S01]  /*33430*/  BSSY B4, `(.L_x_1816) ;  /* 0x0000005000047945 */ /* 0x000fe20003800000 */
[----:B------:R-:W-:-:S07]  /*33440*/  IMAD.MOV.U32 R21, RZ, RZ, -0x1 ;  /* 0xffffffffff157424 */ /* 0x000fce00078e00ff */
[----:B-12-4-:R-:W-:Y:S05]  /*33450*/  WARPSYNC.COLLECTIVE R21, `(.L_x_1817) ;  /* 0x0000000015087348 */ /* 0x016fea0003c00000 */
[----:B------:R-:W-:Y:S01]  /*33460*/  NOP ;  /* 0x0000000000007918 */ /* 0x000fe20000000000 */
[----:B-12-4-:R-:W-:Y:S05]  /*33470*/  ENDCOLLECTIVE ;  /* 0x000000000000791b */ /* 0x016fea0003800000 */
.L_x_1817:
[----:B------:R-:W-:Y:S05]  /*33480*/  BSYNC B4 ;  /* 0x0000000000047941 */ /* 0x000fea0003800000 */
.L_x_1816:
[----:B------:R-:W-:Y:S05]  /*33490*/  BRA `(.L_x_1818) ;  /* 0xfffffd0400807947 */ /* 0x000fea000383ffff */
.L_x_155:
[----:B------:R-:W-:Y:S01]  /*334a0*/  BSSY B4, `(.L_x_1819) ;  /* 0x0000007000047945 */ /* 0x000fe20003800000 */
[----:B------:R-:W-:Y:S01]  /*334b0*/  IMAD.MOV.U32 R19, RZ, RZ, 0x1 ;  /* 0x00000001ff137424 */ /* 0x000fe200078e00ff */
[----:B------:R-:W-:Y:S01]  /*334c0*/  MOV R21, 0xffffffff ;  /* 0xffffffff00157802 */ /* 0x000fe20000000f00 */
[----:B------:R-:W-:-:S07]  /*334d0*/  IMAD.MOV.U32 R16, RZ, RZ, 0x1f ;  /* 0x0000001fff107424 */ /* 0x000fce00078e00ff */
[----:B-12-4-:R-:W-:Y:S05]  /*334e0*/  WARPSYNC.COLLECTIVE R21, `(.L_x_1820) ;  /* 0x0000000015087348 */ /* 0x016fea0003c00000 */
[----:B------:R0:W3:Y:S02]  /*334f0*/  SHFL.BFLY P0, R20, R18, R19, R16 ;  /* 0x0c00001312147389 */ /* 0x0000e40000000010 */
[----:B01234-:R-:W-:Y:S05]  /*33500*/  ENDCOLLECTIVE ;  /* 0x000000000000791b */ /* 0x01ffea0003800000 */
.L_x_1820:
[----:B------:R-:W-:Y:S05]  /*33510*/  BSYNC B4 ;  /* 0x0000000000047941 */ /* 0x000fea0003800000 */
.L_x_1819:
[----:B------:R-:W-:Y:S01]  /*33520*/  IMAD.IADD R18, R20, 0x1, R18 ;  /* 0x0000000114127824 */ /* 0x000fe200078e0212 */
[----:B------:R0:W1:Y:S01]  /*33530*/  @!P2 LDS R31, [R24+0xba00] ;  /* 0x00ba0000181fa984 */ /* 0x0000620000000800 */
[----:B------:R-:W-:Y:S02]  /*33540*/  IMAD.MOV.U32 R19, RZ, RZ, 0x2 ;  /* 0x00000002ff137424 */ /* 0x000fe400078e00ff */
[----:B------:R-:W-:Y:S02]  /*33550*/  IMAD.MOV.U32 R16, RZ, RZ, 0x1f ;  /* 0x0000001fff107424 */ /* 0x000fe400078e00ff */
[----:B------:R-:W-:-:S07]  /*33560*/  IMAD.MOV.U32 R21, RZ, RZ, -0x1 ;  /* 0xffffffffff157424 */ /* 0x000fce00078e00ff */
[----:B01----:R-:W-:Y:S05]  /*33570*/  WARPSYNC.COLLECTIVE R21, `(.L_x_1821) ;  /* 0x0000000015087348 */ /* 0x003fea0003c00000 */
[----:B------:R2:W3:Y:S02]  /*33580*/  SHFL.BFLY P0, R20, R18, R19, R16 ;  /* 0x0c00001312147389 */ /* 0x0004e40000000010 */
[----:B0123--:R-:W-:Y:S05]  /*33590*/  ENDCOLLECTIVE ;  /* 0x000000000000791b */ /* 0x00ffea0003800000 */
.L_x_1821:
[----:B------:R-:W-:Y:S01]  /*335a0*/  IMAD.MOV.U32 R19, RZ, RZ, 0x4 ;  /* 0x00000004ff137424 */ /* 0x000fe200078e00ff */
[----:B------:R-:W-:-:S05]  /*335b0*/  IADD3 R6, PT, PT, R18, R20, RZ ;  /* 0x0000001412067210 */ /* 0x000fca0007ffe0ff */
[----:B------:R-:W-:-:S07]  /*335c0*/  IMAD.MOV.U32 R18, RZ, RZ, R6 ;  /* 0x000000ffff127224 */ /* 0x000fce00078e0006 */
[----:B------:R-:W-:Y:S05]  /*335d0*/  WARPSYNC.COLLECTIVE R21, `(.L_x_1822) ;  /* 0x0000000015087348 */ /* 0x000fea0003c00000 */
[----:B------:R0:W1:Y:S02]  /*335e0*/  SHFL.BFLY P0, R20, R18, R19, R16 ;  /* 0x0c00001312147389 */ /* 0x0000640000000010 */
[----:B01----:R-:W-:Y:S05]  /*335f0*/  ENDCOLLECTIVE ;  /* 0x000000000000791b */ /* 0x003fea0003800000 */
.L_x_1822:
[----:B------:R-:W-:Y:S02]  /*33600*/  HFMA2 R19, -RZ, RZ, 0, 4.76837158203125e-07 ;  /* 0x00000008ff137431 */ /* 0x000fe400000001ff */
[----:B------:R-:W-:-:S04]  /*33610*/  IMAD.IADD R7, R6, 0x1, R20 ;  /* 0x0000000106077824 */ /* 0x000fc800078e0214 */
[----:B------:R-:W-:-:S07]  /*33620*/  IMAD.MOV.U32 R18, RZ, RZ, R7 ;  /* 0x000000ffff127224 */ /* 0x000fce00078e0007 */
[----:B------:R-:W-:Y:S05]  /*33630*/  WARPSYNC.COLLECTIVE R21, `(.L_x_1823) ;  /* 0x0000000015087348 */ /* 0x000fea0003c00000 */
[----:B------:R0:W1:Y:S02]  /*33640*/  SHFL.BFLY P0, R20, R18, R19, R16 ;  /* 0x0c00001312147389 */ /* 0x0000640000000010 */
[----:B01----:R-:W-:Y:S05]  /*33650*/  ENDCOLLECTIVE ;  /* 0x000000000000791b */ /* 0x003fea0003800000 */
.L_x_1823:
[----:B------:R-:W-:Y:S02]  /*33660*/  IMAD.MOV.U32 R19, RZ, RZ, 0x10 ;  /* 0x00000010ff137424 */ /* 0x000fe400078e00ff */
[----:B------:R-:W-:-:S04]  /*33670*/  IMAD.IADD R22, R7, 0x1, R20 ;  /* 0x0000000107167824 */ /* 0x000fc800078e0214 */
[----:B------:R-:W-:-:S07]  /*33680*/  IMAD.MOV.U32 R18, RZ, RZ, R22 ;  /* 0x000000ffff127224 */ /* 0x000fce00078e0016 */
[----:B------:R-:W-:Y:S05]  /*33690*/  WARPSYNC.COLLECTIVE R21, `(.L_x_1824) ;  /* 0x0000000015087348 */ /* 0x000fea0003c00000 */
[----:B------:R0:W1:Y:S02]  /*336a0*/  SHFL.BFLY P0, R20, R18, R19, R16 ;  /* 0x0c00001312147389 */ /* 0x0000640000000010 */
[----:B01----:R-:W-:Y:S05]  /*336b0*/  ENDCOLLECTIVE ;  /* 0x000000000000791b */ /* 0x003fea0003800000 */
.L_x_1824:
[----:B------:R-:W-:-:S05]  /*336c0*/  @!P2 IADD3 R31, PT, PT, R31, R20, R22 ;  /* 0x000000141f1fa210 */ /* 0x000fca0007ffe016 */
[----:B------:R0:W-:Y:S02]  /*336d0*/  @!P2 STS [R24+0xba00], R31 ;  /* 0x00ba001f1800a388 */ /* 0x0001e40000000800 */
[----:B0-----:R-:W-:Y:S05]  /*336e0*/  WARPSYNC.COLLECTIVE R21, `(.L_x_1825) ;  /* 0x0000000015087348 */ /* 0x001fea0003c00000 */
[----:B------:R-:W-:Y:S01]  /*336f0*/  NOP ;  /* 0x0000000000007918 */ /* 0x000fe20000000000 */
[----:B0-----:R-:W-:Y:S05]  /*33700*/  ENDCOLLECTIVE ;  /* 0x000000000000791b */ /* 0x001fea0003800000 */
.L_x_1825:
[----:B------:R-:W-:Y:S05]  /*33710*/  BRA `(.L_x_1826) ;  /* 0xfffffd0400807947 */ /* 0x000fea000383ffff */
.L_x_160:
[----:B------:R-:W-:Y:S01]  /*33720*/  BSSY B5, `(.L_x_1827) ;  /* 0x0000005000057945 */ /* 0x000fe20003800000 */
[----:B------:R-:W-:-:S07]  /*33730*/  IMAD.MOV.U32 R21, RZ, RZ, -0x1 ;  /* 0xffffffffff157424 */ /* 0x000fce00078e00ff */
[----:B01234-:R-:W-:Y:S05]  /*33740*/  WARPSYNC.COLLECTIVE R21, `(.L_x_1828) ;  /* 0x0000000015087348 */ /* 0x01ffea0003c00000 */
[----:B------:R-:W-:Y:S01]  /*33750*/  NOP ;  /* 0x0000000000007918 */ /* 0x000fe20000000000 */
[----:B01234-:R-:W-:Y:S05]  /*33760*/  ENDCOLLECTIVE ;  /* 0x000000000000791b */ /* 0x01ffea0003800000 */
.L_x_1828:
[----:B------:R-:W-:Y:S05]  /*33770*/  BSYNC B5 ;  /* 0x0000000000057941 */ /* 0x000fea0003800000 */
.L_x_1827:
[----:B------:R-:W-:Y:S05]  /*33780*/  BRA `(.L_x_1829) ;  /* 0xfffffd0400c47947 */ /* 0x000fea000383ffff */
.L_x_166:
[----:B------:R-:W-:Y:S01]  /*33790*/  BSSY B5, `(.L_x_1830) ;  /* 0x0000005000057945 */ /* 0x000fe20003800000 */
[----:B------:R-:W-:-:S07]  /*337a0*/  MOV R21, 0xffffffff ;  /* 0xffffffff00157802 */ /* 0x000fce0000000f00 */
[----:B01234-:R-:W-:Y:S05]  /*337b0*/  WARPSYNC.COLLECTIVE R21, `(.L_x_1831) ;  /* 0x0000000015087348 */ /* 0x01ffea0003c00000 */
[----:B------:R-:W-:Y:S01]  /*337c0*/  NOP ;  /* 0x0000000000007918 */ /* 0x000fe20000000000 */
[----:B01234-:R-:W-:Y:S05]  /*337d0*/  ENDCOLLECTIVE ;  /* 0x000000000000791b */ /* 0x01ffea0003800000 */
.L_x_1831:
[----:B------:R-:W-:Y:S05]  /*337e0*/  BSYNC B5 ;  /* 0x0000000000057941 */ /* 0x000fea0003800000 */
.L_x_1830:
[----:B------:R-:W-:Y:S05]  /*337f0*/  BRA `(.L_x_1832) ;  /* 0xfffffd08000c7947 */ /* 0x000fea000383ffff */
.L_x_172:
[----:B------:R-:W-:Y:S01]  /*33800*/  BSSY B5, `(.L_x_1833) ;  /* 0x0000005000057945 */ /* 0x000fe20003800000 */
[----:B------:R-:W-:-:S07]  /*33810*/  IMAD.MOV.U32 R21, RZ, RZ, -0x1 ;  /* 0xffffffffff157424 */ /* 0x000fce00078e00ff */
[----:B01234-:R-:W-:Y:S05]  /*33820*/  WARPSYNC.COLLECTIVE R21, `(.L_x_1834) ;  /* 0x0000000015087348 */ /* 0x01ffea0003c00000 */
[----:B------:R-:W-:Y:S01]  /*33830*/  NOP ;  /* 0x0000000000007918 */ /* 0x000fe20000000000 */
[----:B01234-:R-:W-:Y:S05]  /*33840*/  ENDCOLLECTIVE ;  /* 0x000000000000791b */ /* 0x01ffea0003800000 */
.L_x_1834:
[----:B------:R-:W-:Y:S05]  /*33850*/  BSYNC B5 ;  /* 0x0000000000057941 */ /* 0x000fea0003800000 */
.L_x_1833:
[----:B------:R-:W-:Y:S05]  /*33860*/  BRA `(.L_x_1835) ;  /* 0xfffffd0800547947 */ /* 0x000fea000383ffff */
.L_x_178:
[----:B------:R-:W-:Y:S01]  /*33870*/  BSSY B5, `(.L_x_1836) ;  /* 0x0000005000057945 */ /* 0x000fe20003800000 */
[----:B------:R-:W-:-:S07]  /*33880*/  IMAD.MOV.U32 R21, RZ, RZ, -0x1 ;  /* 0xffffffffff157424 */ /* 0x000fce00078e00ff */
[----:B01234-:R-:W-:Y:S05]  /*33890*/  WARPSYNC.COLLECTIVE R21, `(.L_x_1837) ;  /* 0x0000000015087348 */ /* 0x01ffea0003c00000 */
[----:B------:R-:W-:Y:S01]  /*338a0*/  NOP ;  /* 0x0000000000007918 */ /* 0x000fe20000000000 */
[----:B01234-:R-:W-:Y:S05]  /*338b0*/  ENDCOLLECTIVE ;  /* 0x000000000000791b */ /* 0x01ffea0003800000 */
.L_x_1837:
[----:B------:R-:W-:Y:S05]  /*338c0*/  BSYNC B5 ;  /* 0x0000000000057941 */ /* 0x000fea0003800000 */
.L_x_1836:
[----:B------:R-:W-:Y:S05]  /*338d0*/  BRA `(.L_x_1838) ;  /* 0xfffffd08009c7947 */ /* 0x000fea000383ffff */
.L_x_184:
[----:B------:R-:W-:Y:S01]  /*338e0*/  BSSY B5, `(.L_x_1839) ;  /* 0x0000005000057945 */ /* 0x000fe20003800000 */
[----:B------:R-:W-:-:S07]  /*338f0*/  IMAD.MOV.U32 R21, RZ, RZ, -0x1 ;  /* 0xffffffffff157424 */ /* 0x000fce00078e00ff */
[----:B01234-:R-:W-:Y:S05]  /*33900*/  WARPSYNC.COLLECTIVE R21, `(.L_x_1840) ;  /* 0x0000000015087348 */ /* 0x01ffea0003c00000 */
[----:B------:R-:W-:Y:S01]  /*33910*/  NOP ;  /* 0x0000000000007918 */ /* 0x000fe20000000000 */
[----:B01234-:R-:W-:Y:S05]  /*33920*/  ENDCOLLECTIVE ;  /* 0x000000000000791b */ /* 0x01ffea0003800000 */
.L_x_1840:
[----:B------:R-:W-:Y:S05]  /*33930*/  BSYNC B5 ;  /* 0x0000000000057941 */ /* 0x000fea0003800000 */
.L_x_1839:
[----:B------:R-:W-:Y:S05]  /*33940*/  BRA `(.L_x_1841) ;  /* 0xfffffd0800e47947 */ /* 0x000fea000383ffff */
.L_x_190:
[----:B------:R-:W-:Y:S01]  /*33950*/  BSSY B5, `(.L_x_1842) ;  /* 0x0000005000057945 */ /* 0x000fe20003800000 */
[----:B------:R-:W-:-:S07]  /*33960*/  IMAD.MOV.U32 R21, RZ, RZ, -0x1 ;  /* 0xffffffffff157424 */ /* 0x000fce00078e00ff */
[----:B01234-:R-:W-:Y:S05]  /*33970*/  WARPSYNC.COLLECTIVE R21, `(.L_x_1843) ;  /* 0x0000000015087348 */ /* 0x01ffea0003c00000 */
[----:B------:R-:W-:Y:S01]  /*33980*/  NOP ;  /* 0x0000000000007918 */ /* 0x000fe20000000000 */
[----:B01234-:R-:W-:Y:S05]  /*33990*/  ENDCOLLECTIVE ;  /* 0x000000000000791b */ /* 0x01ffea0003800000 */
.L_x_1843:
[----:B------:R-:W-:Y:S05]  /*339a0*/  BSYNC B5 ;  /* 0x0000000000057941 */ /* 0x000fea0003800000 */
.L_x_1842:
[----:B------:R-:W-:Y:S05]  /*339b0*/  BRA `(.L_x_1844) ;  /* 0xfffffd0c002c7947 */ /* 0x000fea000383ffff */
.L_x_196:
[----:B------:R-:W-:Y:S01]  /*339c0*/  BSSY B5, `(.L_x_1845) ;  /* 0x0000005000057945 */ /* 0x000fe20003800000 */
[----:B------:R-:W-:-:S07]  /*339d0*/  MOV R21, 0xffffffff ;  /* 0xffffffff00157802 */ /* 0x000fce0000000f00 */
[----:B01234-:R-:W-:Y:S05]  /*339e0*/  WARPSYNC.COLLECTIVE R21, `(.L_x_1846) ;  /* 0x0000000015087348 */ /* 0x01ffea0003c00000 */
[----:B------:R-:W-:Y:S01]  /*339f0*/  NOP ;  /* 0x0000000000007918 */ /* 0x000fe20000000000 */
[----:B01234-:R-:W-:Y:S05]  /*33a00*/  ENDCOLLECTIVE ;  /* 0x000000000000791b */ /* 0x01ffea0003800000 */
.L_x_1846:
[----:B------:R-:W-:Y:S05]  /*33a10*/  BSYNC B5 ;  /* 0x0000000000057941 */ /* 0x000fea0003800000 */
.L_x_1845:
[----:B------:R-:W-:Y:S05]  /*33a20*/  BRA `(.L_x_1847) ;  /* 0xfffffd0c00747947 */ /* 0x000fea000383ffff */
.L_x_202:
[----:B------:R-:W-:Y:S01]  /*33a30*/  BSSY B5, `(.L_x_1848) ;  /* 0x0000005000057945 */ /* 0x000fe20003800000 */
[----:B------:R-:W-:-:S07]  /*33a40*/  IMAD.MOV.U32 R21, RZ, RZ, -0x1 ;  /* 0xffffffffff157424 */ /* 0x000fce00078e00ff */
[----:B01234-:R-:W-:Y:S05]  /*33a50*/  WARPSYNC.COLLECTIVE R21, `(.L_x_1849) ;  /* 0x0000000015087348 */ /* 0x01ffea0003c00000 */
[----:B------:R-:W-:Y:S01]  /*33a60*/  NOP ;  /* 0x0000000000007918 */ /* 0x000fe20000000000 */
[----:B01234-:R-:W-:Y:S05]  /*33a70*/  ENDCOLLECTIVE ;  /* 0x000000000000791b */ /* 0x01ffea0003800000 */
.L_x_1849:
[----:B------:R-:W-:Y:S05]  /*33a80*/  BSYNC B5 ;  /* 0x0000000000057941 */ /* 0x000fea0003800000 */
.L_x_1848:
[----:B------:R-:W-:Y:S05]  /*33a90*/  BRA `(.L_x_1850) ;  /* 0xfffffd0c00bc7947 */ /* 0x000fea000383ffff */
.L_x_231:
[----:B------:R-:W-:Y:S01]  /*33aa0*/  BSSY B4, `(.L_x_1851) ;  /* 0x0000005000047945 */ /* 0x000fe20003800000 */
[----:B------:R-:W-:-:S07]  /*33ab0*/  IMAD.MOV.U32 R21, RZ, RZ, -0x1 ;  /* 0xffffffffff157424 */ /* 0x000fce00078e00ff */
[----:B01234-:R-:W-:Y:S05]  /*33ac0*/  WARPSYNC.COLLECTIVE R21, `(.L_x_1852) ;  /* 0x0000000015087348 */ /* 0x01ffea0003c00000 */
[----:B------:R-:W-:Y:S01]  /*33ad0*/  NOP ;  /* 0x0000000000007918 */ /* 0x000fe20000000000 */
[----:B01234-:R-:W-:Y:S05]  /*33ae0*/  ENDCOLLECTIVE ;  /* 0x000000000000791b */ /* 0x01ffea0003800000 */
.L_x_1852:
[----:B------:R-:W-:Y:S05]  /*33af0*/  BSYNC B4 ;  /* 0x0000000000047941 */ /* 0x000fea0003800000 */
.L_x_1851:
[----:B------:R-:W-:Y:S05]  /*33b00*/  BRA `(.L_x_1853) ;  /* 0xfffffd1c004c7947 */ /* 0x000fea000383ffff */
.L_x_234:
[----:B------:R-:W-:Y:S01]  /*33b10*/  BSSY B5, `(.L_x_1854) ;  /* 0x0000005000057945 */ /* 0x000fe20003800000 */
[----:B------:R-:W-:-:S07]  /*33b20*/  IMAD.MOV.U32 R21, RZ, RZ, -0x1 ;  /* 0xffffffffff157424 */ /* 0x000fce00078e00ff */
[----:B012-4-:R-:W-:Y:S05]  /*33b30*/  WARPSYNC.COLLECTIVE R21, `(.L_x_1855) ;  /* 0x0000000015087348 */ /* 0x017fea0003c00000 */
[----:B------:R-:W-:Y:S01]  /*33b40*/  NOP ;  /* 0x0000000000007918 */ /* 0x000fe20000000000 */
[----:B012-4-:R-:W-:Y:S05]  /*33b50*/  ENDCOLLECTIVE ;  /* 0x000000000000791b */ /* 0x017fea0003800000 */
.L_x_1855:
[----:B------:R-:W-:Y:S05]  /*33b60*/  BSYNC B5 ;  /* 0x0000000000057941 */ /* 0x000fea0003800000 */
.L_x_1854:
[----:B------:R-:W-:Y:S05]  /*33b70*/  BRA `(.L_x_1856) ;  /* 0xfffffd1c00507947 */ /* 0x000fea000383ffff */
.L_x_247:
[----:B------:R-:W-:Y:S01]  /*33b80*/  BSSY B5, `(.L_x_1857) ;  /* 0x0000005000057945 */ /* 0x000fe20003800000 */
[----:B------:R-:W-:-:S07]  /*33b90*/  IMAD.MOV.U32 R21, RZ, RZ, -0x1 ;  /* 0xffffffffff157424 */ /* 0x000fce00078e00ff */
[----:B01234-:R-:W-:Y:S05]  /*33ba0*/  WARPSYNC.COLLECTIVE R21, `(.L_x_1858) ;  /* 0x0000000015087348 */ /* 0x01ffea0003c00000 */
[----:B------:R-:W-:Y:S01]  /*33bb0*/  NOP ;  /* 0x0000000000007918 */ /* 0x000fe20000000000 */
[----:B01234-:R-:W-:Y:S05]  /*33bc0*/  ENDCOLLECTIVE ;  /* 0x000000000000791b */ /* 0x01ffea0003800000 */
.L_x_1858:
[----:B------:R-:W-:Y:S05]  /*33bd0*/  BSYNC B5 ;  /* 0x0000000000057941 */ /* 0x000fea0003800000 */
.L_x_1857:
[----:B------:R-:W-:Y:S05]  /*33be0*/  BRA `(.L_x_1859) ;  /* 0xfffffd20006c7947 */ /* 0x000fea000383ffff */
.L_x_257:
[----:B------:R-:W-:Y:S01]  /*33bf0*/  BSSY B5, `(.L_x_1860) ;  /* 0x0000005000057945 */ /* 0x000fe20003800000 */
[----:B------:R-:W-:-:S07]  /*33c00*/  MOV R21, 0xffffffff ;  /* 0xffffffff00157802 */ /* 0x000fce0000000f00 */
[----:B-1234-:R-:W-:Y:S05]  /*33c10*/  WARPSYNC.COLLECTIVE R21, `(.L_x_1861) ;  /* 0x0000000015087348 */ /* 0x01efea0003c00000 */
[----:B------:R-:W-:Y:S01]  /*33c20*/  NOP ;  /* 0x0000000000007918 */ /* 0x000fe20000000000 */
[----:B-1234-:R-:W-:Y:S05]  /*33c30*/  ENDCOLLECTIVE ;  /* 0x000000000000791b */ /* 0x01efea0003800000 */
.L_x_1861:
[----:B------:R-:W-:Y:S05]  /*33c40*/  BSYNC B5 ;  /* 0x0000000000057941 */ /* 0x000fea0003800000 */
.L_x_1860:
[----:B------:R-:W-:Y:S02]  /*33c50*/  IMAD.MOV.U32 R19, RZ, RZ, R22 ;  /* 0x000000ffff137224 */ /* 0x000fe400078e0016 */
[----:B------:R-:W-:Y:S02]  /*33c60*/  IMAD.MOV.U32 R18, RZ, RZ, 0x1 ;  /* 0x00000001ff127424 */ /* 0x000fe400078e00ff */
[----:B------:R-:W-:Y:S02]  /*33c70*/  IMAD.MOV.U32 R16, RZ, RZ, RZ ;  /* 0x000000ffff107224 */ /* 0x000fe400078e00ff */
[----:B------:R-:W-:-:S07]  /*33c80*/  IMAD.MOV.U32 R21, RZ, RZ, -0x1 ;  /* 0xffffffffff157424 */ /* 0x000fce00078e00ff */
[----:B------:R-:W-:Y:S05]  /*33c90*/  WARPSYNC.COLLECTIVE R21, `(.L_x_1862) ;  /* 0x0000000015087348 */ /* 0x000fea0003c00000 */
[----:B------:R0:W1:Y:S02]  /*33ca0*/  SHFL.UP P0, R20, R19, R18, R16 ;  /* 0x0400001213147389 */ /* 0x0000640000000010 */
[----:B01----:R-:W-:Y:S05]  /*33cb0*/  ENDCOLLECTIVE ;  /* 0x000000000000791b */ /* 0x003fea0003800000 */
.L_x_1862:
[----:B------:R-:W-:Y:S01]  /*33cc0*/  IMAD.MOV.U32 R19, RZ, RZ, R3 ;  /* 0x000000ffff137224 */ /* 0x000fe200078e0003 */
[----:B------:R-:W-:-:S07]  /*33cd0*/  MOV R6, R20 ;  /* 0x0000001400067202 */ /* 0x000fce0000000f00 */
[----:B------:R-:W-:Y:S05]  /*33ce0*/  WARPSYNC.COLLECTIVE R21, `(.L_x_1863) ;  /* 0x0000000015087348 */ /* 0x000fea0003c00000 */
[----:B------:R0:W1:Y:S02]  /*33cf0*/  SHFL.UP P0, R20, R19, R18, R16 ;  /* 0x0400001213147389 */ /* 0x0000640000000010 */
[----:B01----:R-:W-:Y:S05]  /*33d00*/  ENDCOLLECTIVE ;  /* 0x000000000000791b */ /* 0x003fea0003800000 */
.L_x_1863:
[----:B------:R-:W-:Y:S05]  /*33d10*/  WARPSYNC.COLLECTIVE R21, `(.L_x_1864) ;  /* 0x0000000015087348 */ /* 0x000fea0003c00000 */
[----:B------:R-:W-:Y:S01]  /*33d20*/  NOP ;  /* 0x0000000000007918 */ /* 0x000fe20000000000 */
[----:B------:R-:W-:Y:S05]  /*33d30*/  ENDCOLLECTIVE ;  /* 0x000000000000791b */ /* 0x000fea0003800000 */
.L_x_1864:
[----:B------:R-:W-:-:S05]  /*33d40*/  SEL R7, R6, RZ, P6 ;  /* 0x000000ff06077207 */ /* 0x000fca0003000000 */
[----:B------:R-:W-:Y:S02]  /*33d50*/  IMAD.IADD R7, R7, 0x1, R22 ;  /* 0x0000000107077824 */ /* 0x000fe400078e0216 */
[----:B------:R-:W-:Y:S02]  /*33d60*/  HFMA2 R18, -RZ, RZ, 0, 1.1920928955078125e-07 ;  /* 0x00000002ff127431 */ /* 0x000fe400000001ff */
[----:B------:R-:W-:Y:S01]  /*33d70*/  IMAD.MOV.U32 R19, RZ, RZ, R7 ;  /* 0x000000ffff137224 */ /* 0x000fe200078e0007 */
[----:B------:R-:W-:-:S07]  /*33d80*/  SEL R6, R20, RZ, P6 ;  /* 0x000000ff14067207 */ /* 0x000fce0003000000 */
[----:B------:R-:W-:Y:S05]  /*33d90*/  WARPSYNC.COLLECTIVE R21, `(.L_x_1865) ;  /* 0x0000000015087348 */ /* 0x000fea0003c00000 */
[----:B------:R0:W1:Y:S02]  /*33da0*/  SHFL.UP P0, R20, R19, R18, R16 ;  /* 0x0400001213147389 */ /* 0x0000640000000010 */
[----:B01----:R-:W-:Y:S05]  /*33db0*/  ENDCOLLECTIVE ;  /* 0x000000000000791b */ /* 0x003fea0003800000 */
.L_x_1865:
[----:B------:R-:W-:-:S04]  /*33dc0*/  IMAD.IADD R6, R6, 0x1, R3 ;  /* 0x0000000106067824 */ /* 0x000fc800078e0203 */
[----:B------:R-:W-:Y:S02]  /*33dd0*/  IMAD.MOV.U32 R19, RZ, RZ, R6 ;  /* 0x000000ffff137224 */ /* 0x000fe400078e0006 */
[----:B------:R-:W-:-:S07]  /*33de0*/  IMAD.MOV.U32 R8, RZ, RZ, R20 ;  /* 0x000000ffff087224 */ /* 0x000fce00078e0014 */
[----:B------:R-:W-:Y:S05]  /*33df0*/  WARPSYNC.COLLECTIVE R21, `(.L_x_1866) ;  /* 0x0000000015087348 */ /* 0x000fea0003c00000 */
[----:B------:R0:W1:Y:S02]  /*33e00*/  SHFL.UP P0, R20, R19, R18, R16 ;  /* 0x0400001213147389 */ /* 0x0000640000000010 */
[----:B01----:R-:W-:Y:S05]  /*33e10*/  ENDCOLLECTIVE ;  /* 0x000000000000791b */ /* 0x003fea0003800000 */
.L_x_1866:
[----:B------:R-:W-:Y:S05]  /*33e20*/  WARPSYNC.COLLECTIVE R21, `(.L_x_1867) ;  /* 0x0000000015087348 */ /* 0x000fea0003c00000 */
[----:B------:R-:W-:Y:S01]  /*33e30*/  NOP ;  /* 0x0000000000007918 */ /* 0x000fe20000000000 */
[----:B------:R-:W-:Y:S05]  /*33e40*/  ENDCOLLECTIVE ;  /* 0x000000000000791b */ /* 0x000fea0003800000 */
.L_x_1867:
[----:B------:R-:W-:-:S05]  /*33e50*/  SEL R8, R8, RZ, P4 ;  /* 0x000000ff08087207 */ /* 0x000fca0002000000 */
[----:B------:R-:W-:Y:S02]  /*33e60*/  IMAD.IADD R8, R7, 0x1, R8 ;  /* 0x0000000107087824 */ /* 0x000fe400078e0208 */
[----:B------:R-:W-:-:S03]  /*33e70*/  IMAD.MOV.U32 R18, RZ, RZ, 0x4 ;  /* 0x00000004ff127424 */ /* 0x000fc600078e00ff */
[----:B------:R-:W-:Y:S02]  /*33e80*/  MOV R19, R8 ;  /* 0x0000000800137202 */ /* 0x000fe40000000f00 */
[----:B------:R-:W-:-:S07]  /*33e90*/  SEL R23, R20, RZ, P4 ;  /* 0x000000ff14177207 */ /* 0x000fce0002000000 */
[----:B------:R-:W-:Y:S05]  /*33ea0*/  WARPSYNC.COLLECTIVE R21, `(.L_x_1868) ;  /* 0x0000000015087348 */ /* 0x000fea0003c00000 */
[----:B------:R0:W1:Y:S02]  /*33eb0*/  SHFL.UP P0, R20, R19, R18, R16 ;  /* 0x0400001213147389 */ /* 0x0000640000000010 */
[----:B01----:R-:W-:Y:S05]  /*33ec0*/  ENDCOLLECTIVE ;  /* 0x000000000000791b */ /* 0x003fea0003800000 */
.L_x_1868:
[----:B------:R-:W-:-:S04]  /*33ed0*/  IMAD.IADD R23, R6, 0x1, R23 ;  /* 0x0000000106177824 */ /* 0x000fc800078e0217 */
[----:B------:R-:W-:Y:S02]  /*33ee0*/  IMAD.MOV.U32 R19, RZ, RZ, R23 ;  /* 0x000000ffff137224 */ /* 0x000fe400078e0017 */
[----:B------:R-:W-:-:S07]  /*33ef0*/  IMAD.MOV.U32 R28, RZ, RZ, R20 ;  /* 0x000000ffff1c7224 */ /* 0x000fce00078e0014 */
[----:B------:R-:W-:Y:S05]  /*33f00*/  WARPSYNC.COLLECTIVE R21, `(.L_x_1869) ;  /* 0x0000000015087348 */ /* 0x000fea0003c00000 */
[----:B------:R0:W1:Y:S02]  /*33f10*/  SHFL.UP P0, R20, R19, R18, R16 ;  /* 0x0400001213147389 */ /* 0x0000640000000010 */
[----:B01----:R-:W-:Y:S05]  /*33f20*/  ENDCOLLECTIVE ;  /* 0x000000000000791b */ /* 0x003fea0003800000 */
.L_x_1869:
[----:B------:R-:W-:Y:S05]  /*33f30*/  WARPSYNC.COLLECTIVE R21, `(.L_x_1870) ;  /* 0x0000000015087348 */ /* 0x000fea0003c00000 */
[----:B------:R-:W-:Y:S01]  /*33f40*/  NOP ;  /* 0x0000000000007918 */ /* 0x000fe20000000000 */
[----:B------:R-:W-:Y:S05]  /*33f50*/  ENDCOLLECTIVE ;  /* 0x000000000000791b */ /* 0x000fea0003800000 */
.L_x_1870:
[----:B------:R-:W-:-:S05]  /*33f60*/  SEL R7, R28, RZ, P3 ;  /* 0x000000ff1c077207 */ /* 0x000fca0001800000 */
[----:B------:R-:W-:Y:S02]  /*33f70*/  IMAD.IADD R28, R8, 0x1, R7 ;  /* 0x00000001081c7824 */ /* 0x000fe400078e0207 */
[----:B------:R-:W-:Y:S02]  /*33f80*/  IMAD.MOV.U32 R18, RZ, RZ, 0x8 ;  /* 0x00000008ff127424 */ /* 0x000fe400078e00ff */
[----:B------:R-:W-:Y:S01]  /*33f90*/  IMAD.MOV.U32 R19, RZ, RZ, R28 ;  /* 0x000000ffff137224 */ /* 0x000fe200078e001c */
[----:B------:R-:W-:-:S04]  /*33fa0*/  SEL R20, R20, RZ, P3 ;  /* 0x000000ff14147207 */ /* 0x000fc80001800000 */
[----:B------:R-:W-:-:S07]  /*33fb0*/  IADD3 R7, PT, PT, R23, R20, RZ ;  /* 0x0000001417077210 */ /* 0x000fce0007ffe0ff */
[----:B------:R-:W-:Y:S05]  /*33fc0*/  WARPSYNC.COLLECTIVE R21, `(.L_x_1871) ;  /* 0x0000000015087348 */ /* 0x000fea0003c00000 */
[----:B------:R0:W1:Y:S02]  /*33fd0*/  SHFL.UP P0, R20, R19, R18, R16 ;  /* 0x0400001213147389 */ /* 0x0000640000000010 */
[----:B01----:R-:W-:Y:S05]  /*33fe0*/  ENDCOLLECTIVE ;  /* 0x000000000000791b */ /* 0x003fea0003800000 */
.L_x_1871:
[----:B------:R-:W-:Y:S02]  /*33ff0*/  IMAD.MOV.U32 R19, RZ, RZ, R7 ;  /* 0x000000ffff137224 */ /* 0x000fe400078e0007 */
[----:B------:R-:W-:-:S07]  /*34000*/  IMAD.MOV.U32 R6, RZ, RZ, R20 ;  /* 0x000000ffff067224 */ /* 0x000fce00078e0014 */
[----:B------:R-:W-:Y:S05]  /*34010*/  WARPSYNC.COLLECTIVE R21, `(.L_x_1872) ;  /* 0x0000000015087348 */ /* 0x000fea0003c00000 */
[----:B------:R0:W1:Y:S02]  /*34020*/  SHFL.UP P0, R20, R19, R18, R16 ;  /* 0x0400001213147389 */ /* 0x0000640000000010 */
[----:B01----:R-:W-:Y:S05]  /*34030*/  ENDCOLLECTIVE ;  /* 0x000000000000791b */ /* 0x003fea0003800000 */
.L_x_1872:
[----:B------:R-:W-:Y:S05]  /*34040*/  WARPSYNC.COLLECTIVE R21, `(.L_x_1873) ;  /* 0x0000000015087348 */ /* 0x000fea0003c00000 */
[----:B------:R-:W-:Y:S01]  /*34050*/  NOP ;  /* 0x0000000000007918 */ /* 0x000fe20000000000 */
[----:B------:R-:W-:Y:S05]  /*34060*/  ENDCOLLECTIVE ;  /* 0x000000000000791b */ /* 0x000fea0003800000 */
.L_x_1873:
[----:B------:R-:W-:-:S04]  /*34070*/  SEL R23, R6, RZ, P2 ;  /* 0x000000ff06177207 */ /* 0x000fc80001000000 */
[----:B------:R-:W-:Y:S01]  /*34080*/  IADD3 R6, PT, PT, R28, R23, RZ ;  /* 0x000000171c067210 */ /* 0x000fe20007ffe0ff */
[----:B------:R-:W-:-:S04]  /*34090*/  IMAD.MOV.U32 R18, RZ, RZ, 0x10 ;  /* 0x00000010ff127424 */ /* 0x000fc800078e00ff */
[----:B------:R-:W-:Y:S01]  /*340a0*/  IMAD.MOV.U32 R19, RZ, RZ, R6 ;  /* 0x000000ffff137224 */ /* 0x000fe200078e0006 */
[----:B------:R-:W-:-:S07]  /*340b0*/  SEL R8, R20, RZ, P2 ;  /* 0x000000ff14087207 */ /* 0x000fce0001000000 */
[----:B------:R-:W-:Y:S05]  /*340c0*/  WARPSYNC.COLLECTIVE R21, `(.L_x_1874) ;  /* 0x0000000015087348 */ /* 0x000fea0003c00000 */
[----:B------:R0:W1:Y:S02]  /*340d0*/  SHFL.UP P0, R20, R19, R18, R16 ;  /* 0x0400001213147389 */ /* 0x0000640000000010 */
[----:B01----:R-:W-:Y:S05]  /*340e0*/  ENDCOLLECTIVE ;  /* 0x000000000000791b */ /* 0x003fea0003800000 */
.L_x_1874:
[----:B------:R-:W-:-:S05]  /*340f0*/  IMAD.IADD R8, R7, 0x1, R8 ;  /* 0x0000000107087824 */ /* 0x000fca00078e0208 */
[----:B------:R-:W-:Y:S01]  /*34100*/  MOV R19, R8 ;  /* 0x0000000800137202 */ /* 0x000fe20000000f00 */
[----:B------:R-:W-:-:S07]  /*34110*/  IMAD.MOV.U32 R23, RZ, RZ, R20 ;  /* 0x000000ffff177224 */ /* 0x000fce00078e0014 */
[----:B------:R-:W-:Y:S05]  /*34120*/  WARPSYNC.COLLECTIVE R21, `(.L_x_1875) ;  /* 0x0000000015087348 */ /* 0x000fea0003c00000 */
[----:B------:R0:W1:Y:S02]  /*34130*/  SHFL.UP P0, R20, R19, R18, R16 ;  /* 0x0400001213147389 */ /* 0x0000640000000010 */
[----:B01----:R-:W-:Y:S05]  /*34140*/  ENDCOLLECTIVE ;  /* 0x000000000000791b */ /* 0x003fea0003800000 */
.L_x_1875:
[----:B------:R-:W-:Y:S05]  /*34150*/  WARPSYNC.COLLECTIVE R21, `(.L_x_1876) ;  /* 0x0000000015087348 */ /* 0x000fea0003c00000 */
[----:B------:R-:W-:Y:S01]  /*34160*/  NOP ;  /* 0x0000000000007918 */ /* 0x000fe20000000000 */
[----:B------:R-:W-:Y:S05]  /*34170*/  ENDCOLLECTIVE ;  /* 0x000000000000791b */ /* 0x000fea0003800000 */
.L_x_1876:
[----:B------:R-:W-:-:S05]  /*34180*/  SEL R23, R23, RZ, P1 ;  /* 0x000000ff17177207 */ /* 0x000fca0000800000 */
[----:B------:R-:W-:Y:S01]  /*34190*/  IMAD.IADD R23, R6, 0x1, R23 ;  /* 0x0000000106177824 */ /* 0x000fe200078e0217 */
[----:B------:R-:W-:-:S05]  /*341a0*/  SEL R31, R20, RZ, P1 ;  /* 0x000000ff141f7207 */ /* 0x000fca0000800000 */
[----:B------:R-:W-:Y:S01]  /*341b0*/  IMAD.IADD R31, R8, 0x1, R31 ;  /* 0x00000001081f7824 */ /* 0x000fe200078e021f */
[----:B------:R-:W-:Y:S06]  /*341c0*/  BRA `(.L_x_1877) ;  /* 0xfffffd2000cc7947 */ /* 0x000fec000383ffff */
.L_x_268:
[----:B------:R-:W-:Y:S01]  /*341d0*/  BSSY B5, `(.L_x_1878) ;  /* 0x0000005000057945 */ /* 0x000fe20003800000 */
[----:B01-3--:R-:W-:-:S07]  /*341e0*/  IMAD.MOV.U32 R21, RZ, RZ, -0x1 ;  /* 0xffffffffff157424 */ /* 0x00bfce00078e00ff */
[----:B--2-4-:R-:W-:Y:S05]  /*341f0*/  WARPSYNC.COLLECTIVE R21, `(.L_x_1879) ;  /* 0x0000000015087348 */ /* 0x014fea0003c00000 */
[----:B------:R-:W-:Y:S01]  /*34200*/  NOP ;  /* 0x0000000000007918 */ /* 0x000fe20000000000 */
[----:B--2-4-:R-:W-:Y:S05]  /*34210*/  ENDCOLLECTIVE ;  /* 0x000000000000791b */ /* 0x014fea0003800000 */
.L_x_1879:
[----:B------:R-:W-:Y:S05]  /*34220*/  BSYNC B5 ;  /* 0x0000000000057941 */ /* 0x000fea0003800000 */
.L_x_1878:
[----:B------:R-:W-:Y:S05]  /*34230*/  BRA `(.L_x_1880) ;  /* 0xfffffd2c00f07947 */ /* 0x000fea000383ffff */
.L_x_303:
[----:B------:R-:W-:Y:S01]  /*34240*/  BSSY B6, `(.L_x_1881) ;  /* 0x0000005000067945 */ /* 0x000fe20003800000 */
[----:B-1-3--:R-:W-:-:S07]  /*34250*/  IMAD.MOV.U32 R21, RZ, RZ, -0x1 ;  /* 0xffffffffff157424 */ /* 0x00afce00078e00ff */
[----:B--2-4-:R-:W-:Y:S05]  /*34260*/  WARPSYNC.COLLECTIVE R21, `(.L_x_1882) ;  /* 0x0000000015087348 */ /* 0x014fea0003c00000 */
[----:B------:R-:W-:Y:S01]  /*34270*/  NOP ;  /* 0x0000000000007918 */ /* 0x000fe20000000000 */
[----:B--2-4-:R-:W-:Y:S05]  /*34280*/  ENDCOLLECTIVE ;  /* 0x000000000000791b */ /* 0x014fea0003800000 */
.L_x_1882:
[----:B------:R-:W-:Y:S05]  /*34290*/  BSYNC B6 ;  /* 0x0000000000067941 */ /* 0x000fea0003800000 */
.L_x_1881:
[----:B------:R-:W-:Y:S05]  /*342a0*/  BRA `(.L_x_1883) ;  /* 0xfffffd3800b47947 */ /* 0x000fea000383ffff */
.L_x_323:
[----:B------:R-:W-:Y:S01]  /*342b0*/  BSSY B5, `(.L_x_1884) ;  /* 0x0000005000057945 */ /* 0x000fe20003800000 */
[----:B-1-3--:R-:W-:-:S07]  /*342c0*/  MOV R21, 0xffffffff ;  /* 0xffffffff00157802 */ /* 0x00afce0000000f00 */
[----:B0-2-45:R-:W-:Y:S05]  /*342d0*/  WARPSYNC.COLLECTIVE R21, `(.L_x_1885) ;  /* 0x0000000015087348 */ /* 0x035fea0003c00000 */
[----:B------:R-:W-:Y:S01]  /*342e0*/  NOP ;  /* 0x0000000000007918 */ /* 0x000fe20000000000 */
[----:B0-2-45:R-:W-:Y:S05]  /*342f0*/  ENDCOLLECTIVE ;  /* 0x000000000000791b */ /* 0x035fea0003800000 */
.L_x_1885:
[----:B------:R-:W-:Y:S05]  /*34300*/  BSYNC B5 ;  /* 0x0000000000057941 */ /* 0x000fea0003800000 */
.L_x_1884:
[----:B------:R-:W-:Y:S05]  /*34310*/  BRA `(.L_x_1886) ;  /* 0xfffffd40009c7947 */ /* 0x000fea000383ffff */
.L_x_331:
[----:B------:R-:W-:Y:S01]  /*34320*/  BSSY B5, `(.L_x_1887) ;  /* 0x0000005000057945 */ /* 0x000fe20003800000 */
[----:B01-3--:R-:W-:-:S07]  /*34330*/  IMAD.MOV.U32 R21, RZ, RZ, -0x1 ;  /* 0xffffffffff157424 */ /* 0x00bfce00078e00ff */
[----:B--2-45:R-:W-:Y:S05]  /*34340*/  WARPSYNC.COLLECTIVE R21, `(.L_x_1888) ;  /* 0x0000000015087348 */ /* 0x034fea0003c00000 */
[----:B------:R-:W-:Y:S01]  /*34350*/  NOP ;  /* 0x0000000000007918 */ /* 0x000fe20000000000 */
[----:B--2-45:R-:W-:Y:S05]  /*34360*/  ENDCOLLECTIVE ;  /* 0x000000000000791b */ /* 0x034fea0003800000 */
.L_x_1888:
[----:B------:R-:W-:Y:S05]  /*34370*/  BSYNC B5 ;  /* 0x0000000000057941 */ /* 0x000fea0003800000 */
.L_x_1887:
[----:B------:R-:W-:Y:S01]  /*34380*/  IMAD.MOV.U32 R19, RZ, RZ, R3 ;  /* 0x000000ffff137224 */ /* 0x000fe200078e0003 */
[----:B------:R-:W-:Y:S01]  /*34390*/  MOV R21, 0xffffffff ;  /* 0xffffffff00157802 */ /* 0x000fe20000000f00 */
[----:B------:R-:W-:Y:S02]  /*343a0*/  IMAD.MOV.U32 R18, RZ, RZ, 0x1 ;  /* 0x00000001ff127424 */ /* 0x000fe400078e00ff */
[----:B------:R-:W-:-:S07]  /*343b0*/  IMAD.MOV.U32 R16, RZ, RZ, RZ ;  /* 0x000000ffff107224 */ /* 0x000fce00078e00ff */
[----:B------:R-:W-:Y:S05]  /*343c0*/  WARPSYNC.COLLECTIVE R21, `(.L_x_1889) ;  /* 0x0000000015087348 */ /* 0x000fea0003c00000 */
[----:B------:R0:W1:Y:S02]  /*343d0*/  SHFL.UP P0, R20, R19, R18, R16 ;  /* 0x0400001213147389 */ /* 0x0000640000000010 */
[----:B01----:R-:W-:Y:S05]  /*343e0*/  ENDCOLLECTIVE ;  /* 0x000000000000791b */ /* 0x003fea0003800000 */
.L_x_1889:
[----:B------:R-:W-:Y:S05]  /*343f0*/  WARPSYNC.COLLECTIVE R21, `(.L_x_1890) ;  /* 0x0000000015087348 */ /* 0x000fea0003c00000 */
[----:B------:R-:W-:Y:S01]  /*34400*/  NOP ;  /* 0x0000000000007918 */ /* 0x000fe20000000000 */
[----:B------:R-:W-:Y:S05]  /*34410*/  ENDCOLLECTIVE ;  /* 0x000000000000791b */ /* 0x000fea0003800000 */
.L_x_1890:
[----:B------:R-:W-:Y:S01]  /*34420*/  IMAD.MOV.U32 R18, RZ, RZ, 0x2 ;  /* 0x00000002ff127424 */ /* 0x000fe200078e00ff */
[----:B------:R-:W-:-:S05]  /*34430*/  SEL R6, R20, RZ, P6 ;  /* 0x000000ff14067207 */ /* 0x000fca0003000000 */
[----:B------:R-:W-:-:S04]  /*34440*/  IMAD.IADD R6, R6, 0x1, R3 ;  /* 0x0000000106067824 */ /* 0x000fc800078e0203 */
[----:B------:R-:W-:-:S07]  /*34450*/  IMAD.MOV.U32 R19, RZ, RZ, R6 ;  /* 0x000000ffff137224 */ /* 0x000fce00078e0006 */
[----:B------:R-:W-:Y:S05]  /*34460*/  WARPSYNC.COLLECTIVE R21, `(.L_x_1891) ;  /* 0x0000000015087348 */ /* 0x000fea0003c00000 */
[----:B------:R0:W1:Y:S02]  /*34470*/  SHFL.UP P0, R20, R19, R18, R16 ;  /* 0x0400001213147389 */ /* 0x0000640000000010 */
[----:B01----:R-:W-:Y:S05]  /*34480*/  ENDCOLLECTIVE ;  /* 0x000000000000791b */ /* 0x003fea0003800000 */
.L_x_1891:
[----:B------:R-:W-:Y:S05]  /*34490*/  WARPSYNC.COLLECTIVE R21, `(.L_x_1892) ;  /* 0x0000000015087348 */ /* 0x000fea0003c00000 */
[----:B------:R-:W-:Y:S01]  /*344a0*/  NOP ;  /* 0x0000000000007918 */ /* 0x000fe20000000000 */
[----:B------:R-:W-:Y:S05]  /*344b0*/  ENDCOLLECTIVE ;  /* 0x000000000000791b */ /* 0x000fea0003800000 */
.L_x_1892:
[----:B------:R-:W-:Y:S01]  /*344c0*/  IMAD.MOV.U32 R18, RZ, RZ, 0x4 ;  /* 0x00000004ff127424 */ /* 0x000fe200078e00ff */
[----:B------:R-:W-:-:S05]  /*344d0*/  SEL R7, R20, RZ, P4 ;  /* 0x000000ff14077207 */ /* 0x000fca0002000000 */
[----:B------:R-:W-:-:S05]  /*344e0*/  IMAD.IADD R7, R6, 0x1, R7 ;  /* 0x0000000106077824 */ /* 0x000fca00078e0207 */
[----:B------:R-:W-:-:S07]  /*344f0*/  MOV R19, R7 ;  /* 0x0000000700137202 */ /* 0x000fce0000000f00 */
[----:B------:R-:W-:Y:S05]  /*34500*/  WARPSYNC.COLLECTIVE R21, `(.L_x_1893) ;  /* 0x0000000015087348 */ /* 0x000fea0003c00000 */
[----:B------:R0:W1:Y:S02]  /*34510*/  SHFL.UP P0, R20, R19, R18, R16 ;  /* 0x0400001213147389 */ /* 0x0000640000000010 */
[----:B01----:R-:W-:Y:S05]  /*34520*/  ENDCOLLECTIVE ;  /* 0x000000000000791b */ /* 0x003fea0003800000 */
.L_x_1893:
[----:B------:R-:W-:Y:S05]  /*34530*/  WARPSYNC.COLLECTIVE R21, `(.L_x_1894) ;  /* 0x0000000015087348 */ /* 0x000fea0003c00000 */
[----:B------:R-:W-:Y:S01]  /*34540*/  NOP ;  /* 0x0000000000007918 */ /* 0x000fe20000000000 */
[----:B------:R-:W-:Y:S05]  /*34550*/  ENDCOLLECTIVE ;  /* 0x000000000000791b */ /* 0x000fea0003800000 */
.L_x_1894:
[----:B------:R-:W-:Y:S01]  /*34560*/  IMAD.MOV.U32 R18, RZ, RZ, 0x8 ;  /* 0x00000008ff127424 */ /* 0x000fe200078e00ff */
[----:B------:R-:W-:-:S05]  /*34570*/  SEL R8, R20, RZ, P3 ;  /* 0x000000ff14087207 */ /* 0x000fca0001800000 */
[----:B------:R-:W-:-:S04]  /*34580*/  IMAD.IADD R8, R7, 0x1, R8 ;  /* 0x0000000107087824 */ /* 0x000fc800078e0208 */
[----:B------:R-:W-:-:S07]  /*34590*/  IMAD.MOV.U32 R19, RZ, RZ, R8 ;  /* 0x000000ffff137224 */ /* 0x000fce00078e0008 */
[----:B------:R-:W-:Y:S05]  /*345a0*/  WARPSYNC.COLLECTIVE R21, `(.L_x_1895) ;  /* 0x0000000015087348 */ /* 0x000fea0003c00000 */
[----:B------:R0:W1:Y:S02]  /*345b0*/  SHFL.UP P0, R20, R19, R18, R16 ;  /* 0x0400001213147389 */ /* 0x0000640000000010 */
[----:B01----:R-:W-:Y:S05]  /*345c0*/  ENDCOLLECTIVE ;  /* 0x000000000000791b */ /* 0x003fea0003800000 */
.L_x_1895:
[----:B------:R-:W-:Y:S05]  /*345d0*/  WARPSYNC.COLLECTIVE R21, `(.L_x_1896) ;  /* 0x0000000015087348 */ /* 0x000fea0003c00000 */
[----:B------:R-:W-:Y:S01]  /*345e0*/  NOP ;  /* 0x0000000000007918 */ /* 0x000fe20000000000 */
[----:B------:R-:W-:Y:S05]  /*345f0*/  ENDCOLLECTIVE ;  /* 0x000000000000791b */ /* 0x000fea0003800000 */
.L_x_1896:
[----:B------:R-:W-:Y:S01]  /*34600*/  IMAD.MOV.U32 R18, RZ, RZ, 0x10 ;  /* 0x00000010ff127424 */ /* 0x000fe200078e00ff */
[----:B------:R-:W-:-:S04]  /*34610*/  SEL R7, R20, RZ, P2 ;  /* 0x000000ff14077207 */ /* 0x000fc80001000000 */
[----:B------:R-:W-:-:S05]  /*34620*/  IADD3 R22, PT, PT, R8, R7, RZ ;  /* 0x0000000708167210 */ /* 0x000fca0007ffe0ff */
[----:B------:R-:W-:-:S07]  /*34630*/  IMAD.MOV.U32 R19, RZ, RZ, R22 ;  /* 0x000000ffff137224 */ /* 0x000fce00078e0016 */
[----:B------:R-:W-:Y:S05]  /*34640*/  WARPSYNC.COLLECTIVE R21, `(.L_x_1897) ;  /* 0x0000000015087348 */ /* 0x000fea0003c00000 */
[----:B------:R0:W1:Y:S02]  /*34650*/  SHFL.UP P0, R20, R19, R18, R16 ;  /* 0x0400001213147389 */ /* 0x0000640000000010 */
[----:B01----:R-:W-:Y:S05]  /*34660*/  ENDCOLLECTIVE ;  /* 0x000000000000791b */ /* 0x003fea0003800000 */
.L_x_1897:
[----:B------:R-:W-:Y:S05]  /*34670*/  WARPSYNC.COLLECTIVE R21, `(.L_x_1898) ;  /* 0x0000000015087348 */ /* 0x000fea0003c00000 */
[----:B------:R-:W-:Y:S01]  /*34680*/  NOP ;  /* 0x0000000000007918 */ /* 0x000fe20000000000 */
[----:B------:R-:W-:Y:S05]  /*34690*/  ENDCOLLECTIVE ;  /* 0x000000000000791b */ /* 0x000fea0003800000 */
.L_x_1898:
[----:B------:R-:W-:-:S05]  /*346a0*/  SEL R7, R20, RZ, P1 ;  /* 0x000000ff14077207 */ /* 0x000fca0000800000 */
[----:B------:R-:W-:Y:S01]  /*346b0*/  IMAD.IADD R7, R22, 0x1, R7 ;  /* 0x0000000116077824 */ /* 0x000fe200078e0207 */
[----:B------:R-:W-:Y:S06]  /*346c0*/  BRA `(.L_x_1899) ;  /* 0xfffffd4000fc7947 */ /* 0x000fec000383ffff */
.L_x_337:
[----:B------:R-:W-:Y:S01]  /*346d0*/  BSSY B5, `(.L_x_1900) ;  /* 0x0000005000057945 */ /* 0x000fe20003800000 */
[----:B01-3--:R-:W-:-:S07]  /*346e0*/  IMAD.MOV.U32 R21, RZ, RZ, -0x1 ;  /* 0xffffffffff157424 */ /* 0x00bfce00078e00ff */
[----:B--2-45:R-:W-:Y:S05]  /*346f0*/  WARPSYNC.COLLECTIVE R21, `(.L_x_1901) ;  /* 0x0000000015087348 */ /* 0x034fea0003c00000 */
[----:B------:R-:W-:Y:S01]  /*34700*/  NOP ;  /* 0x0000000000007918 */ /* 0x000fe20000000000 */
[----:B--2-45:R-:W-:Y:S05]  /*34710*/  ENDCOLLECTIVE ;  /* 0x000000000000791b */ /* 0x034fea0003800000 */
.L_x_1901:
[----:B------:R-:W-:Y:S05]  /*34720*/  BSYNC B5 ;  /* 0x0000000000057941 */ /* 0x000fea0003800000 */
.L_x_1900:
[----:B------:R-:W-:Y:S05]  /*34730*/  BRA `(.L_x_1902) ;  /* 0xfffffd4400d87947 */ /* 0x000fea000383ffff */
.L_x_344:
[----:B------:R-:W-:Y:S01]  /*34740*/  BSSY B7, `(.L_x_1903) ;  /* 0x0000005000077945 */ /* 0x000fe20003800000 */
[----:B-1----:R-:W-:-:S07]  /*34750*/  MOV R21, 0xffffffff ;  /* 0xffffffff00157802 */ /* 0x002fce0000000f00 */
[----:B--2-4-:R-:W-:Y:S05]  /*34760*/  WARPSYNC.COLLECTIVE R21, `(.L_x_1904) ;  /* 0x0000000015087348 */ /* 0x014fea0003c00000 */
[----:B------:R-:W-:Y:S01]  /*34770*/  NOP ;  /* 0x0000000000007918 */ /* 0x000fe20000000000 */
[----:B--2-4-:R-:W-:Y:S05]  /*34780*/  ENDCOLLECTIVE ;  /* 0x000000000000791b */ /* 0x014fea0003800000 */
.L_x_1904:
[----:B------:R-:W-:Y:S05]  /*34790*/  BSYNC B7 ;  /* 0x0000000000077941 */ /* 0x000fea0003800000 */
.L_x_1903:
[----:B------:R-:W-:Y:S05]  /*347a0*/  BRA `(.L_x_1905) ;  /* 0xfffffd48002c7947 */ /* 0x000fea000383ffff */
.L_x_348:
[----:B------:R-:W-:Y:S01]  /*347b0*/  BSSY B5, `(.L_x_1906) ;  /* 0x0000005000057945 */ /* 0x000fe20003800000 */
[----:B------:R-:W-:-:S07]  /*347c0*/  IMAD.MOV.U32 R21, RZ, RZ, -0x1 ;  /* 0xffffffffff157424 */ /* 0x000fce00078e00ff */
[----:B--234-:R-:W-:Y:S05]  /*347d0*/  WARPSYNC.COLLECTIVE R21, `(.L_x_1907) ;  /* 0x0000000015087348 */ /* 0x01cfea0003c00000 */
[----:B------:R-:W-:Y:S01]  /*347e0*/  NOP ;  /* 0x0000000000007918 */ /* 0x000fe20000000000 */
[----:B--234-:R-:W-:Y:S05]  /*347f0*/  ENDCOLLECTIVE ;  /* 0x000000000000791b */ /* 0x01cfea0003800000 */
.L_x_1907:
[----:B------:R-:W-:Y:S05]  /*34800*/  BSYNC B5 ;  /* 0x0000000000057941 */ /* 0x000fea0003800000 */
.L_x_1906:
[----:B------:R-:W-:Y:S05]  /*34810*/  BRA `(.L_x_1908) ;  /* 0xfffffd4800a47947 */ /* 0x000fea000383ffff */
.L_x_354:
[----:B------:R-:W-:Y:S01]  /*34820*/  BSSY B5, `(.L_x_1909) ;  /* 0x0000007000057945 */ /* 0x000fe20003800000 */
[----:B------:R-:W-:Y:S02]  /*34830*/  IMAD.MOV.U32 R19, RZ, RZ, 0x1 ;  /* 0x00000001ff137424 */ /* 0x000fe400078e00ff */
[----:B------:R-:W-:Y:S02]  /*34840*/  IMAD.MOV.U32 R16, RZ, RZ, 0x1f ;  /* 0x0000001fff107424 */ /* 0x000fe400078e00ff */
[----:B------:R-:W-:-:S07]  /*34850*/  IMAD.MOV.U32 R21, RZ, RZ, -0x1 ;  /* 0xffffffffff157424 */ /* 0x000fce00078e00ff */
[----:B--234-:R-:W-:Y:S05]  /*34860*/  WARPSYNC.COLLECTIVE R21, `(.L_x_1910) ;  /* 0x0000000015087348 */ /* 0x01cfea0003c00000 */
[----:B------:R0:W1:Y:S02]  /*34870*/  SHFL.BFLY P0, R20, R18, R19, R16 ;  /* 0x0c00001312147389 */ /* 0x0000640000000010 */
[----:B01234-:R-:W-:Y:S05]  /*34880*/  ENDCOLLECTIVE ;  /* 0x000000000000791b */ /* 0x01ffea0003800000 */
.L_x_1910:
[----:B------:R-:W-:Y:S05]  /*34890*/  BSYNC B5 ;  /* 0x0000000000057941 */ /* 0x000fea0003800000 */
.L_x_1909:
        /* <DEDUP_REMOVED lines=8> */
.L_x_1911:
[----:B------:R-:W-:Y:S02]  /*34920*/  IMAD.MOV.U32 R19, RZ, RZ, 0x4 ;  /* 0x00000004ff137424 */ /* 0x000fe400078e00ff */
[----:B------:R-:W-:-:S05]  /*34930*/  IMAD.IADD R6, R18, 0x1, R20 ;  /* 0x0000000112067824 */ /* 0x000fca00078e0214 */
[----:B------:R-:W-:-:S07]  /*34940*/  MOV R18, R6 ;  /* 0x0000000600127202 */ /* 0x000fce0000000f00 */
[----:B------:R-:W-:Y:S05]  /*34950*/  WARPSYNC.COLLECTIVE R21, `(.L_x_1912) ;  /* 0x0000000015087348 */ /* 0x000fea0003c00000 */
[----:B------:R0:W1:Y:S02]  /*34960*/  SHFL.BFLY P0, R20, R18, R19, R16 ;  /* 0x0c00001312147389 */ /* 0x0000640000000010 */
[----:B01----:R-:W-:Y:S05]  /*34970*/  ENDCOLLECTIVE ;  /* 0x000000000000791b */ /* 0x003fea0003800000 */
.L_x_1912:
[----:B------:R-:W-:Y:S02]  /*34980*/  IMAD.MOV.U32 R19, RZ, RZ, 0x8 ;  /* 0x00000008ff137424 */ /* 0x000fe400078e00ff */
[----:B------:R-:W-:-:S04]  /*34990*/  IMAD.IADD R7, R6, 0x1, R20 ;  /* 0x0000000106077824 */ /* 0x000fc800078e0214 */
[----:B------:R-:W-:-:S07]  /*349a0*/  IMAD.MOV.U32 R18, RZ, RZ, R7 ;  /* 0x000000ffff127224 */ /* 0x000fce00078e0007 */
[----:B------:R-:W-:Y:S05]  /*349b0*/  WARPSYNC.COLLECTIVE R21, `(.L_x_1913) ;  /* 0x0000000015087348 */ /* 0x000fea0003c00000 */
[----:B------:R0:W1:Y:S02]  /*349c0*/  SHFL.BFLY P0, R20, R18, R19, R16 ;  /* 0x0c00001312147389 */ /* 0x0000640000000010 */
[----:B01----:R-:W-:Y:S05]  /*349d0*/  ENDCOLLECTIVE ;  /* 0x000000000000791b */ /* 0x003fea0003800000 */
.L_x_1913:
[----:B------:R-:W-:Y:S01]  /*349e0*/  IMAD.MOV.U32 R19, RZ, RZ, 0x10 ;  /* 0x00000010ff137424 */ /* 0x000fe200078e00ff */
[----:B------:R-:W-:-:S05]  /*349f0*/  IADD3 R8, PT, PT, R7, R20, RZ ;  /* 0x0000001407087210 */ /* 0x000fca0007ffe0ff */
[----:B------:R-:W-:-:S07]  /*34a00*/  IMAD.MOV.U32 R18, RZ, RZ, R8 ;  /* 0x000000ffff127224 */ /* 0x000fce00078e0008 */
[----:B------:R-:W-:Y:S05]  /*34a10*/  WARPSYNC.COLLECTIVE R21, `(.L_x_1914) ;  /* 0x0000000015087348 */ /* 0x000fea0003c00000 */
[----:B------:R0:W1:Y:S02]  /*34a20*/  SHFL.BFLY P0, R20, R18, R19, R16 ;  /* 0x0c00001312147389 */ /* 0x0000640000000010 */
[----:B01----:R-:W-:Y:S05]  /*34a30*/  ENDCOLLECTIVE ;  /* 0x000000000000791b */ /* 0x003fea0003800000 */
.L_x_1914:
[----:B------:R-:W-:-:S05]  /*34a40*/  @!P2 IADD3 R33, PT, PT, R33, R20, R8 ;  /* 0x000000142121a210 */ /* 0x000fca0007ffe008 */
[----:B------:R0:W-:Y:S02]  /*34a50*/  @!P2 STS [R24+0xba00], R33 ;  /* 0x00ba00211800a388 */ /* 0x0001e40000000800 */
[----:B0-----:R-:W-:Y:S05]  /*34a60*/  WARPSYNC.COLLECTIVE R21, `(.L_x_1915) ;  /* 0x0000000015087348 */ /* 0x001fea0003c00000 */
[----:B------:R-:W-:Y:S01]  /*34a70*/  NOP ;  /* 0x0000000000007918 */ /* 0x000fe20000000000 */
[----:B0-----:R-:W-:Y:S05]  /*34a80*/  ENDCOLLECTIVE ;  /* 0x000000000000791b */ /* 0x001fea0003800000 */
.L_x_1915:
[----:B------:R-:W-:Y:S05]  /*34a90*/  BRA `(.L_x_1916) ;  /* 0xfffffd4800a47947 */ /* 0x000fea000383ffff */
.L_x_359:
[----:B------:R-:W-:Y:S01]  /*34aa0*/  BSSY B6, `(.L_x_1917) ;  /* 0x0000005000067945 */ /* 0x000fe20003800000 */
[----:B------:R-:W-:-:S07]  /*34ab0*/  IMAD.MOV.U32 R21, RZ, RZ, -0x1 ;  /* 0xffffffffff157424 */ /* 0x000fce00078e00ff */
[----:B01234-:R-:W-:Y:S05]  /*34ac0*/  WARPSYNC.COLLECTIVE R21, `(.L_x_1918) ;  /* 0x0000000015087348 */ /* 0x01ffea0003c00000 */
[----:B------:R-:W-:Y:S01]  /*34ad0*/  NOP ;  /* 0x0000000000007918 */ /* 0x000fe20000000000 */
[----:B01234-:R-:W-:Y:S05]  /*34ae0*/  ENDCOLLECTIVE ;  /* 0x000000000000791b */ /* 0x01ffea0003800000 */
.L_x_1918:
[----:B------:R-:W-:Y:S05]  /*34af0*/  BSYNC B6 ;  /* 0x0000000000067941 */ /* 0x000fea0003800000 */
.L_x_1917:
[----:B------:R-:W-:Y:S05]  /*34b00*/  BRA `(.L_x_1919) ;  /* 0xfffffd4800e87947 */ /* 0x000fea000383ffff */
.L_x_365:
[----:B------:R-:W-:Y:S01]  /*34b10*/  BSSY B6, `(.L_x_1920) ;  /* 0x0000005000067945 */ /* 0x000fe20003800000 */
[----:B------:R-:W-:-:S07]  /*34b20*/  IMAD.MOV.U32 R21, RZ, RZ, -0x1 ;  /* 0xffffffffff157424 */ /* 0x000fce00078e00ff */
[----:B01234-:R-:W-:Y:S05]  /*34b30*/  WARPSYNC.COLLECTIVE R21, `(.L_x_1921) ;  /* 0x0000000015087348 */ /* 0x01ffea0003c00000 */
[----:B------:R-:W-:Y:S01]  /*34b40*/  NOP ;  /* 0x0000000000007918 */ /* 0x000fe20000000000 */
[----:B01234-:R-:W-:Y:S05]  /*34b50*/  ENDCOLLECTIVE ;  /* 0x000000000000791b */ /* 0x01ffea0003800000 */
.L_x_1921:
[----:B------:R-:W-:Y:S05]  /*34b60*/  BSYNC B6 ;  /* 0x0000000000067941 */ /* 0x000fea0003800000 */
.L_x_1920:
[----:B------:R-:W-:Y:S05]  /*34b70*/  BRA `(.L_x_1922) ;  /* 0xfffffd4c00307947 */ /* 0x000fea000383ffff */
.L_x_371:
[----:B------:R-:W-:Y:S01]  /*34b80*/  BSSY B6, `(.L_x_1923) ;  /* 0x0000005000067945 */ /* 0x000fe20003800000 */
[----:B------:R-:W-:-:S07]  /*34b90*/  MOV R21, 0xffffffff ;  /* 0xffffffff00157802 */ /* 0x000fce0000000f00 */
[----:B01234-:R-:W-:Y:S05]  /*34ba0*/  WARPSYNC.COLLECTIVE R21, `(.L_x_1924) ;  /* 0x0000000015087348 */ /* 0x01ffea0003c00000 */
[----:B------:R-:W-:Y:S01]  /*34bb0*/  NOP ;  /* 0x0000000000007918 */ /* 0x000fe20000000000 */
[----:B01234-:R-:W-:Y:S05]  /*34bc0*/  ENDCOLLECTIVE ;  /* 0x000000000000791b */ /* 0x01ffea0003800000 */
.L_x_1924:
[----:B------:R-:W-:Y:S05]  /*34bd0*/  BSYNC B6 ;  /* 0x0000000000067941 */ /* 0x000fea0003800000 */
.L_x_1923:
[----:B------:R-:W-:Y:S05]  /*34be0*/  BRA `(.L_x_1925) ;  /* 0xfffffd4c00787947 */ /* 0x000fea000383ffff */
.L_x_377:
[----:B------:R-:W-:Y:S01]  /*34bf0*/  BSSY B6, `(.L_x_1926) ;  /* 0x0000005000067945 */ /* 0x000fe20003800000 */
[----:B------:R-:W-:-:S07]  /*34c00*/  IMAD.MOV.U32 R21, RZ, RZ, -0x1 ;  /* 0xffffffffff157424 */ /* 0x000fce00078e00ff */
[----:B01234-:R-:W-:Y:S05]  /*34c10*/  WARPSYNC.COLLECTIVE R21, `(.L_x_1927) ;  /* 0x0000000015087348 */ /* 0x01ffea0003c00000 */
[----:B------:R-:W-:Y:S01]  /*34c20*/  NOP ;  /* 0x0000000000007918 */ /* 0x000fe20000000000 */
[----:B01234-:R-:W-:Y:S05]  /*34c30*/  ENDCOLLECTIVE ;  /* 0x000000000000791b */ /* 0x01ffea0003800000 */
.L_x_1927:
[----:B------:R-:W-:Y:S05]  /*34c40*/  BSYNC B6 ;  /* 0x0000000000067941 */ /* 0x000fea0003800000 */
.L_x_1926:
[----:B------:R-:W-:Y:S05]  /*34c50*/  BRA `(.L_x_1928) ;  /* 0xfffffd4c00c07947 */ /* 0x000fea000383ffff */
.L_x_383:
[----:B------:R-:W-:Y:S01]  /*34c60*/  BSSY B6, `(.L_x_1929) ;  /* 0x0000005000067945 */ /* 0x000fe20003800000 */
[----:B------:R-:W-:-:S07]  /*34c70*/  IMAD.MOV.U32 R21, RZ, RZ, -0x1 ;  /* 0xffffffffff157424 */ /* 0x000fce00078e00ff */
[----:B01234-:R-:W-:Y:S05]  /*34c80*/  WARPSYNC.COLLECTIVE R21, `(.L_x_1930) ;  /* 0x0000000015087348 */ /* 0x01ffea0003c00000 */
[----:B------:R-:W-:Y:S01]  /*34c90*/  NOP ;  /* 0x0000000000007918 */ /* 0x000fe20000000000 */
[----:B01234-:R-:W-:Y:S05]  /*34ca0*/  ENDCOLLECTIVE ;  /* 0x000000000000791b */ /* 0x01ffea0003800000 */
.L_x_1930:
[----:B------:R-:W-:Y:S05]  /*34cb0*/  BSYNC B6 ;  /* 0x0000000000067941 */ /* 0x000fea0003800000 */
.L_x_1929:
[----:B------:R-:W-:Y:S05]  /*34cc0*/  BRA `(.L_x_1931) ;  /* 0xfffffd5000087947 */ /* 0x000fea000383ffff */
.L_x_389:
[----:B------:R-:W-:Y:S01]  /*34cd0*/  BSSY B6, `(.L_x_1932) ;  /* 0x0000005000067945 */ /* 0x000fe20003800000 */
[----:B------:R-:W-:-:S07]  /*34ce0*/  IMAD.MOV.U32 R21, RZ, RZ, -0x1 ;  /* 0xffffffffff157424 */ /* 0x000fce00078e00ff */
[----:B01234-:R-:W-:Y:S05]  /*34cf0*/  WARPSYNC.COLLECTIVE R21, `(.L_x_1933) ;  /* 0x0000000015087348 */ /* 0x01ffea0003c00000 */
[----:B------:R-:W-:Y:S01]  /*34d00*/  NOP ;  /* 0x0000000000007918 */ /* 0x000fe20000000000 */
[----:B01234-:R-:W-:Y:S05]  /*34d10*/  ENDCOLLECTIVE ;  /* 0x000000000000791b */ /* 0x01ffea0003800000 */
.L_x_1933:
[----:B------:R-:W-:Y:S05]  /*34d20*/  BSYNC B6 ;  /* 0x0000000000067941 */ /* 0x000fea0003800000 */
.L_x_1932:
[----:B------:R-:W-:Y:S05]  /*34d30*/  BRA `(.L_x_1934) ;  /* 0xfffffd5000507947 */ /* 0x000fea000383ffff */
.L_x_395:
[----:B------:R-:W-:Y:S01]  /*34d40*/  BSSY B6, `(.L_x_1935) ;  /* 0x0000005000067945 */ /* 0x000fe20003800000 */
[----:B------:R-:W-:-:S07]  /*34d50*/  IMAD.MOV.U32 R21, RZ, RZ, -0x1 ;  /* 0xffffffffff157424 */ /* 0x000fce00078e00ff */
[----:B01234-:R-:W-:Y:S05]  /*34d60*/  WARPSYNC.COLLECTIVE R21, `(.L_x_1936) ;  /* 0x0000000015087348 */ /* 0x01ffea0003c00000 */
[----:B------:R-:W-:Y:S01]  /*34d70*/  NOP ;  /* 0x0000000000007918 */ /* 0x000fe20000000000 */
[----:B01234-:R-:W-:Y:S05]  /*34d80*/  ENDCOLLECTIVE ;  /* 0x000000000000791b */ /* 0x01ffea0003800000 */
.L_x_1936:
[----:B------:R-:W-:Y:S05]  /*34d90*/  BSYNC B6 ;  /* 0x0000000000067941 */ /* 0x000fea0003800000 */
.L_x_1935:
[----:B------:R-:W-:Y:S05]  /*34da0*/  BRA `(.L_x_1937) ;  /* 0xfffffd5000987947 */ /* 0x000fea000383ffff */
.L_x_401:
[----:B------:R-:W-:Y:S01]  /*34db0*/  BSSY B6, `(.L_x_1938) ;  /* 0x0000005000067945 */ /* 0x000fe20003800000 */
[----:B------:R-:W-:-:S07]  /*34dc0*/  MOV R21, 0xffffffff ;  /* 0xffffffff00157802 */ /* 0x000fce0000000f00 */
[----:B01234-:R-:W-:Y:S05]  /*34dd0*/  WARPSYNC.COLLECTIVE R21, `(.L_x_1939) ;  /* 0x0000000015087348 */ /* 0x01ffea0003c00000 */
[----:B------:R-:W-:Y:S01]  /*34de0*/  NOP ;  /* 0x0000000000007918 */ /* 0x000fe20000000000 */
[----:B01234-:R-:W-:Y:S05]  /*34df0*/  ENDCOLLECTIVE ;  /* 0x000000000000791b */ /* 0x01ffea0003800000 */
.L_x_1939:
[----:B------:R-:W-:Y:S05]  /*34e00*/  BSYNC B6 ;  /* 0x0000000000067941 */ /* 0x000fea0003800000 */
.L_x_1938:
[----:B------:R-:W-:Y:S05]  /*34e10*/  BRA `(.L_x_1940) ;  /* 0xfffffd5000e07947 */ /* 0x000fea000383ffff */
.L_x_430:
[----:B------:R-:W-:Y:S01]  /*34e20*/  BSSY B5, `(.L_x_1941) ;  /* 0x0000005000057945 */ /* 0x000fe20003800000 */
[----:B------:R-:W-:-:S07]  /*34e30*/  IMAD.MOV.U32 R21, RZ, RZ, -0x1 ;  /* 0xffffffffff157424 */ /* 0x000fce00078e00ff */
[----:B01234-:R-:W-:Y:S05]  /*34e40*/  WARPSYNC.COLLECTIVE R21, `(.L_x_1942) ;  /* 0x0000000015087348 */ /* 0x01ffea0003c00000 */
[----:B------:R-:W-:Y:S01]  /*34e50*/  NOP ;  /* 0x0000000000007918 */ /* 0x000fe20000000000 */
[----:B01234-:R-:W-:Y:S05]  /*34e60*/  ENDCOLLECTIVE ;  /* 0x000000000000791b */ /* 0x01ffea0003800000 */
.L_x_1942:
[----:B------:R-:W-:Y:S05]  /*34e70*/  BSYNC B5 ;  /* 0x0000000000057941 */ /* 0x000fea0003800000 */
.L_x_1941:
[----:B------:R-:W-:Y:S05]  /*34e80*/  BRA `(.L_x_1943) ;  /* 0xfffffd6000707947 */ /* 0x000fea000383ffff */
.L_x_443:
[----:B------:R-:W-:Y:S01]  /*34e90*/  BSSY B5, `(.L_x_1944) ;  /* 0x0000005000057945 */ /* 0x000fe20003800000 */
[----:B------:R-:W-:-:S07]  /*34ea0*/  IMAD.MOV.U32 R21, RZ, RZ, -0x1 ;  /* 0xffffffffff157424 */ /* 0x000fce00078e00ff */
[----:B01234-:R-:W-:Y:S05]  /*34eb0*/  WARPSYNC.COLLECTIVE R21, `(.L_x_1945) ;  /* 0x0000000015087348 */ /* 0x01ffea0003c00000 */
[----:B------:R-:W-:Y:S01]  /*34ec0*/  NOP ;  /* 0x0000000000007918 */ /* 0x000fe20000000000 */
[----:B01234-:R-:W-:Y:S05]  /*34ed0*/  ENDCOLLECTIVE ;  /* 0x000000000000791b */ /* 0x01ffea0003800000 */
.L_x_1945:
[----:B------:R-:W-:Y:S05]  /*34ee0*/  BSYNC B5 ;  /* 0x0000000000057941 */ /* 0x000fea0003800000 */
.L_x_1944:
[----:B------:R-:W-:Y:S05]  /*34ef0*/  BRA `(.L_x_1946) ;  /* 0xfffffd6400987947 */ /* 0x000fea000383ffff */
.L_x_453:
[----:B------:R-:W-:Y:S01]  /*34f00*/  BSSY B5, `(.L_x_1947) ;  /* 0x0000005000057945 */ /* 0x000fe20003800000 */
[----:B------:R-:W-:-:S07]  /*34f10*/  IMAD.MOV.U32 R21, RZ, RZ, -0x1 ;  /* 0xffffffffff157424 */ /* 0x000fce00078e00ff */
[----:B0-2-4-:R-:W-:Y:S05]  /*34f20*/  WARPSYNC.COLLECTIVE R21, `(.L_x_1948) ;  /* 0x0000000015087348 */ /* 0x015fea0003c00000 */
[----:B------:R-:W-:Y:S01]  /*34f30*/  NOP ;  /* 0x0000000000007918 */ /* 0x000fe20000000000 */
[----:B0-2-4-:R-:W-:Y:S05]  /*34f40*/  ENDCOLLECTIVE ;  /* 0x000000000000791b */ /* 0x015fea0003800000 */
.L_x_1948:
[----:B------:R-:W-:Y:S05]  /*34f50*/  BSYNC B5 ;  /* 0x0000000000057941 */ /* 0x000fea0003800000 */
.L_x_1947:
[----:B------:R-:W-:Y:S02]  /*34f60*/  HFMA2 R18, -RZ, RZ, 0, 5.9604644775390625e-08 ;  /* 0x00000001ff127431 */ /* 0x000fe400000001ff */
[----:B------:R-:W-:Y:S02]  /*34f70*/  IMAD.MOV.U32 R19, RZ, RZ, R8 ;  /* 0x000000ffff137224 */ /* 0x000fe400078e0008 */
[----:B------:R-:W-:Y:S02]  /*34f80*/  IMAD.MOV.U32 R16, RZ, RZ, RZ ;  /* 0x000000ffff107224 */ /* 0x000fe400078e00ff */
[----:B------:R-:W-:-:S07]  /*34f90*/  IMAD.MOV.U32 R21, RZ, RZ, -0x1 ;  /* 0xffffffffff157424 */ /* 0x000fce00078e00ff */
[----:B------:R-:W-:Y:S05]  /*34fa0*/  WARPSYNC.COLLECTIVE R21, `(.L_x_1949) ;  /* 0x0000000015087348 */ /* 0x000fea0003c00000 */
[----:B------:R0:W1:Y:S02]  /*34fb0*/  SHFL.UP P0, R20, R19, R18, R16 ;  /* 0x0400001213147389 */ /* 0x0000640000000010 */
[----:B01----:R-:W-:Y:S05]  /*34fc0*/  ENDCOLLECTIVE ;  /* 0x000000000000791b */ /* 0x003fea0003800000 */
.L_x_1949:
[----:B------:R-:W-:Y:S02]  /*34fd0*/  IMAD.MOV.U32 R19, RZ, RZ, R23 ;  /* 0x000000ffff137224 */ /* 0x000fe400078e0017 */
[----:B------:R-:W-:-:S07]  /*34fe0*/  IMAD.MOV.U32 R3, RZ, RZ, R20 ;  /* 0x000000ffff037224 */ /* 0x000fce00078e0014 */
[----:B------:R-:W-:Y:S05]  /*34ff0*/  WARPSYNC.COLLECTIVE R21, `(.L_x_1950) ;  /* 0x0000000015087348 */ /* 0x000fea0003c00000 */
[----:B------:R0:W1:Y:S02]  /*35000*/  SHFL.UP P0, R20, R19, R18, R16 ;  /* 0x0400001213147389 */ /* 0x0000640000000010 */
[----:B01----:R-:W-:Y:S05]  /*35010*/  ENDCOLLECTIVE ;  /* 0x000000000000791b */ /* 0x003fea0003800000 */
.L_x_1950:
[----:B------:R-:W-:Y:S05]  /*35020*/  WARPSYNC.COLLECTIVE R21, `(.L_x_1951) ;  /* 0x0000000015087348 */ /* 0x000fea0003c00000 */
[----:B------:R-:W-:Y:S01]  /*35030*/  NOP ;  /* 0x0000000000007918 */ /* 0x000fe20000000000 */
[----:B------:R-:W-:Y:S05]  /*35040*/  ENDCOLLECTIVE ;  /* 0x000000000000791b */ /* 0x000fea0003800000 */
.L_x_1951:
        /* <DEDUP_REMOVED lines=8> */
.L_x_1952:
[----:B------:R-:W-:-:S05]  /*350d0*/  IMAD.IADD R6, R6, 0x1, R23 ;  /* 0x0000000106067824 */ /* 0x000fca00078e0217 */
[----:B------:R-:W-:Y:S01]  /*350e0*/  MOV R19, R6 ;  /* 0x0000000600137202 */ /* 0x000fe20000000f00 */
[----:B------:R-:W-:-:S07]  /*350f0*/  IMAD.MOV.U32 R7, RZ, RZ, R20 ;  /* 0x000000ffff077224 */ /* 0x000fce00078e0014 */
[----:B------:R-:W-:Y:S05]  /*35100*/  WARPSYNC.COLLECTIVE R21, `(.L_x_1953) ;  /* 0x0000000015087348 */ /* 0x000fea0003c00000 */
[----:B------:R0:W1:Y:S02]  /*35110*/  SHFL.UP P0, R20, R19, R18, R16 ;  /* 0x0400001213147389 */ /* 0x0000640000000010 */
[----:B01----:R-:W-:Y:S05]  /*35120*/  ENDCOLLECTIVE ;  /* 0x000000000000791b */ /* 0x003fea0003800000 */
.L_x_1953:
[----:B------:R-:W-:Y:S05]  /*35130*/  WARPSYNC.COLLECTIVE R21, `(.L_x_1954) ;  /* 0x0000000015087348 */ /* 0x000fea0003c00000 */
[----:B------:R-:W-:Y:S01]  /*35140*/  NOP ;  /* 0x0000000000007918 */ /* 0x000fe20000000000 */
[----:B------:R-:W-:Y:S05]  /*35150*/  ENDCOLLECTIVE ;  /* 0x000000000000791b */ /* 0x000fea0003800000 */
.L_x_1954:
[----:B------:R-:W-:-:S05]  /*35160*/  SEL R22, R7, RZ, P5 ;  /* 0x000000ff07167207 */ /* 0x000fca0002800000 */
[----:B------:R-:W-:Y:S02]  /*35170*/  IMAD.IADD R7, R3, 0x1, R22 ;  /* 0x0000000103077824 */ /* 0x000fe400078e0216 */
[----:B------:R-:W-:Y:S02]  /*35180*/  IMAD.MOV.U32 R18, RZ, RZ, 0x4 ;  /* 0x00000004ff127424 */ /* 0x000fe400078e00ff */
[----:B------:R-:W-:Y:S01]  /*35190*/  IMAD.MOV.U32 R19, RZ, RZ, R7 ;  /* 0x000000ffff137224 */ /* 0x000fe200078e0007 */
[----:B------:R-:W-:-:S07]  /*351a0*/  SEL R29, R20, RZ, P5 ;  /* 0x000000ff141d7207 */ /* 0x000fce0002800000 */
[----:B------:R-:W-:Y:S05]  /*351b0*/  WARPSYNC.COLLECTIVE R21, `(.L_x_1955) ;  /* 0x0000000015087348 */ /* 0x000fea0003c00000 */
[----:B------:R0:W1:Y:S02]  /*351c0*/  SHFL.UP P0, R20, R19, R18, R16 ;  /* 0x0400001213147389 */ /* 0x0000640000000010 */
[----:B01----:R-:W-:Y:S05]  /*351d0*/  ENDCOLLECTIVE ;  /* 0x000000000000791b */ /* 0x003fea0003800000 */
.L_x_1955:
[----:B------:R-:W-:-:S04]  /*351e0*/  IMAD.IADD R22, R6, 0x1, R29 ;  /* 0x0000000106167824 */ /* 0x000fc800078e021d */
[----:B------:R-:W-:Y:S01]  /*351f0*/  IMAD.MOV.U32 R19, RZ, RZ, R22 ;  /* 0x000000ffff137224 */ /* 0x000fe200078e0016 */
[----:B------:R-:W-:-:S07]  /*35200*/  MOV R28, R20 ;  /* 0x00000014001c7202 */ /* 0x000fce0000000f00 */
[----:B------:R-:W-:Y:S05]  /*35210*/  WARPSYNC.COLLECTIVE R21, `(.L_x_1956) ;  /* 0x0000000015087348 */ /* 0x000fea0003c00000 */
[----:B------:R0:W1:Y:S02]  /*35220*/  SHFL.UP P0, R20, R19, R18, R16 ;  /* 0x0400001213147389 */ /* 0x0000640000000010 */
[----:B01----:R-:W-:Y:S05]  /*35230*/  ENDCOLLECTIVE ;  /* 0x000000000000791b */ /* 0x003fea0003800000 */
.L_x_1956:
[----:B------:R-:W-:Y:S05]  /*35240*/  WARPSYNC.COLLECTIVE R21, `(.L_x_1957) ;  /* 0x0000000015087348 */ /* 0x000fea0003c00000 */
[----:B------:R-:W-:Y:S01]  /*35250*/  NOP ;  /* 0x0000000000007918 */ /* 0x000fe20000000000 */
[----:B------:R-:W-:Y:S05]  /*35260*/  ENDCOLLECTIVE ;  /* 0x000000000000791b */ /* 0x000fea0003800000 */
.L_x_1957:
[----:B------:R-:W-:-:S05]  /*35270*/  SEL R28, R28, RZ, P4 ;  /* 0x000000ff1c1c7207 */ /* 0x000fca0002000000 */
[----:B------:R-:W-:Y:S02]  /*35280*/  IMAD.IADD R28, R7, 0x1, R28 ;  /* 0x00000001071c7824 */ /* 0x000fe400078e021c */
[----:B------:R-:W-:Y:S02]  /*35290*/  HFMA2 R18, -RZ, RZ, 0, 4.76837158203125e-07 ;  /* 0x00000008ff127431 */ /* 0x000fe400000001ff */
[----:B------:R-:W-:Y:S01]  /*352a0*/  IMAD.MOV.U32 R19, RZ, RZ, R28 ;  /* 0x000000ffff137224 */ /* 0x000fe200078e001c */
[----:B------:R-:W-:-:S07]  /*352b0*/  SEL R3, R20, RZ, P4 ;  /* 0x000000ff14037207 */ /* 0x000fce0002000000 */
[----:B------:R-:W-:Y:S05]  /*352c0*/  WARPSYNC.COLLECTIVE R21, `(.L_x_1958) ;  /* 0x0000000015087348 */ /* 0x000fea0003c00000 */
[----:B------:R0:W1:Y:S02]  /*352d0*/  SHFL.UP P0, R20, R19, R18, R16 ;  /* 0x0400001213147389 */ /* 0x0000640000000010 */
[----:B01----:R-:W-:Y:S05]  /*352e0*/  ENDCOLLECTIVE ;  /* 0x000000000000791b */ /* 0x003fea0003800000 */
.L_x_1958:
[----:B------:R-:W-:-:S04]  /*352f0*/  IMAD.IADD R3, R22, 0x1, R3 ;  /* 0x0000000116037824 */ /* 0x000fc800078e0203 */
[----:B------:R-:W-:Y:S02]  /*35300*/  IMAD.MOV.U32 R19, RZ, RZ, R3 ;  /* 0x000000ffff137224 */ /* 0x000fe400078e0003 */
[----:B------:R-:W-:-:S07]  /*35310*/  IMAD.MOV.U32 R6, RZ, RZ, R20 ;  /* 0x000000ffff067224 */ /* 0x000fce00078e0014 */
[----:B------:R-:W-:Y:S05]  /*35320*/  WARPSYNC.COLLECTIVE R21, `(.L_x_1959) ;  /* 0x0000000015087348 */ /* 0x000fea0003c00000 */
[----:B------:R0:W1:Y:S02]  /*35330*/  SHFL.UP P0, R20, R19, R18, R16 ;  /* 0x0400001213147389 */ /* 0x0000640000000010 */
[----:B01----:R-:W-:Y:S05]  /*35340*/  ENDCOLLECTIVE ;  /* 0x000000000000791b */ /* 0x003fea0003800000 */
.L_x_1959:
[----:B------:R-:W-:Y:S05]  /*35350*/  WARPSYNC.COLLECTIVE R21, `(.L_x_1960) ;  /* 0x0000000015087348 */ /* 0x000fea0003c00000 */
[----:B------:R-:W-:Y:S01]  /*35360*/  NOP ;  /* 0x0000000000007918 */ /* 0x000fe20000000000 */
[----:B------:R-:W-:Y:S05]  /*35370*/  ENDCOLLECTIVE ;  /* 0x000000000000791b */ /* 0x000fea0003800000 */
.L_x_1960:
[----:B------:R-:W-:-:S05]  /*35380*/  SEL R7, R6, RZ, P3 ;  /* 0x000000ff06077207 */ /* 0x000fca0001800000 */
[----:B------:R-:W-:Y:S02]  /*35390*/  IMAD.IADD R6, R28, 0x1, R7 ;  /* 0x000000011c067824 */ /* 0x000fe400078e0207 */
[----:B------:R-:W-:-:S03]  /*353a0*/  IMAD.MOV.U32 R18, RZ, RZ, 0x10 ;  /* 0x00000010ff127424 */ /* 0x000fc600078e00ff */
[----:B------:R-:W-:Y:S02]  /*353b0*/  MOV R19, R6 ;  /* 0x0000000600137202 */ /* 0x000fe40000000f00 */
[----:B------:R-:W-:-:S05]  /*353c0*/  SEL R20, R20, RZ, P3 ;  /* 0x000000ff14147207 */ /* 0x000fca0001800000 */
[----:B------:R-:W-:-:S07]  /*353d0*/  IMAD.IADD R7, R3, 0x1, R20 ;  /* 0x0000000103077824 */ /* 0x000fce00078e0214 */
[----:B------:R-:W-:Y:S05]  /*353e0*/  WARPSYNC.COLLECTIVE R21, `(.L_x_1961) ;  /* 0x0000000015087348 */ /* 0x000fea0003c00000 */
[----:B------:R0:W1:Y:S02]  /*353f0*/  SHFL.UP P0, R20, R19, R18, R16 ;  /* 0x0400001213147389 */ /* 0x0000640000000010 */
[----:B01----:R-:W-:Y:S05]  /*35400*/  ENDCOLLECTIVE ;  /* 0x000000000000791b */ /* 0x003fea0003800000 */
.L_x_1961:
[----:B------:R-:W-:Y:S02]  /*35410*/  IMAD.MOV.U32 R19, RZ, RZ, R7 ;  /* 0x000000ffff137224 */ /* 0x000fe400078e0007 */
[----:B------:R-:W-:-:S07]  /*35420*/  IMAD.MOV.U32 R22, RZ, RZ, R20 ;  /* 0x000000ffff167224 */ /* 0x000fce00078e0014 */
[----:B------:R-:W-:Y:S05]  /*35430*/  WARPSYNC.COLLECTIVE R21, `(.L_x_1962) ;  /* 0x0000000015087348 */ /* 0x000fea0003c00000 */
[----:B------:R0:W1:Y:S02]  /*35440*/  SHFL.UP P0, R20, R19, R18, R16 ;  /* 0x0400001213147389 */ /* 0x0000640000000010 */
[----:B01----:R-:W-:Y:S05]  /*35450*/  ENDCOLLECTIVE ;  /* 0x000000000000791b */ /* 0x003fea0003800000 */
.L_x_1962:
[----:B------:R-:W-:Y:S05]  /*35460*/  WARPSYNC.COLLECTIVE R21, `(.L_x_1963) ;  /* 0x0000000015087348 */ /* 0x000fea0003c00000 */
[----:B------:R-:W-:Y:S01]  /*35470*/  NOP ;  /* 0x0000000000007918 */ /* 0x000fe20000000000 */
[----:B------:R-:W-:Y:S05]  /*35480*/  ENDCOLLECTIVE ;  /* 0x000000000000791b */ /* 0x000fea0003800000 */
.L_x_1963:
[----:B------:R-:W-:-:S05]  /*35490*/  SEL R3, R22, RZ, P2 ;  /* 0x000000ff16037207 */ /* 0x000fca0001000000 */
[----:B------:R-:W-:Y:S01]  /*354a0*/  IMAD.IADD R3, R6, 0x1, R3 ;  /* 0x0000000106037824 */ /* 0x000fe200078e0203 */
[----:B------:R-:W-:-:S04]  /*354b0*/  SEL R20, R20, RZ, P2 ;  /* 0x000000ff14147207 */ /* 0x000fc80001000000 */
[----:B------:R-:W-:Y:S01]  /*354c0*/  IADD3 R29, PT, PT, R7, R20, RZ ;  /* 0x00000014071d7210 */ /* 0x000fe20007ffe0ff */
[----:B------:R-:W-:Y:S06]  /*354d0*/  BRA `(.L_x_1964) ;  /* 0xfffffd6400e87947 */ /* 0x000fec000383ffff */
.L_x_477:
[----:B------:R-:W-:Y:S01]  /*354e0*/  BSSY B6, `(.L_x_1965) ;  /* 0x0000005000067945 */ /* 0x000fe20003800000 */
[----:B0-----:R-:W-:-:S07]  /*354f0*/  IMAD.MOV.U32 R21, RZ, RZ, -0x1 ;  /* 0xffffffffff157424 */ /* 0x001fce00078e00ff */
[----:B--2-4-:R-:W-:Y:S05]  /*35500*/  WARPSYNC.COLLECTIVE R21, `(.L_x_1966) ;  /* 0x0000000015087348 */ /* 0x014fea0003c00000 */
[----:B------:R-:W-:Y:S01]  /*35510*/  NOP ;  /* 0x0000000000007918 */ /* 0x000fe20000000000 */
[----:B--2-4-:R-:W-:Y:S05]  /*35520*/  ENDCOLLECTIVE ;  /* 0x000000000000791b */ /* 0x014fea0003800000 */
.L_x_1966:
[----:B------:R-:W-:Y:S05]  /*35530*/  BSYNC B6 ;  /* 0x0000000000067941 */ /* 0x000fea0003800000 */
.L_x_1965:
[----:B------:R-:W-:Y:S05]  /*35540*/  BRA `(.L_x_1967) ;  /* 0xfffffd7800a47947 */ /* 0x000fea000383ffff */
.L_x_487:
[----:B------:R-:W-:Y:S01]  /*35550*/  BSSY B7, `(.L_x_1968) ;  /* 0x0000005000077945 */ /* 0x000fe20003800000 */
[----:B0-----:R-:W-:-:S07]  /*35560*/  IMAD.MOV.U32 R21, RZ, RZ, -0x1 ;  /* 0xffffffffff157424 */ /* 0x001fce00078e00ff */
[----:B--2-4-:R-:W-:Y:S05]  /*35570*/  WARPSYNC.COLLECTIVE R21, `(.L_x_1969) ;  /* 0x0000000015087348 */ /* 0x014fea0003c00000 */
[----:B------:R-:W-:Y:S01]  /*35580*/  NOP ;  /* 0x0000000000007918 */ /* 0x000fe20000000000 */
[----:B--2-4-:R-:W-:Y:S05]  /*35590*/  ENDCOLLECTIVE ;  /* 0x000000000000791b */ /* 0x014fea0003800000 */
.L_x_1969:
[----:B------:R-:W-:Y:S05]  /*355a0*/  BSYNC B7 ;  /* 0x0000000000077941 */ /* 0x000fea0003800000 */
.L_x_1968:
[----:B------:R-:W-:Y:S05]  /*355b0*/  BRA `(.L_x_1970) ;  /* 0xfffffd7c007c7947 */ /* 0x000fea000383ffff */
.L_x_492:
[----:B------:R-:W-:Y:S01]  /*355c0*/  BSSY B5, `(.L_x_1971) ;  /* 0x0000007000057945 */ /* 0x000fe20003800000 */
[----:B------:R-:W-:Y:S01]  /*355d0*/  IMAD.MOV.U32 R19, RZ, RZ, 0x1 ;  /* 0x00000001ff137424 */ /* 0x000fe200078e00ff */
[----:B------:R-:W-:Y:S01]  /*355e0*/  MOV R21, 0xffffffff ;  /* 0xffffffff00157802 */ /* 0x000fe20000000f00 */
[----:B------:R-:W-:-:S07]  /*355f0*/  IMAD.MOV.U32 R16, RZ, RZ, 0x1f ;  /* 0x0000001fff107424 */ /* 0x000fce00078e00ff */
[----:B-12-4-:R-:W-:Y:S05]  /*35600*/  WARPSYNC.COLLECTIVE R21, `(.L_x_1972) ;  /* 0x0000000015087348 */ /* 0x016fea0003c00000 */
[----:B------:R0:W3:Y:S02]  /*35610*/  SHFL.BFLY P0, R20, R18, R19, R16 ;  /* 0x0c00001312147389 */ /* 0x0000e40000000010 */
[----:B01234-:R-:W-:Y:S05]  /*35620*/  ENDCOLLECTIVE ;  /* 0x000000000000791b */ /* 0x01ffea0003800000 */
.L_x_1972:
[----:B------:R-:W-:Y:S05]  /*35630*/  BSYNC B5 ;  /* 0x0000000000057941 */ /* 0x000fea0003800000 */
.L_x_1971:
[----:B------:R-:W-:Y:S02]  /*35640*/  IMAD.IADD R18, R20, 0x1, R18 ;  /* 0x0000000114127824 */ /* 0x000fe400078e0212 */
[----:B------:R-:W-:Y:S02]  /*35650*/  IMAD.MOV.U32 R19, RZ, RZ, 0x2 ;  /* 0x00000002ff137424 */ /* 0x000fe400078e00ff */
[----:B------:R-:W-:Y:S02]  /*35660*/  IMAD.MOV.U32 R16, RZ, RZ, 0x1f ;  /* 0x0000001fff107424 */ /* 0x000fe400078e00ff */
[----:B------:R-:W-:-:S07]  /*35670*/  IMAD.MOV.U32 R21, RZ, RZ, -0x1 ;  /* 0xffffffffff157424 */ /* 0x000fce00078e00ff */
[----:B------:R-:W-:Y:S05]  /*35680*/  WARPSYNC.COLLECTIVE R21, `(.L_x_1973) ;  /* 0x0000000015087348 */ /* 0x000fea0003c00000 */
[----:B------:R0:W1:Y:S02]  /*35690*/  SHFL.BFLY P0, R20, R18, R19, R16 ;  /* 0x0c00001312147389 */ /* 0x0000640000000010 */
[----:B01----:R-:W-:Y:S05]  /*356a0*/  ENDCOLLECTIVE ;  /* 0x000000000000791b */ /* 0x003fea0003800000 */
.L_x_1973:
[----:B------:R-:W-:Y:S01]  /*356b0*/  IMAD.MOV.U32 R19, RZ, RZ, 0x4 ;  /* 0x00000004ff137424 */ /* 0x000fe200078e00ff */
[----:B------:R-:W-:-:S05]  /*356c0*/  IADD3 R3, PT, PT, R18, R20, RZ ;  /* 0x0000001412037210 */ /* 0x000fca0007ffe0ff */
[----:B------:R-:W-:-:S07]  /*356d0*/  IMAD.MOV.U32 R18, RZ, RZ, R3 ;  /* 0x000000ffff127224 */ /* 0x000fce00078e0003 */
[----:B------:R-:W-:Y:S05]  /*356e0*/  WARPSYNC.COLLECTIVE R21, `(.L_x_1974) ;  /* 0x0000000015087348 */ /* 0x000fea0003c00000 */
[----:B------:R0:W1:Y:S02]  /*356f0*/  SHFL.BFLY P0, R20, R18, R19, R16 ;  /* 0x0c00001312147389 */ /* 0x0000640000000010 */
[----:B01----:R-:W-:Y:S05]  /*35700*/  ENDCOLLECTIVE ;  /* 0x000000000000791b */ /* 0x003fea0003800000 */
.L_x_1974:
[----:B------:R-:W-:Y:S02]  /*35710*/  HFMA2 R19, -RZ, RZ, 0, 4.76837158203125e-07 ;  /* 0x00000008ff137431 */ /* 0x000fe400000001ff */
[----:B------:R-:W-:-:S04]  /*35720*/  IMAD.IADD R5, R3, 0x1, R20 ;  /* 0x0000000103057824 */ /* 0x000fc800078e0214 */
[----:B------:R-:W-:-:S07]  /*35730*/  IMAD.MOV.U32 R18, RZ, RZ, R5 ;  /* 0x000000ffff127224 */ /* 0x000fce00078e0005 */
[----:B------:R-:W-:Y:S05]  /*35740*/  WARPSYNC.COLLECTIVE R21, `(.L_x_1975) ;  /* 0x0000000015087348 */ /* 0x000fea0003c00000 */
[----:B------:R0:W1:Y:S02]  /*35750*/  SHFL.BFLY P0, R20, R18, R19, R16 ;  /* 0x0c00001312147389 */ /* 0x0000640000000010 */
[----:B01----:R-:W-:Y:S05]  /*35760*/  ENDCOLLECTIVE ;  /* 0x000000000000791b */ /* 0x003fea0003800000 */
.L_x_1975:
[----:B------:R-:W-:Y:S02]  /*35770*/  IMAD.MOV.U32 R19, RZ, RZ, 0x10 ;  /* 0x00000010ff137424 */ /* 0x000fe400078e00ff */
[----:B------:R-:W-:-:S04]  /*35780*/  IMAD.IADD R6, R5, 0x1, R20 ;  /* 0x0000000105067824 */ /* 0x000fc800078e0214 */
[----:B------:R-:W-:-:S07]  /*35790*/  IMAD.MOV.U32 R18, RZ, RZ, R6 ;  /* 0x000000ffff127224 */ /* 0x000fce00078e0006 */
[----:B------:R-:W-:Y:S05]  /*357a0*/  WARPSYNC.COLLECTIVE R21, `(.L_x_1976) ;  /* 0x0000000015087348 */ /* 0x000fea0003c00000 */
[----:B------:R0:W1:Y:S02]  /*357b0*/  SHFL.BFLY P0, R20, R18, R19, R16 ;  /* 0x0c00001312147389 */ /* 0x0000640000000010 */
[----:B01----:R-:W-:Y:S05]  /*357c0*/  ENDCOLLECTIVE ;  /* 0x000000000000791b */ /* 0x003fea0003800000 */
.L_x_1976:
[----:B------:R-:W-:Y:S05]  /*357d0*/  BRA `(.L_x_1977) ;  /* 0xfffffd7c00707947 */ /* 0x000fea000383ffff */
.L_x_515:
[----:B------:R-:W-:Y:S01]  /*357e0*/  BSSY B6, `(.L_x_1978) ;  /* 0x0000005000067945 */ /* 0x000fe20003800000 */
[----:B------:R-:W-:-:S07]  /*357f0*/  IMAD.MOV.U32 R21, RZ, RZ, -0x1 ;  /* 0xffffffffff157424 */ /* 0x000fce00078e00ff */
[----:B01234-:R-:W-:Y:S05]  /*35800*/  WARPSYNC.COLLECTIVE R21, `(.L_x_1979) ;  /* 0x0000000015087348 */ /* 0x01ffea0003c00000 */
[----:B------:R-:W-:Y:S01]  /*35810*/  NOP ;  /* 0x0000000000007918 */ /* 0x000fe20000000000 */
[----:B01234-:R-:W-:Y:S05]  /*35820*/  ENDCOLLECTIVE ;  /* 0x000000000000791b */ /* 0x01ffea0003800000 */
.L_x_1979:
[----:B------:R-:W-:Y:S05]  /*35830*/  BSYNC B6 ;  /* 0x0000000000067941 */ /* 0x000fea0003800000 */
.L_x_1978:
[----:B------:R-:W-:Y:S05]  /*35840*/  BRA `(.L_x_1980) ;  /* 0xfffffd8400d07947 */ /* 0x000fea000383ffff */
.L_x_519:
[----:B------:R-:W-:Y:S01]  /*35850*/  BSSY B6, `(.L_x_1981) ;  /* 0x0000005000067945 */ /* 0x000fe20003800000 */
[----:B------:R-:W-:-:S07]  /*35860*/  MOV R21, 0xffffffff ;  /* 0xffffffff00157802 */ /* 0x000fce0000000f00 */
[----:B-12-4-:R-:W-:Y:S05]  /*35870*/  WARPSYNC.COLLECTIVE R21, `(.L_x_1982) ;  /* 0x0000000015087348 */ /* 0x016fea0003c00000 */
[----:B------:R-:W-:Y:S01]  /*35880*/  VOTE.ANY P0, P0 ;  /* 0x0000000000ff7806 */ /* 0x000fe20000000100 */
[----:B-12-4-:R-:W-:-:S12]  /*35890*/  ENDCOLLECTIVE ;  /* 0x000000000000791b */ /* 0x016fd80003800000 */
.L_x_1982:
[----:B------:R-:W-:Y:S05]  /*358a0*/  BSYNC B6 ;  /* 0x0000000000067941 */ /* 0x000fea0003800000 */
.L_x_1981:
[----:B------:R-:W-:Y:S05]  /*358b0*/  BRA `(.L_x_1983) ;  /* 0xfffffd8800007947 */ /* 0x000fea000383ffff */
.L_x_524:
[----:B------:R-:W-:Y:S01]  /*358c0*/  BSSY B6, `(.L_x_1984) ;  /* 0x0000005000067945 */ /* 0x000fe20003800000 */
[----:B------:R-:W-:-:S07]  /*358d0*/  IMAD.MOV.U32 R21, RZ, RZ, -0x1 ;  /* 0xffffffffff157424 */ /* 0x000fce00078e00ff */
[----:B-12-4-:R-:W-:Y:S05]  /*358e0*/  WARPSYNC.COLLECTIVE R21, `(.L_x_1985) ;  /* 0x0000000015087348 */ /* 0x016fea0003c00000 */
[----:B------:R-:W-:Y:S01]  /*358f0*/  VOTE.ANY P0, P0 ;  /* 0x0000000000ff7806 */ /* 0x000fe20000000100 */
[----:B-12-4-:R-:W-:-:S12]  /*35900*/  ENDCOLLECTIVE ;  /* 0x000000000000791b */ /* 0x016fd80003800000 */
.L_x_1985:
[----:B------:R-:W-:Y:S05]  /*35910*/  BSYNC B6 ;  /* 0x0000000000067941 */ /* 0x000fea0003800000 */
.L_x_1984:
[----:B------:R-:W-:Y:S05]  /*35920*/  BRA `(.L_x_1986) ;  /* 0xfffffd8800407947 */ /* 0x000fea000383ffff */
.L_x_528:
[----:B------:R-:W-:Y:S01]  /*35930*/  BSSY B6, `(.L_x_1987) ;  /* 0x0000005000067945 */ /* 0x000fe20003800000 */
[----:B------:R-:W-:-:S07]  /*35940*/  IMAD.MOV.U32 R21, RZ, RZ, -0x1 ;  /* 0xffffffffff157424 */ /* 0x000fce00078e00ff */
[----:B-1234-:R-:W-:Y:S05]  /*35950*/  WARPSYNC.COLLECTIVE R21, `(.L_x_1988) ;  /* 0x0000000015087348 */ /* 0x01efea0003c00000 */
[----:B------:R-:W-:Y:S01]  /*35960*/  NOP ;  /* 0x0000000000007918 */ /* 0x000fe20000000000 */
[----:B-1234-:R-:W-:Y:S05]  /*35970*/  ENDCOLLECTIVE ;  /* 0x000000000000791b */ /* 0x01efea0003800000 */
.L_x_1988:
[----:B------:R-:W-:Y:S05]  /*35980*/  BSYNC B6 ;  /* 0x0000000000067941 */ /* 0x000fea0003800000 */
.L_x_1987:
[----:B------:R-:W-:Y:S05]  /*35990*/  BRA `(.L_x_1989) ;  /* 0xfffffd8800807947 */ /* 0x000fea000383ffff */
.L_x_532:
[----:B------:R-:W-:Y:S01]  /*359a0*/  HFMA2 R16, -RZ, RZ, 0, 0 ;  /* 0x00000000ff107431 */ /* 0x000fe200000001ff */
[----:B------:R-:W-:Y:S01]  /*359b0*/  BSSY B5, `(.L_x_1990) ;  /* 0x0000007000057945 */ /* 0x000fe20003800000 */
[----:B------:R-:W-:Y:S02]  /*359c0*/  IMAD.MOV.U32 R19, RZ, RZ, R5 ;  /* 0x000000ffff137224 */ /* 0x000fe400078e0005 */
[----:B------:R-:W-:Y:S02]  /*359d0*/  IMAD.MOV.U32 R18, RZ, RZ, 0x1 ;  /* 0x00000001ff127424 */ /* 0x000fe400078e00ff */
[----:B------:R-:W-:-:S07]  /*359e0*/  IMAD.MOV.U32 R21, RZ, RZ, -0x1 ;  /* 0xffffffffff157424 */ /* 0x000fce00078e00ff */
[----:B-12-4-:R-:W-:Y:S05]  /*359f0*/  WARPSYNC.COLLECTIVE R21, `(.L_x_1991) ;  /* 0x0000000015087348 */ /* 0x016fea0003c00000 */
[----:B------:R0:W3:Y:S02]  /*35a00*/  SHFL.UP P0, R20, R19, R18, R16 ;  /* 0x0400001213147389 */ /* 0x0000e40000000010 */
[----:B01234-:R-:W-:Y:S05]  /*35a10*/  ENDCOLLECTIVE ;  /* 0x000000000000791b */ /* 0x01ffea0003800000 */
.L_x_1991:
[----:B------:R-:W-:Y:S05]  /*35a20*/  BSYNC B5 ;  /* 0x0000000000057941 */ /* 0x000fea0003800000 */
.L_x_1990:
[----:B------:R-:W-:Y:S01]  /*35a30*/  SEL R20, R20, RZ, P1 ;  /* 0x000000ff14147207 */ /* 0x000fe20000800000 */
[----:B------:R-:W-:Y:S01]  /*35a40*/  IMAD.MOV.U32 R21, RZ, RZ, -0x1 ;  /* 0xffffffffff157424 */ /* 0x000fe200078e00ff */
[----:B------:R-:W-:Y:S01]  /*35a50*/  MOV R16, RZ ;  /* 0x000000ff00107202 */ /* 0x000fe20000000f00 */
[----:B------:R-:W-:Y:S02]  /*35a60*/  IMAD.MOV.U32 R18, RZ, RZ, 0x2 ;  /* 0x00000002ff127424 */ /* 0x000fe400078e00ff */
[----:B------:R-:W-:-:S07]  /*35a70*/  IMAD.IADD R19, R20, 0x1, R5 ;  /* 0x0000000114137824 */ /* 0x000fce00078e0205 */
[----:B------:R-:W-:Y:S05]  /*35a80*/  WARPSYNC.COLLECTIVE R21, `(.L_x_1992) ;  /* 0x0000000015087348 */ /* 0x000fea0003c00000 */
[----:B------:R-:W-:Y:S01]  /*35a90*/  NOP ;  /* 0x0000000000007918 */ /* 0x000fe20000000000 */
[----:B------:R-:W-:Y:S05]  /*35aa0*/  ENDCOLLECTIVE ;  /* 0x000000000000791b */ /* 0x000fea0003800000 */
.L_x_1992:
[----:B------:R-:W-:Y:S05]  /*35ab0*/  WARPSYNC.COLLECTIVE R21, `(.L_x_1993) ;  /* 0x0000000015087348 */ /* 0x000fea0003c00000 */
[----:B------:R0:W1:Y:S02]  /*35ac0*/  SHFL.UP P0, R20, R19, R18, R16 ;  /* 0x0400001213147389 */ /* 0x0000640000000010 */
[----:B01----:R-:W-:Y:S05]  /*35ad0*/  ENDCOLLECTIVE ;  /* 0x000000000000791b */ /* 0x003fea0003800000 */
.L_x_1993:
[----:B------:R-:W-:Y:S05]  /*35ae0*/  WARPSYNC.COLLECTIVE R21, `(.L_x_1994) ;  /* 0x0000000015087348 */ /* 0x000fea0003c00000 */
[----:B------:R-:W-:Y:S01]  /*35af0*/  NOP ;  /* 0x0000000000007918 */ /* 0x000fe20000000000 */
[----:B------:R-:W-:Y:S05]  /*35b00*/  ENDCOLLECTIVE ;  /* 0x000000000000791b */ /* 0x000fea0003800000 */
.L_x_1994:
[----:B------:R-:W-:Y:S01]  /*35b10*/  IMAD.MOV.U32 R18, RZ, RZ, 0x4 ;  /* 0x00000004ff127424 */ /* 0x000fe200078e00ff */
[----:B------:R-:W-:-:S05]  /*35b20*/  SEL R20, R20, RZ, P5 ;  /* 0x000000ff14147207 */ /* 0x000fca0002800000 */
[----:B------:R-:W-:-:S04]  /*35b30*/  IMAD.IADD R3, R19, 0x1, R20 ;  /* 0x0000000113037824 */ /* 0x000fc800078e0214 */
[----:B------:R-:W-:-:S07]  /*35b40*/  IMAD.MOV.U32 R19, RZ, RZ, R3 ;  /* 0x000000ffff137224 */ /* 0x000fce00078e0003 */
[----:B------:R-:W-:Y:S05]  /*35b50*/  WARPSYNC.COLLECTIVE R21, `(.L_x_1995) ;  /* 0x0000000015087348 */ /* 0x000fea0003c00000 */
[----:B------:R0:W1:Y:S02]  /*35b60*/  SHFL.UP P0, R20, R19, R18, R16 ;  /* 0x0400001213147389 */ /* 0x0000640000000010 */
[----:B01----:R-:W-:Y:S05]  /*35b70*/  ENDCOLLECTIVE ;  /* 0x000000000000791b */ /* 0x003fea0003800000 */
.L_x_1995:
[----:B------:R-:W-:Y:S05]  /*35b80*/  WARPSYNC.COLLECTIVE R21, `(.L_x_1996) ;  /* 0x0000000015087348 */ /* 0x000fea0003c00000 */
[----:B------:R-:W-:Y:S01]  /*35b90*/  NOP ;  /* 0x0000000000007918 */ /* 0x000fe20000000000 */
[----:B------:R-:W-:Y:S05]  /*35ba0*/  ENDCOLLECTIVE ;  /* 0x000000000000791b */ /* 0x000fea0003800000 */
.L_x_1996:
[----:B------:R-:W-:Y:S01]  /*35bb0*/  IMAD.MOV.U32 R18, RZ, RZ, 0x8 ;  /* 0x00000008ff127424 */ /* 0x000fe200078e00ff */
[----:B------:R-:W-:-:S05]  /*35bc0*/  SEL R4, R20, RZ, P4 ;  /* 0x000000ff14047207 */ /* 0x000fca0002000000 */
[----:B------:R-:W-:-:S05]  /*35bd0*/  IMAD.IADD R4, R3, 0x1, R4 ;  /* 0x0000000103047824 */ /* 0x000fca00078e0204 */
[----:B------:R-:W-:-:S07]  /*35be0*/  MOV R19, R4 ;  /* 0x0000000400137202 */ /* 0x000fce0000000f00 */
[----:B------:R-:W-:Y:S05]  /*35bf0*/  WARPSYNC.COLLECTIVE R21, `(.L_x_1997) ;  /* 0x0000000015087348 */ /* 0x000fea0003c00000 */
[----:B------:R0:W1:Y:S02]  /*35c00*/  SHFL.UP P0, R20, R19, R18, R16 ;  /* 0x0400001213147389 */ /* 0x0000640000000010 */
[----:B01----:R-:W-:Y:S05]  /*35c10*/  ENDCOLLECTIVE ;  /* 0x000000000000791b */ /* 0x003fea0003800000 */
.L_x_1997:
[----:B------:R-:W-:Y:S05]  /*35c20*/  WARPSYNC.COLLECTIVE R21, `(.L_x_1998) ;  /* 0x0000000015087348 */ /* 0x000fea0003c00000 */
[----:B------:R-:W-:Y:S01]  /*35c30*/  NOP ;  /* 0x0000000000007918 */ /* 0x000fe20000000000 */
[----:B------:R-:W-:Y:S05]  /*35c40*/  ENDCOLLECTIVE ;  /* 0x000000000000791b */ /* 0x000fea0003800000 */
.L_x_1998:
[----:B------:R-:W-:Y:S01]  /*35c50*/  IMAD.MOV.U32 R18, RZ, RZ, 0x10 ;  /* 0x00000010ff127424 */ /* 0x000fe200078e00ff */
[----:B------:R-:W-:-:S05]  /*35c60*/  SEL R7, R20, RZ, P3 ;  /* 0x000000ff14077207 */ /* 0x000fca0001800000 */
[----:B------:R-:W-:-:S04]  /*35c70*/  IMAD.IADD R7, R4, 0x1, R7 ;  /* 0x0000000104077824 */ /* 0x000fc800078e0207 */
[----:B------:R-:W-:-:S07]  /*35c80*/  IMAD.MOV.U32 R19, RZ, RZ, R7 ;  /* 0x000000ffff137224 */ /* 0x000fce00078e0007 */
[----:B------:R-:W-:Y:S05]  /*35c90*/  WARPSYNC.COLLECTIVE R21, `(.L_x_1999) ;  /* 0x0000000015087348 */ /* 0x000fea0003c00000 */
[----:B------:R0:W1:Y:S02]  /*35ca0*/  SHFL.UP P0, R20, R19, R18, R16 ;  /* 0x0400001213147389 */ /* 0x0000640000000010 */
[----:B01----:R-:W-:Y:S05]  /*35cb0*/  ENDCOLLECTIVE ;  /* 0x000000000000791b */ /* 0x003fea0003800000 */
.L_x_1999:
[----:B------:R-:W-:Y:S05]  /*35cc0*/  WARPSYNC.COLLECTIVE R21, `(.L_x_2000) ;  /* 0x0000000015087348 */ /* 0x000fea0003c00000 */
[----:B------:R-:W-:Y:S01]  /*35cd0*/  NOP ;  /* 0x0000000000007918 */ /* 0x000fe20000000000 */
[----:B------:R-:W-:Y:S05]  /*35ce0*/  ENDCOLLECTIVE ;  /* 0x000000000000791b */ /* 0x000fea0003800000 */
.L_x_2000:
[----:B------:R-:W-:-:S04]  /*35cf0*/  SEL R20, R20, RZ, P2 ;  /* 0x000000ff14147207 */ /* 0x000fc80001000000 */
[----:B------:R-:W-:-:S05]  /*35d00*/  IADD3 R3, PT, PT, R7, R20, RZ ;  /* 0x0000001407037210 */ /* 0x000fca0007ffe0ff */
[----:B------:R0:W-:Y:S02]  /*35d10*/  @!P6 STS [R24+0xb500], R3 ;  /* 0x00b500031800e388 */ /* 0x0001e40000000800 */
[----:B0-----:R-:W-:Y:S05]  /*35d20*/  WARPSYNC.COLLECTIVE R21, `(.L_x_2001) ;  /* 0x0000000015087348 */ /* 0x001fea0003c00000 */
[----:B------:R-:W-:Y:S01]  /*35d30*/  NOP ;  /* 0x0000000000007918 */ /* 0x000fe20000000000 */
[----:B0-----:R-:W-:Y:S05]  /*35d40*/  ENDCOLLECTIVE ;  /* 0x000000000000791b */ /* 0x001fea0003800000 */
.L_x_2001:
[----:B------:R-:W-:Y:S05]  /*35d50*/  BRA `(.L_x_2002) ;  /* 0xfffffd8800807947 */ /* 0x000fea000383ffff */
.L_x_538:
[----:B------:R-:W-:Y:S01]  /*35d60*/  BSSY B5, `(.L_x_2003) ;  /* 0x0000005000057945 */ /* 0x000fe20003800000 */
[----:B0--3--:R-:W-:-:S07]  /*35d70*/  IMAD.MOV.U32 R21, RZ, RZ, -0x1 ;  /* 0xffffffffff157424 */ /* 0x009fce00078e00ff */
[----:B-12-4-:R-:W-:Y:S05]  /*35d80*/  WARPSYNC.COLLECTIVE R21, `(.L_x_2004) ;  /* 0x0000000015087348 */ /* 0x016fea0003c00000 */
[----:B------:R-:W-:Y:S01]  /*35d90*/  NOP ;  /* 0x0000000000007918 */ /* 0x000fe20000000000 */
[----:B-12-4-:R-:W-:Y:S05]  /*35da0*/  ENDCOLLECTIVE ;  /* 0x000000000000791b */ /* 0x016fea0003800000 */
.L_x_2004:
[----:B------:R-:W-:Y:S05]  /*35db0*/  BSYNC B5 ;  /* 0x0000000000057941 */ /* 0x000fea0003800000 */
.L_x_2003:
[----:B------:R-:W-:Y:S05]  /*35dc0*/  BRA `(.L_x_2005) ;  /* 0xfffffd8c00587947 */ /* 0x000fea000383ffff */
.L_x_545:
[----:B------:R-:W-:Y:S01]  /*35dd0*/  BSSY B7, `(.L_x_2006) ;  /* 0x0000005000077945 */ /* 0x000fe20003800000 */
[----:B---3--:R-:W-:-:S07]  /*35de0*/  IMAD.MOV.U32 R21, RZ, RZ, -0x1 ;  /* 0xffffffffff157424 */ /* 0x008fce00078e00ff */
[----:B-12-4-:R-:W-:Y:S05]  /*35df0*/  WARPSYNC.COLLECTIVE R21, `(.L_x_2007) ;  /* 0x0000000015087348 */ /* 0x016fea0003c00000 */
[----:B------:R-:W-:Y:S01]  /*35e00*/  NOP ;  /* 0x0000000000007918 */ /* 0x000fe20000000000 */
[----:B-12-4-:R-:W-:Y:S05]  /*35e10*/  ENDCOLLECTIVE ;  /* 0x000000000000791b */ /* 0x016fea0003800000 */
.L_x_2007:
[----:B------:R-:W-:Y:S05]  /*35e20*/  BSYNC B7 ;  /* 0x0000000000077941 */ /* 0x000fea0003800000 */
.L_x_2006:
[----:B------:R-:W-:Y:S05]  /*35e30*/  BRA `(.L_x_2008) ;  /* 0xfffffd8c00ac7947 */ /* 0x000fea000383ffff */
.L_x_549:
[----:B------:R-:W-:Y:S01]  /*35e40*/  BSSY B5, `(.L_x_2009) ;  /* 0x0000005000057945 */ /* 0x000fe20003800000 */
[----:B-1-3--:R-:W-:-:S07]  /*35e50*/  IMAD.MOV.U32 R21, RZ, RZ, -0x1 ;  /* 0xffffffffff157424 */ /* 0x00afce00078e00ff */
[----:B0-2-4-:R-:W-:Y:S05]  /*35e60*/  WARPSYNC.COLLECTIVE R21, `(.L_x_2010) ;  /* 0x0000000015087348 */ /* 0x015fea0003c00000 */
[----:B------:R-:W-:Y:S01]  /*35e70*/  NOP ;  /* 0x0000000000007918 */ /* 0x000fe20000000000 */
[----:B0-2-4-:R-:W-:Y:S05]  /*35e80*/  ENDCOLLECTIVE ;  /* 0x000000000000791b */ /* 0x015fea0003800000 */
.L_x_2010:
[----:B------:R-:W-:Y:S05]  /*35e90*/  BSYNC B5 ;  /* 0x0000000000057941 */ /* 0x000fea0003800000 */
.L_x_2009:
[----:B------:R-:W-:Y:S05]  /*35ea0*/  BRA `(.L_x_2011) ;  /* 0xfffffd9000247947 */ /* 0x000fea000383ffff */
.L_x_555:
[----:B------:R-:W-:Y:S01]  /*35eb0*/  HFMA2 R19, -RZ, RZ, 0, 5.9604644775390625e-08 ;  /* 0x00000001ff137431 */ /* 0x000fe200000001ff */
[----:B------:R-:W-:Y:S01]  /*35ec0*/  BSSY B5, `(.L_x_2012) ;  /* 0x0000007000057945 */ /* 0x000fe20003800000 */
[----:B------:R-:W-:Y:S02]  /*35ed0*/  IMAD.MOV.U32 R18, RZ, RZ, R4 ;  /* 0x000000ffff127224 */ /* 0x000fe400078e0004 */
[----:B------:R-:W-:Y:S02]  /*35ee0*/  IMAD.MOV.U32 R16, RZ, RZ, 0x1f ;  /* 0x0000001fff107424 */ /* 0x000fe400078e00ff */
[----:B------:R-:W-:-:S07]  /*35ef0*/  IMAD.MOV.U32 R21, RZ, RZ, -0x1 ;  /* 0xffffffffff157424 */ /* 0x000fce00078e00ff */
[----:B0-2-4-:R-:W-:Y:S05]  /*35f00*/  WARPSYNC.COLLECTIVE R21, `(.L_x_2013) ;  /* 0x0000000015087348 */ /* 0x015fea0003c00000 */
[----:B------:R1:W3:Y:S02]  /*35f10*/  SHFL.BFLY P0, R20, R18, R19, R16 ;  /* 0x0c00001312147389 */ /* 0x0002e40000000010 */
[----:B01234-:R-:W-:Y:S05]  /*35f20*/  ENDCOLLECTIVE ;  /* 0x000000000000791b */ /* 0x01ffea0003800000 */
.L_x_2013:
[----:B------:R-:W-:Y:S05]  /*35f30*/  BSYNC B5 ;  /* 0x0000000000057941 */ /* 0x000fea0003800000 */
.L_x_2012:
[----:B------:R-:W-:Y:S01]  /*35f40*/  IMAD.IADD R18, R20, 0x1, R4 ;  /* 0x0000000114127824 */ /* 0x000fe200078e0204 */
[----:B------:R-:W-:Y:S01]  /*35f50*/  MOV R16, 0x1f ;  /* 0x0000001f00107802 */ /* 0x000fe20000000f00 */
[----:B------:R-:W-:Y:S01]  /*35f60*/  IMAD.MOV.U32 R19, RZ, RZ, 0x2 ;  /* 0x00000002ff137424 */ /* 0x000fe200078e00ff */
[----:B------:R0:W1:Y:S01]  /*35f70*/  @!P2 LDS R23, [R24+0xba00] ;  /* 0x00ba00001817a984 */ /* 0x0000620000000800 */
[----:B------:R-:W-:-:S07]  /*35f80*/  IMAD.MOV.U32 R21, RZ, RZ, -0x1 ;  /* 0xffffffffff157424 */ /* 0x000fce00078e00ff */
[----:B01----:R-:W-:Y:S05]  /*35f90*/  WARPSYNC.COLLECTIVE R21, `(.L_x_2014) ;  /* 0x0000000015087348 */ /* 0x003fea0003c00000 */
[----:B------:R2:W3:Y:S02]  /*35fa0*/  SHFL.BFLY P0, R20, R18, R19, R16 ;  /* 0x0c00001312147389 */ /* 0x0004e40000000010 */
[----:B0123--:R-:W-:Y:S05]  /*35fb0*/  ENDCOLLECTIVE ;  /* 0x000000000000791b */ /* 0x00ffea0003800000 */
.L_x_2014:
[----:B------:R-:W-:Y:S02]  /*35fc0*/  IMAD.MOV.U32 R19, RZ, RZ, 0x4 ;  /* 0x00000004ff137424 */ /* 0x000fe400078e00ff */
[----:B------:R-:W-:-:S04]  /*35fd0*/  IMAD.IADD R8, R18, 0x1, R20 ;  /* 0x0000000112087824 */ /* 0x000fc800078e0214 */
[----:B------:R-:W-:-:S07]  /*35fe0*/  IMAD.MOV.U32 R18, RZ, RZ, R8 ;  /* 0x000000ffff127224 */ /* 0x000fce00078e0008 */
[----:B------:R-:W-:Y:S05]  /*35ff0*/  WARPSYNC.COLLECTIVE R21, `(.L_x_2015) ;  /* 0x0000000015087348 */ /* 0x000fea0003c00000 */
[----:B------:R0:W1:Y:S02]  /*36000*/  SHFL.BFLY P0, R20, R18, R19, R16 ;  /* 0x0c00001312147389 */ /* 0x0000640000000010 */
[----:B01----:R-:W-:Y:S05]  /*36010*/  ENDCOLLECTIVE ;  /* 0x000000000000791b */ /* 0x003fea0003800000 */
.L_x_2015:
[----:B------:R-:W-:Y:S01]  /*36020*/  IMAD.MOV.U32 R19, RZ, RZ, 0x8 ;  /* 0x00000008ff137424 */ /* 0x000fe200078e00ff */
[----:B------:R-:W-:-:S05]  /*36030*/  IADD3 R22, PT, PT, R8, R20, RZ ;  /* 0x0000001408167210 */ /* 0x000fca0007ffe0ff */
[----:B------:R-:W-:-:S07]  /*36040*/  IMAD.MOV.U32 R18, RZ, RZ, R22 ;  /* 0x000000ffff127224 */ /* 0x000fce00078e0016 */
[----:B------:R-:W-:Y:S05]  /*36050*/  WARPSYNC.COLLECTIVE R21, `(.L_x_2016) ;  /* 0x0000000015087348 */ /* 0x000fea0003c00000 */
[----:B------:R0:W1:Y:S02]  /*36060*/  SHFL.BFLY P0, R20, R18, R19, R16 ;  /* 0x0c00001312147389 */ /* 0x0000640000000010 */
[----:B01----:R-:W-:Y:S05]  /*36070*/  ENDCOLLECTIVE ;  /* 0x000000000000791b */ /* 0x003fea0003800000 */
.L_x_2016:
[----:B------:R-:W-:Y:S02]  /*36080*/  HFMA2 R19, -RZ, RZ, 0, 9.5367431640625e-07 ;  /* 0x00000010ff137431 */ /* 0x000fe400000001ff */
[----:B------:R-:W-:-:S04]  /*36090*/  IMAD.IADD R28, R22, 0x1, R20 ;  /* 0x00000001161c7824 */ /* 0x000fc800078e0214 */
[----:B------:R-:W-:-:S07]  /*360a0*/  IMAD.MOV.U32 R18, RZ, RZ, R28 ;  /* 0x000000ffff127224 */ /* 0x000fce00078e001c */
[----:B------:R-:W-:Y:S05]  /*360b0*/  WARPSYNC.COLLECTIVE R21, `(.L_x_2017) ;  /* 0x0000000015087348 */ /* 0x000fea0003c00000 */
[----:B------:R0:W1:Y:S02]  /*360c0*/  SHFL.BFLY P0, R20, R18, R19, R16 ;  /* 0x0c00001312147389 */ /* 0x0000640000000010 */
[----:B01----:R-:W-:Y:S05]  /*360d0*/  ENDCOLLECTIVE ;  /* 0x000000000000791b */ /* 0x003fea0003800000 */
.L_x_2017:
[----:B------:R-:W-:-:S05]  /*360e0*/  @!P2 IADD3 R23, PT, PT, R23, R20, R28 ;  /* 0x000000141717a210 */ /* 0x000fca0007ffe01c */
[----:B------:R0:W-:Y:S02]  /*360f0*/  @!P2 STS [R24+0xba00], R23 ;  /* 0x00ba00171800a388 */ /* 0x0001e40000000800 */
[----:B0-----:R-:W-:Y:S05]  /*36100*/  WARPSYNC.COLLECTIVE R21, `(.L_x_2018) ;  /* 0x0000000015087348 */ /* 0x001fea0003c00000 */
[----:B------:R-:W-:Y:S01]  /*36110*/  NOP ;  /* 0x0000000000007918 */ /* 0x000fe20000000000 */
[----:B0-----:R-:W-:Y:S05]  /*36120*/  ENDCOLLECTIVE ;  /* 0x000000000000791b */ /* 0x001fea0003800000 */
.L_x_2018:
[----:B------:R-:W-:Y:S05]  /*36130*/  BRA `(.L_x_2019) ;  /* 0xfffffd9000207947 */ /* 0x000fea000383ffff */
.L_x_560:
[----:B------:R-:W-:Y:S01]  /*36140*/  BSSY B6, `(.L_x_2020) ;  /* 0x0000005000067945 */ /* 0x000fe20003800000 */
[----:B------:R-:W-:-:S07]  /*36150*/  IMAD.MOV.U32 R21, RZ, RZ, -0x1 ;  /* 0xffffffffff157424 */ /* 0x000fce00078e00ff */
[----:B01234-:R-:W-:Y:S05]  /*36160*/  WARPSYNC.COLLECTIVE R21, `(.L_x_2021) ;  /* 0x0000000015087348 */ /* 0x01ffea0003c00000 */
[----:B------:R-:W-:Y:S01]  /*36170*/  NOP ;  /* 0x0000000000007918 */ /* 0x000fe20000000000 */
[----:B01234-:R-:W-:Y:S05]  /*36180*/  ENDCOLLECTIVE ;  /* 0x000000000000791b */ /* 0x01ffea0003800000 */
.L_x_2021:
[----:B------:R-:W-:Y:S05]  /*36190*/  BSYNC B6 ;  /* 0x0000000000067941 */ /* 0x000fea0003800000 */
.L_x_2020:
[----:B------:R-:W-:Y:S05]  /*361a0*/  BRA `(.L_x_2022) ;  /* 0xfffffd9000647947 */ /* 0x000fea000383ffff */
.L_x_566:
[----:B------:R-:W-:Y:S01]  /*361b0*/  BSSY B6, `(.L_x_2023) ;  /* 0x0000005000067945 */ /* 0x000fe20003800000 */
[----:B------:R-:W-:-:S07]  /*361c0*/  IMAD.MOV.U32 R21, RZ, RZ, -0x1 ;  /* 0xffffffffff157424 */ /* 0x000fce00078e00ff */
[----:B01234-:R-:W-:Y:S05]  /*361d0*/  WARPSYNC.COLLECTIVE R21, `(.L_x_2024) ;  /* 0x0000000015087348 */ /* 0x01ffea0003c00000 */
[----:B------:R-:W-:Y:S01]  /*361e0*/  NOP ;  /* 0x0000000000007918 */ /* 0x000fe20000000000 */
[----:B01234-:R-:W-:Y:S05]  /*361f0*/  ENDCOLLECTIVE ;  /* 0x000000000000791b */ /* 0x01ffea0003800000 */
.L_x_2024:
[----:B------:R-:W-:Y:S05]  /*36200*/  BSYNC B6 ;  /* 0x0000000000067941 */ /* 0x000fea0003800000 */
.L_x_2023:
[----:B------:R-:W-:Y:S05]  /*36210*/  BRA `(.L_x_2025) ;  /* 0xfffffd9000ac7947 */ /* 0x000fea000383ffff */
.L_x_572:
[----:B------:R-:W-:Y:S01]  /*36220*/  BSSY B6, `(.L_x_2026) ;  /* 0x0000005000067945 */ /* 0x000fe20003800000 */
[----:B------:R-:W-:-:S07]  /*36230*/  IMAD.MOV.U32 R21, RZ, RZ, -0x1 ;  /* 0xffffffffff157424 */ /* 0x000fce00078e00ff */
[----:B01234-:R-:W-:Y:S05]  /*36240*/  WARPSYNC.COLLECTIVE R21, `(.L_x_2027) ;  /* 0x0000000015087348 */ /* 0x01ffea0003c00000 */
[----:B------:R-:W-:Y:S01]  /*36250*/  NOP ;  /* 0x0000000000007918 */ /* 0x000fe20000000000 */
[----:B01234-:R-:W-:Y:S05]  /*36260*/  ENDCOLLECTIVE ;  /* 0x000000000000791b */ /* 0x01ffea0003800000 */
.L_x_2027:
[----:B------:R-:W-:Y:S05]  /*36270*/  BSYNC B6 ;  /* 0x0000000000067941 */ /* 0x000fea0003800000 */
.L_x_2026:
[----:B------:R-:W-:Y:S05]  /*36280*/  BRA `(.L_x_2028) ;  /* 0xfffffd9000f47947 */ /* 0x000fea000383ffff */
.L_x_578:
[----:B------:R-:W-:Y:S01]  /*36290*/  BSSY B6, `(.L_x_2029) ;  /* 0x0000005000067945 */ /* 0x000fe20003800000 */
[----:B------:R-:W-:-:S07]  /*362a0*/  IMAD.MOV.U32 R21, RZ, RZ, -0x1 ;  /* 0xffffffffff157424 */ /* 0x000fce00078e00ff */
[----:B01234-:R-:W-:Y:S05]  /*362b0*/  WARPSYNC.COLLECTIVE R21, `(.L_x_2030) ;  /* 0x0000000015087348 */ /* 0x01ffea0003c00000 */
[----:B------:R-:W-:Y:S01]  /*362c0*/  NOP ;  /* 0x0000000000007918 */ /* 0x000fe20000000000 */
[----:B01234-:R-:W-:Y:S05]  /*362d0*/  ENDCOLLECTIVE ;  /* 0x000000000000791b */ /* 0x01ffea0003800000 */
.L_x_2030:
[----:B------:R-:W-:Y:S05]  /*362e0*/  BSYNC B6 ;  /* 0x0000000000067941 */ /* 0x000fea0003800000 */
.L_x_2029:
[----:B------:R-:W-:Y:S05]  /*362f0*/  BRA `(.L_x_2031) ;  /* 0xfffffd94003c7947 */ /* 0x000fea000383ffff */
.L_x_584:
[----:B------:R-:W-:Y:S01]  /*36300*/  BSSY B6, `(.L_x_2032) ;  /* 0x0000005000067945 */ /* 0x000fe20003800000 */
[----:B------:R-:W-:-:S07]  /*36310*/  MOV R21, 0xffffffff ;  /* 0xffffffff00157802 */ /* 0x000fce0000000f00 */
[----:B01234-:R-:W-:Y:S05]  /*36320*/  WARPSYNC.COLLECTIVE R21, `(.L_x_2033) ;  /* 0x0000000015087348 */ /* 0x01ffea0003c00000 */
[----:B------:R-:W-:Y:S01]  /*36330*/  NOP ;  /* 0x0000000000007918 */ /* 0x000fe20000000000 */
[----:B01234-:R-:W-:Y:S05]  /*36340*/  ENDCOLLECTIVE ;  /* 0x000000000000791b */ /* 0x01ffea0003800000 */
.L_x_2033:
[----:B------:R-:W-:Y:S05]  /*36350*/  BSYNC B6 ;  /* 0x0000000000067941 */ /* 0x000fea0003800000 */
.L_x_2032:
[----:B------:R-:W-:Y:S05]  /*36360*/  BRA `(.L_x_2034) ;  /* 0xfffffd9400847947 */ /* 0x000fea000383ffff */
.L_x_590:
[----:B------:R-:W-:Y:S01]  /*36370*/  BSSY B6, `(.L_x_2035) ;  /* 0x0000005000067945 */ /* 0x000fe20003800000 */
[----:B------:R-:W-:-:S07]  /*36380*/  IMAD.MOV.U32 R21, RZ, RZ, -0x1 ;  /* 0xffffffffff157424 */ /* 0x000fce00078e00ff */
[----:B01234-:R-:W-:Y:S05]  /*36390*/  WARPSYNC.COLLECTIVE R21, `(.L_x_2036) ;  /* 0x0000000015087348 */ /* 0x01ffea0003c00000 */
[----:B------:R-:W-:Y:S01]  /*363a0*/  NOP ;  /* 0x0000000000007918 */ /* 0x000fe20000000000 */
[----:B01234-:R-:W-:Y:S05]  /*363b0*/  ENDCOLLECTIVE ;  /* 0x000000000000791b */ /* 0x01ffea0003800000 */
.L_x_2036:
[----:B------:R-:W-:Y:S05]  /*363c0*/  BSYNC B6 ;  /* 0x0000000000067941 */ /* 0x000fea0003800000 */
.L_x_2035:
[----:B------:R-:W-:Y:S05]  /*363d0*/  BRA `(.L_x_2037) ;  /* 0xfffffd9400cc7947 */ /* 0x000fea000383ffff */
.L_x_596:
[----:B------:R-:W-:Y:S01]  /*363e0*/  BSSY B6, `(.L_x_2038) ;  /* 0x0000005000067945 */ /* 0x000fe20003800000 */
[----:B------:R-:W-:-:S07]  /*363f0*/  IMAD.MOV.U32 R21, RZ, RZ, -0x1 ;  /* 0xffffffffff157424 */ /* 0x000fce00078e00ff */
[----:B01234-:R-:W-:Y:S05]  /*36400*/  WARPSYNC.COLLECTIVE R21, `(.L_x_2039) ;  /* 0x0000000015087348 */ /* 0x01ffea0003c00000 */
[----:B------:R-:W-:Y:S01]  /*36410*/  NOP ;  /* 0x0000000000007918 */ /* 0x000fe20000000000 */
[----:B01234-:R-:W-:Y:S05]  /*36420*/  ENDCOLLECTIVE ;  /* 0x000000000000791b */ /* 0x01ffea0003800000 */
.L_x_2039:
[----:B------:R-:W-:Y:S05]  /*36430*/  BSYNC B6 ;  /* 0x0000000000067941 */ /* 0x000fea0003800000 */
.L_x_2038:
[----:B------:R-:W-:Y:S05]  /*36440*/  BRA `(.L_x_2040) ;  /* 0xfffffd9800147947 */ /* 0x000fea000383ffff */
.L_x_602:
[----:B------:R-:W-:Y:S01]  /*36450*/  BSSY B6, `(.L_x_2041) ;  /* 0x0000005000067945 */ /* 0x000fe20003800000 */
[----:B------:R-:W-:-:S07]  /*36460*/  IMAD.MOV.U32 R21, RZ, RZ, -0x1 ;  /* 0xffffffffff157424 */ /* 0x000fce00078e00ff */
[----:B01234-:R-:W-:Y:S05]  /*36470*/  WARPSYNC.COLLECTIVE R21, `(.L_x_2042) ;  /* 0x0000000015087348 */ /* 0x01ffea0003c00000 */
[----:B------:R-:W-:Y:S01]  /*36480*/  NOP ;  /* 0x0000000000007918 */ /* 0x000fe20000000000 */
[----:B01234-:R-:W-:Y:S05]  /*36490*/  ENDCOLLECTIVE ;  /* 0x000000000000791b */ /* 0x01ffea0003800000 */
.L_x_2042:
[----:B------:R-:W-:Y:S05]  /*364a0*/  BSYNC B6 ;  /* 0x0000000000067941 */ /* 0x000fea0003800000 */
.L_x_2041:
[----:B------:R-:W-:Y:S05]  /*364b0*/  BRA `(.L_x_2043) ;  /* 0xfffffd98005c7947 */ /* 0x000fea000383ffff */
.L_x_631:
[----:B------:R-:W-:Y:S01]  /*364c0*/  BSSY B5, `(.L_x_2044) ;  /* 0x0000005000057945 */ /* 0x000fe20003800000 */
[----:B------:R-:W-:-:S07]  /*364d0*/  IMAD.MOV.U32 R21, RZ, RZ, -0x1 ;  /* 0xffffffffff157424 */ /* 0x000fce00078e00ff */
[----:B01234-:R-:W-:Y:S05]  /*364e0*/  WARPSYNC.COLLECTIVE R21, `(.L_x_2045) ;  /* 0x0000000015087348 */ /* 0x01ffea0003c00000 */
[----:B------:R-:W-:Y:S01]  /*364f0*/  NOP ;  /* 0x0000000000007918 */ /* 0x000fe20000000000 */
[----:B01234-:R-:W-:Y:S05]  /*36500*/  ENDCOLLECTIVE ;  /* 0x000000000000791b */ /* 0x01ffea0003800000 */
.L_x_2045:
[----:B------:R-:W-:Y:S05]  /*36510*/  BSYNC B5 ;  /* 0x0000000000057941 */ /* 0x000fea0003800000 */
.L_x_2044:
[----:B------:R-:W-:Y:S05]  /*36520*/  BRA `(.L_x_2046) ;  /* 0xfffffda400ec7947 */ /* 0x000fea000383ffff */
.L_x_634:
[----:B------:R-:W-:Y:S01]  /*36530*/  BSSY B5, `(.L_x_2047) ;  /* 0x0000005000057945 */ /* 0x000fe20003800000 */
[----:B------:R-:W-:-:S07]  /*36540*/  MOV R21, 0xffffffff ;  /* 0xffffffff00157802 */ /* 0x000fce0000000f00 */
[----:B0---4-:R-:W-:Y:S05]  /*36550*/  WARPSYNC.COLLECTIVE R21, `(.L_x_2048) ;  /* 0x0000000015087348 */ /* 0x011fea0003c00000 */
[----:B------:R-:W-:Y:S01]  /*36560*/  NOP ;  /* 0x0000000000007918 */ /* 0x000fe20000000000 */
[----:B0---4-:R-:W-:Y:S05]  /*36570*/  ENDCOLLECTIVE ;  /* 0x000000000000791b */ /* 0x011fea0003800000 */
.L_x_2048:
[----:B------:R-:W-:Y:S05]  /*36580*/  BSYNC B5 ;  /* 0x0000000000057941 */ /* 0x000fea0003800000 */
.L_x_2047:
[----:B------:R-:W-:Y:S05]  /*36590*/  BRA `(.L_x_2049) ;  /* 0xfffffda400f87947 */ /* 0x000fea000383ffff */
.L_x_647:
[----:B------:R-:W-:Y:S01]  /*365a0*/  BSSY B5, `(.L_x_2050) ;  /* 0x0000005000057945 */ /* 0x000fe20003800000 */
[----:B------:R-:W-:-:S07]  /*365b0*/  IMAD.MOV.U32 R21, RZ, RZ, -0x1 ;  /* 0xffffffffff157424 */ /* 0x000fce00078e00ff */
[----:B01234-:R-:W-:Y:S05]  /*365c0*/  WARPSYNC.COLLECTIVE R21, `(.L_x_2051) ;  /* 0x0000000015087348 */ /* 0x01ffea0003c00000 */
[----:B------:R-:W-:Y:S01]  /*365d0*/  NOP ;  /* 0x0000000000007918 */ /* 0x000fe20000000000 */
[----:B01234-:R-:W-:Y:S05]  /*365e0*/  ENDCOLLECTIVE ;  /* 0x000000000000791b */ /* 0x01ffea0003800000 */
.L_x_2051:
[----:B------:R-:W-:Y:S05]  /*365f0*/  BSYNC B5 ;  /* 0x0000000000057941 */ /* 0x000fea0003800000 */
.L_x_2050:
[----:B------:R-:W-:Y:S05]  /*36600*/  BRA `(.L_x_2052) ;  /* 0xfffffdac00147947 */ /* 0x000fea000383ffff */
.L_x_657:
[----:B------:R-:W-:Y:S01]  /*36610*/  BSSY B5, `(.L_x_2053) ;  /* 0x0000005000057945 */ /* 0x000fe20003800000 */
[----:B------:R-:W-:-:S07]  /*36620*/  IMAD.MOV.U32 R21, RZ, RZ, -0x1 ;  /* 0xffffffffff157424 */ /* 0x000fce00078e00ff */
[----:B-12-4-:R-:W-:Y:S05]  /*36630*/  WARPSYNC.COLLECTIVE R21, `(.L_x_2054) ;  /* 0x0000000015087348 */ /* 0x016fea0003c00000 */
[----:B------:R-:W-:Y:S01]  /*36640*/  NOP ;  /* 0x0000000000007918 */ /* 0x000fe20000000000 */
[----:B-12-4-:R-:W-:Y:S05]  /*36650*/  ENDCOLLECTIVE ;  /* 0x000000000000791b */ /* 0x016fea0003800000 */
.L_x_2054:
[----:B------:R-:W-:Y:S05]  /*36660*/  BSYNC B5 ;  /* 0x0000000000057941 */ /* 0x000fea0003800000 */
.L_x_2053:
[----:B------:R-:W-:Y:S02]  /*36670*/  HFMA2 R16, -RZ, RZ, 0, 0 ;  /* 0x00000000ff107431 */ /* 0x000fe400000001ff */
[----:B------:R-:W-:Y:S02]  /*36680*/  IMAD.MOV.U32 R19, RZ, RZ, R8 ;  /* 0x000000ffff137224 */ /* 0x000fe400078e0008 */
[----:B------:R-:W-:Y:S02]  /*36690*/  IMAD.MOV.U32 R18, RZ, RZ, 0x1 ;  /* 0x00000001ff127424 */ /* 0x000fe400078e00ff */
[----:B------:R-:W-:-:S07]  /*366a0*/  IMAD.MOV.U32 R21, RZ, RZ, -0x1 ;  /* 0xffffffffff157424 */ /* 0x000fce00078e00ff */
[----:B------:R-:W-:Y:S05]  /*366b0*/  WARPSYNC.COLLECTIVE R21, `(.L_x_2055) ;  /* 0x0000000015087348 */ /* 0x000fea0003c00000 */
[----:B------:R0:W1:Y:S02]  /*366c0*/  SHFL.UP P0, R20, R19, R18, R16 ;  /* 0x0400001213147389 */ /* 0x0000640000000010 */
[----:B01----:R-:W-:Y:S05]  /*366d0*/  ENDCOLLECTIVE ;  /* 0x000000000000791b */ /* 0x003fea0003800000 */
.L_x_2055:
[----:B------:R-:W-:Y:S02]  /*366e0*/  IMAD.MOV.U32 R19, RZ, RZ, R3 ;  /* 0x000000ffff137224 */ /* 0x000fe400078e0003 */
[----:B------:R-:W-:-:S07]  /*366f0*/  IMAD.MOV.U32 R4, RZ, RZ, R20 ;  /* 0x000000ffff047224 */ /* 0x000fce00078e0014 */
[----:B------:R-:W-:Y:S05]  /*36700*/  WARPSYNC.COLLECTIVE R21, `(.L_x_2056) ;  /* 0x0000000015087348 */ /* 0x000fea0003c00000 */
[----:B------:R0:W1:Y:S02]  /*36710*/  SHFL.UP P0, R20, R19, R18, R16 ;  /* 0x0400001213147389 */ /* 0x0000640000000010 */
[----:B01----:R-:W-:Y:S05]  /*36720*/  ENDCOLLECTIVE ;  /* 0x000000000000791b */ /* 0x003fea0003800000 */
.L_x_2056:
[----:B------:R-:W-:Y:S05]  /*36730*/  WARPSYNC.COLLECTIVE R21, `(.L_x_2057) ;  /* 0x0000000015087348 */ /* 0x000fea0003c00000 */
[----:B------:R-:W-:Y:S01]  /*36740*/  NOP ;  /* 0x0000000000007918 */ /* 0x000fe20000000000 */
[----:B------:R-:W-:Y:S05]  /*36750*/  ENDCOLLECTIVE ;  /* 0x000000000000791b */ /* 0x000fea0003800000 */
.L_x_2057:
        /* <DEDUP_REMOVED lines=8> */
.L_x_2058:
[----:B------:R-:W-:-:S05]  /*367e0*/  IADD3 R4, PT, PT, R4, R3, RZ ;  /* 0x0000000304047210 */ /* 0x000fca0007ffe0ff */
[----:B------:R-:W-:Y:S02]  /*367f0*/  IMAD.MOV.U32 R19, RZ, RZ, R4 ;  /* 0x000000ffff137224 */ /* 0x000fe400078e0004 */
[----:B------:R-:W-:-:S07]  /*36800*/  IMAD.MOV.U32 R6, RZ, RZ, R20 ;  /* 0x000000ffff067224 */ /* 0x000fce00078e0014 */
[----:B------:R-:W-:Y:S05]  /*36810*/  WARPSYNC.COLLECTIVE R21, `(.L_x_2059) ;  /* 0x0000000015087348 */ /* 0x000fea0003c00000 */
[----:B------:R0:W1:Y:S02]  /*36820*/  SHFL.UP P0, R20, R19, R18, R16 ;  /* 0x0400001213147389 */ /* 0x0000640000000010 */
[----:B01----:R-:W-:Y:S05]  /*36830*/  ENDCOLLECTIVE ;  /* 0x000000000000791b */ /* 0x003fea0003800000 */
.L_x_2059:
[----:B------:R-:W-:Y:S05]  /*36840*/  WARPSYNC.COLLECTIVE R21, `(.L_x_2060) ;  /* 0x0000000015087348 */ /* 0x000fea0003c00000 */
[----:B------:R-:W-:Y:S01]  /*36850*/  NOP ;  /* 0x0000000000007918 */ /* 0x000fe20000000000 */
[----:B------:R-:W-:Y:S05]  /*36860*/  ENDCOLLECTIVE ;  /* 0x000000000000791b */ /* 0x000fea0003800000 */
.L_x_2060:
        /* <DEDUP_REMOVED lines=8> */
.L_x_2061:
[----:B------:R-:W-:-:S05]  /*368f0*/  IMAD.IADD R22, R4, 0x1, R23 ;  /* 0x0000000104167824 */ /* 0x000fca00078e0217 */
[----:B------:R-:W-:Y:S01]  /*36900*/  MOV R19, R22 ;  /* 0x0000001600137202 */ /* 0x000fe20000000f00 */
[----:B------:R-:W-:-:S07]  /*36910*/  IMAD.MOV.U32 R23, RZ, RZ, R20 ;  /* 0x000000ffff177224 */ /* 0x000fce00078e0014 */
[----:B------:R-:W-:Y:S05]  /*36920*/  WARPSYNC.COLLECTIVE R21, `(.L_x_2062) ;  /* 0x0000000015087348 */ /* 0x000fea0003c00000 */
[----:B------:R0:W1:Y:S02]  /*36930*/  SHFL.UP P0, R20, R19, R18, R16 ;  /* 0x0400001213147389 */ /* 0x0000640000000010 */
[----:B01----:R-:W-:Y:S05]  /*36940*/  ENDCOLLECTIVE ;  /* 0x000000000000791b */ /* 0x003fea0003800000 */
.L_x_2062:
[----:B------:R-:W-:Y:S05]  /*36950*/  WARPSYNC.COLLECTIVE R21, `(.L_x_2063) ;  /* 0x0000000015087348 */ /* 0x000fea0003c00000 */
[----:B------:R-:W-:Y:S01]  /*36960*/  NOP ;  /* 0x0000000000007918 */ /* 0x000fe20000000000 */
[----:B------:R-:W-:Y:S05]  /*36970*/  ENDCOLLECTIVE ;  /* 0x000000000000791b */ /* 0x000fea0003800000 */
.L_x_2063:
        /* <DEDUP_REMOVED lines=8> */
.L_x_2064:
[----:B------:R-:W-:-:S04]  /*36a00*/  IMAD.IADD R5, R22, 0x1, R5 ;  /* 0x0000000116057824 */ /* 0x000fc800078e0205 */
[----:B------:R-:W-:Y:S01]  /*36a10*/  IMAD.MOV.U32 R19, RZ, RZ, R5 ;  /* 0x000000ffff137224 */ /* 0x000fe200078e0005 */
[----:B------:R-:W-:-:S07]  /*36a20*/  MOV R4, R20 ;  /* 0x0000001400047202 */ /* 0x000fce0000000f00 */
[----:B------:R-:W-:Y:S05]  /*36a30*/  WARPSYNC.COLLECTIVE R21, `(.L_x_2065) ;  /* 0x0000000015087348 */ /* 0x000fea0003c00000 */
[----:B------:R0:W1:Y:S02]  /*36a40*/  SHFL.UP P0, R20, R19, R18, R16 ;  /* 0x0400001213147389 */ /* 0x0000640000000010 */
[----:B01----:R-:W-:Y:S05]  /*36a50*/  ENDCOLLECTIVE ;  /* 0x000000000000791b */ /* 0x003fea0003800000 */
.L_x_2065:
[----:B------:R-:W-:Y:S05]  /*36a60*/  WARPSYNC.COLLECTIVE R21, `(.L_x_2066) ;  /* 0x0000000015087348 */ /* 0x000fea0003c00000 */
[----:B------:R-:W-:Y:S01]  /*36a70*/  NOP ;  /* 0x0000000000007918 */ /* 0x000fe20000000000 */
[----:B------:R-:W-:Y:S05]  /*36a80*/  ENDCOLLECTIVE ;  /* 0x000000000000791b */ /* 0x000fea0003800000 */
.L_x_2066:
[----:B------:R-:W-:-:S05]  /*36a90*/  SEL R4, R4, RZ, P2 ;  /* 0x000000ff04047207 */ /* 0x000fca0001000000 */
[----:B------:R-:W-:Y:S02]  /*36aa0*/  IMAD.IADD R4, R23, 0x1, R4 ;  /* 0x0000000117047824 */ /* 0x000fe400078e0204 */
[----:B------:R-:W-:Y:S02]  /*36ab0*/  HFMA2 R18, -RZ, RZ, 0, 9.5367431640625e-07 ;  /* 0x00000010ff127431 */ /* 0x000fe400000001ff */
[----:B------:R-:W-:Y:S01]  /*36ac0*/  IMAD.MOV.U32 R19, RZ, RZ, R4 ;  /* 0x000000ffff137224 */ /* 0x000fe200078e0004 */
[----:B------:R-:W-:-:S07]  /*36ad0*/  SEL R6, R20, RZ, P2 ;  /* 0x000000ff14067207 */ /* 0x000fce0001000000 */
[----:B------:R-:W-:Y:S05]  /*36ae0*/  WARPSYNC.COLLECTIVE R21, `(.L_x_2067) ;  /* 0x0000000015087348 */ /* 0x000fea0003c00000 */
[----:B------:R0:W1:Y:S02]  /*36af0*/  SHFL.UP P0, R20, R19, R18, R16 ;  /* 0x0400001213147389 */ /* 0x0000640000000010 */
[----:B01----:R-:W-:Y:S05]  /*36b00*/  ENDCOLLECTIVE ;  /* 0x000000000000791b */ /* 0x003fea0003800000 */
.L_x_2067:
[----:B------:R-:W-:-:S04]  /*36b10*/  IMAD.IADD R6, R5, 0x1, R6 ;  /* 0x0000000105067824 */ /* 0x000fc800078e0206 */
[----:B------:R-:W-:Y:S02]  /*36b20*/  IMAD.MOV.U32 R19, RZ, RZ, R6 ;  /* 0x000000ffff137224 */ /* 0x000fe400078e0006 */
[----:B------:R-:W-:-:S07]  /*36b30*/  IMAD.MOV.U32 R22, RZ, RZ, R20 ;  /* 0x000000ffff167224 */ /* 0x000fce00078e0014 */
[----:B------:R-:W-:Y:S05]  /*36b40*/  WARPSYNC.COLLECTIVE R21, `(.L_x_2068) ;  /* 0x0000000015087348 */ /* 0x000fea0003c00000 */
[----:B------:R0:W1:Y:S02]  /*36b50*/  SHFL.UP P0, R20, R19, R18, R16 ;  /* 0x0400001213147389 */ /* 0x0000640000000010 */
[----:B01----:R-:W-:Y:S05]  /*36b60*/  ENDCOLLECTIVE ;  /* 0x000000000000791b */ /* 0x003fea0003800000 */
.L_x_2068:
[----:B------:R-:W-:Y:S05]  /*36b70*/  WARPSYNC.COLLECTIVE R21, `(.L_x_2069) ;  /* 0x0000000015087348 */ /* 0x000fea0003c00000 */
[----:B------:R-:W-:Y:S01]  /*36b80*/  NOP ;  /* 0x0000000000007918 */ /* 0x000fe20000000000 */
[----:B------:R-:W-:Y:S05]  /*36b90*/  ENDCOLLECTIVE ;  /* 0x000000000000791b */ /* 0x000fea0003800000 */
.L_x_2069:
[----:B------:R-:W-:-:S05]  /*36ba0*/  SEL R33, R22, RZ, P1 ;  /* 0x000000ff16217207 */ /* 0x000fca0000800000 */
[----:B------:R-:W-:Y:S01]  /*36bb0*/  IMAD.IADD R33, R4, 0x1, R33 ;  /* 0x0000000104217824 */ /* 0x000fe200078e0221 */
[----:B------:R-:W-:-:S05]  /*36bc0*/  SEL R31, R20, RZ, P1 ;  /* 0x000000ff141f7207 */ /* 0x000fca0000800000 */
[----:B------:R-:W-:Y:S01]  /*36bd0*/  IMAD.IADD R31, R6, 0x1, R31 ;  /* 0x00000001061f7824 */ /* 0x000fe200078e021f */
[----:B------:R-:W-:Y:S06]  /*36be0*/  BRA `(.L_x_2070) ;  /* 0xfffffdac00747947 */ /* 0x000fec000383ffff */
.L_x_668:
[----:B------:R-:W-:Y:S01]  /*36bf0*/  BSSY B5, `(.L_x_2071) ;  /* 0x0000005000057945 */ /* 0x000fe20003800000 */
[----:B01-3--:R-:W-:-:S07]  /*36c00*/  MOV R21, 0xffffffff ;  /* 0xffffffff00157802 */ /* 0x00bfce0000000f00 */
[----:B--2-4-:R-:W-:Y:S05]  /*36c10*/  WARPSYNC.COLLECTIVE R21, `(.L_x_2072) ;  /* 0x0000000015087348 */ /* 0x014fea0003c00000 */
[----:B------:R-:W-:Y:S01]  /*36c20*/  NOP ;  /* 0x0000000000007918 */ /* 0x000fe20000000000 */
[----:B--2-4-:R-:W-:Y:S05]  /*36c30*/  ENDCOLLECTIVE ;  /* 0x000000000000791b */ /* 0x014fea0003800000 */
.L_x_2072:
[----:B------:R-:W-:Y:S05]  /*36c40*/  BSYNC B5 ;  /* 0x0000000000057941 */ /* 0x000fea0003800000 */
.L_x_2071:
[----:B------:R-:W-:Y:S05]  /*36c50*/  BRA `(.L_x_2073) ;  /* 0xfffffdb800987947 */ /* 0x000fea000383ffff */
.L_x_703:
[----:B------:R-:W-:Y:S01]  /*36c60*/  BSSY B7, `(.L_x_2074) ;  /* 0x0000005000077945 */ /* 0x000fe20003800000 */
[----:B------:R-:W-:-:S07]  /*36c70*/  IMAD.MOV.U32 R21, RZ, RZ, -0x1 ;  /* 0xffffffffff157424 */ /* 0x000fce00078e00ff */
[----:B0-2-4-:R-:W-:Y:S05]  /*36c80*/  WARPSYNC.COLLECTIVE R21, `(.L_x_2075) ;  /* 0x0000000015087348 */ /* 0x015fea0003c00000 */
[----:B------:R-:W-:Y:S01]  /*36c90*/  NOP ;  /* 0x0000000000007918 */ /* 0x000fe20000000000 */
[----:B0-2-4-:R-:W-:Y:S05]  /*36ca0*/  ENDCOLLECTIVE ;  /* 0x000000000000791b */ /* 0x015fea0003800000 */
.L_x_2075:
[----:B------:R-:W-:Y:S05]  /*36cb0*/  BSYNC B7 ;  /* 0x0000000000077941 */ /* 0x000fea0003800000 */
.L_x_2074:
[----:B------:R-:W-:Y:S05]  /*36cc0*/  BRA `(.L_x_2076) ;  /* 0xfffffdc400547947 */ /* 0x000fea000383ffff */
.L_x_723:
[----:B------:R-:W-:Y:S01]  /*36cd0*/  BSSY B5, `(.L_x_2077) ;  /* 0x0000005000057945 */ /* 0x000fe20003800000 */
[----:B------:R-:W-:-:S07]  /*36ce0*/  IMAD.MOV.U32 R21, RZ, RZ, -0x1 ;  /* 0xffffffffff157424 */ /* 0x000fce00078e00ff */
[----:B012345:R-:W-:Y:S05]  /*36cf0*/  WARPSYNC.COLLECTIVE R21, `(.L_x_2078) ;  /* 0x0000000015087348 */ /* 0x03ffea0003c00000 */
[----:B------:R-:W-:Y:S01]  /*36d00*/  NOP ;  /* 0x0000000000007918 */ /* 0x000fe20000000000 */
[----:B012345:R-:W-:Y:S05]  /*36d10*/  ENDCOLLECTIVE ;  /* 0x000000000000791b */ /* 0x03ffea0003800000 */
.L_x_2078:
[----:B------:R-:W-:Y:S05]  /*36d20*/  BSYNC B5 ;  /* 0x0000000000057941 */ /* 0x000fea0003800000 */
.L_x_2077:
[----:B------:R-:W-:Y:S05]  /*36d30*/  BRA `(.L_x_2079) ;  /* 0xfffffdcc003c7947 */ /* 0x000fea000383ffff */
.L_x_731:
[----:B------:R-:W-:Y:S01]  /*36d40*/  BSSY B5, `(.L_x_2080) ;  /* 0x0000005000057945 */ /* 0x000fe20003800000 */
[----:B01----:R-:W-:-:S07]  /*36d50*/  IMAD.MOV.U32 R21, RZ, RZ, -0x1 ;  /* 0xffffffffff157424 */ /* 0x003fce00078e00ff */
[----:B--234-:R-:W-:Y:S05]  /*36d60*/  WARPSYNC.COLLECTIVE R21, `(.L_x_2081) ;  /* 0x0000000015087348 */ /* 0x01cfea0003c00000 */
[----:B------:R-:W-:Y:S01]  /*36d70*/  NOP ;  /* 0x0000000000007918 */ /* 0x000fe20000000000 */
[----:B--234-:R-:W-:Y:S05]  /*36d80*/  ENDCOLLECTIVE ;  /* 0x000000000000791b */ /* 0x01cfea0003800000 */
.L_x_2081:
[----:B------:R-:W-:Y:S05]  /*36d90*/  BSYNC B5 ;  /* 0x0000000000057941 */ /* 0x000fea0003800000 */
.L_x_2080:
[----:B------:R-:W-:Y:S02]  /*36da0*/  HFMA2 R18, -RZ, RZ, 0, 5.9604644775390625e-08 ;  /* 0x00000001ff127431 */ /* 0x000fe400000001ff */
[----:B------:R-:W-:Y:S02]  /*36db0*/  IMAD.MOV.U32 R19, RZ, RZ, R3 ;  /* 0x000000ffff137224 */ /* 0x000fe400078e0003 */
[----:B------:R-:W-:Y:S02]  /*36dc0*/  IMAD.MOV.U32 R16, RZ, RZ, RZ ;  /* 0x000000ffff107224 */ /* 0x000fe400078e00ff */
[----:B------:R-:W-:-:S07]  /*36dd0*/  IMAD.MOV.U32 R21, RZ, RZ, -0x1 ;  /* 0xffffffffff157424 */ /* 0x000fce00078e00ff */
[----:B------:R-:W-:Y:S05]  /*36de0*/  WARPSYNC.COLLECTIVE R21, `(.L_x_2082) ;  /* 0x0000000015087348 */ /* 0x000fea0003c00000 */
[----:B------:R0:W1:Y:S02]  /*36df0*/  SHFL.UP P0, R20, R19, R18, R16 ;  /* 0x0400001213147389 */ /* 0x0000640000000010 */
[----:B01----:R-:W-:Y:S05]  /*36e00*/  ENDCOLLECTIVE ;  /* 0x000000000000791b */ /* 0x003fea0003800000 */
.L_x_2082:
[----:B------:R-:W-:Y:S05]  /*36e10*/  WARPSYNC.COLLECTIVE R21, `(.L_x_2083) ;  /* 0x0000000015087348 */ /* 0x000fea0003c00000 */
[----:B------:R-:W-:Y:S01]  /*36e20*/  NOP ;  /* 0x0000000000007918 */ /* 0x000fe20000000000 */
[----:B------:R-:W-:Y:S05]  /*36e30*/  ENDCOLLECTIVE ;  /* 0x000000000000791b */ /* 0x000fea0003800000 */
.L_x_2083:
[----:B------:R-:W-:Y:S02]  /*36e40*/  MOV R18, 0x2 ;  /* 0x0000000200127802 */ /* 0x000fe40000000f00 */
[----:B------:R-:W-:-:S05]  /*36e50*/  SEL R4, R20, RZ, P6 ;  /* 0x000000ff14047207 */ /* 0x000fca0003000000 */
[----:B------:R-:W-:-:S04]  /*36e60*/  IMAD.IADD R4, R4, 0x1, R3 ;  /* 0x0000000104047824 */ /* 0x000fc800078e0203 */
[----:B------:R-:W-:-:S07]  /*36e70*/  IMAD.MOV.U32 R19, RZ, RZ, R4 ;  /* 0x000000ffff137224 */ /* 0x000fce00078e0004 */
[----:B------:R-:W-:Y:S05]  /*36e80*/  WARPSYNC.COLLECTIVE R21, `(.L_x_2084) ;  /* 0x0000000015087348 */ /* 0x000fea0003c00000 */
[----:B------:R0:W1:Y:S02]  /*36e90*/  SHFL.UP P0, R20, R19, R18, R16 ;  /* 0x0400001213147389 */ /* 0x0000640000000010 */
[----:B01----:R-:W-:Y:S05]  /*36ea0*/  ENDCOLLECTIVE ;  /* 0x000000000000791b */ /* 0x003fea0003800000 */
.L_x_2084:
[----:B------:R-:W-:Y:S05]  /*36eb0*/  WARPSYNC.COLLECTIVE R21, `(.L_x_2085) ;  /* 0x0000000015087348 */ /* 0x000fea0003c00000 */
[----:B------:R-:W-:Y:S01]  /*36ec0*/  NOP ;  /* 0x0000000000007918 */ /* 0x000fe20000000000 */
[----:B------:R-:W-:Y:S05]  /*36ed0*/  ENDCOLLECTIVE ;  /* 0x000000000000791b */ /* 0x000fea0003800000 */
.L_x_2085:
[----:B------:R-:W-:Y:S01]  /*36ee0*/  IMAD.MOV.U32 R18, RZ, RZ, 0x4 ;  /* 0x00000004ff127424 */ /* 0x000fe200078e00ff */
[----:B------:R-:W-:-:S05]  /*36ef0*/  SEL R5, R20, RZ, P4 ;  /* 0x000000ff14057207 */ /* 0x000fca0002000000 */
[----:B------:R-:W-:-:S04]  /*36f00*/  IMAD.IADD R5, R4, 0x1, R5 ;  /* 0x0000000104057824 */ /* 0x000fc800078e0205 */
[----:B------:R-:W-:-:S07]  /*36f10*/  IMAD.MOV.U32 R19, RZ, RZ, R5 ;  /* 0x000000ffff137224 */ /* 0x000fce00078e0005 */
[----:B------:R-:W-:Y:S05]  /*36f20*/  WARPSYNC.COLLECTIVE R21, `(.L_x_2086) ;  /* 0x0000000015087348 */ /* 0x000fea0003c00000 */
[----:B------:R0:W1:Y:S02]  /*36f30*/  SHFL.UP P0, R20, R19, R18, R16 ;  /* 0x0400001213147389 */ /* 0x0000640000000010 */
[----:B01----:R-:W-:Y:S05]  /*36f40*/  ENDCOLLECTIVE ;  /* 0x000000000000791b */ /* 0x003fea0003800000 */
.L_x_2086:
[----:B------:R-:W-:Y:S05]  /*36f50*/  WARPSYNC.COLLECTIVE R21, `(.L_x_2087) ;  /* 0x0000000015087348 */ /* 0x000fea0003c00000 */
[----:B------:R-:W-:Y:S01]  /*36f60*/  NOP ;  /* 0x0000000000007918 */ /* 0x000fe20000000000 */
[----:B------:R-:W-:Y:S05]  /*36f70*/  ENDCOLLECTIVE ;  /* 0x000000000000791b */ /* 0x000fea0003800000 */
.L_x_2087:
[----:B------:R-:W-:Y:S01]  /*36f80*/  IMAD.MOV.U32 R18, RZ, RZ, 0x8 ;  /* 0x00000008ff127424 */ /* 0x000fe200078e00ff */
[----:B------:R-:W-:-:S05]  /*36f90*/  SEL R6, R20, RZ, P3 ;  /* 0x000000ff14067207 */ /* 0x000fca0001800000 */
[----:B------:R-:W-:-:S05]  /*36fa0*/  IMAD.IADD R6, R5, 0x1, R6 ;  /* 0x0000000105067824 */ /* 0x000fca00078e0206 */
[----:B------:R-:W-:-:S07]  /*36fb0*/  MOV R19, R6 ;  /* 0x0000000600137202 */ /* 0x000fce0000000f00 */
[----:B------:R-:W-:Y:S05]  /*36fc0*/  WARPSYNC.COLLECTIVE R21, `(.L_x_2088) ;  /* 0x0000000015087348 */ /* 0x000fea0003c00000 */
[----:B------:R0:W1:Y:S02]  /*36fd0*/  SHFL.UP P0, R20, R19, R18, R16 ;  /* 0x0400001213147389 */ /* 0x0000640000000010 */
[----:B01----:R-:W-:Y:S05]  /*36fe0*/  ENDCOLLECTIVE ;  /* 0x000000000000791b */ /* 0x003fea0003800000 */
.L_x_2088:
[----:B------:R-:W-:Y:S05]  /*36ff0*/  WARPSYNC.COLLECTIVE R21, `(.L_x_2089) ;  /* 0x0000000015087348 */ /* 0x000fea0003c00000 */
[----:B------:R-:W-:Y:S01]  /*37000*/  NOP ;  /* 0x0000000000007918 */ /* 0x000fe20000000000 */
[----:B------:R-:W-:Y:S05]  /*37010*/  ENDCOLLECTIVE ;  /* 0x000000000000791b */ /* 0x000fea0003800000 */
.L_x_2089:
[----:B------:R-:W-:Y:S01]  /*37020*/  IMAD.MOV.U32 R18, RZ, RZ, 0x10 ;  /* 0x00000010ff127424 */ /* 0x000fe200078e00ff */
[----:B------:R-:W-:-:S05]  /*37030*/  SEL R5, R20, RZ, P2 ;  /* 0x000000ff14057207 */ /* 0x000fca0001000000 */
[----:B------:R-:W-:-:S04]  /*37040*/  IMAD.IADD R8, R6, 0x1, R5 ;  /* 0x0000000106087824 */ /* 0x000fc800078e0205 */
[----:B------:R-:W-:-:S07]  /*37050*/  IMAD.MOV.U32 R19, RZ, RZ, R8 ;  /* 0x000000ffff137224 */ /* 0x000fce00078e0008 */
[----:B------:R-:W-:Y:S05]  /*37060*/  WARPSYNC.COLLECTIVE R21, `(.L_x_2090) ;  /* 0x0000000015087348 */ /* 0x000fea0003c00000 */
[----:B------:R0:W1:Y:S02]  /*37070*/  SHFL.UP P0, R20, R19, R18, R16 ;  /* 0x0400001213147389 */ /* 0x0000640000000010 */
[----:B01----:R-:W-:Y:S05]  /*37080*/  ENDCOLLECTIVE ;  /* 0x000000000000791b */ /* 0x003fea0003800000 */
.L_x_2090:
[----:B------:R-:W-:Y:S05]  /*37090*/  WARPSYNC.COLLECTIVE R21, `(.L_x_2091) ;  /* 0x0000000015087348 */ /* 0x000fea0003c00000 */
[----:B------:R-:W-:Y:S01]  /*370a0*/  NOP ;  /* 0x0000000000007918 */ /* 0x000fe20000000000 */
[----:B------:R-:W-:Y:S05]  /*370b0*/  ENDCOLLECTIVE ;  /* 0x000000000000791b */ /* 0x000fea0003800000 */
.L_x_2091:
[----:B------:R-:W-:-:S04]  /*370c0*/  SEL R5, R20, RZ, P1 ;  /* 0x000000ff14057207 */ /* 0x000fc80000800000 */
[----:B------:R-:W-:Y:S01]  /*370d0*/  IADD3 R5, PT, PT, R8, R5, RZ ;  /* 0x0000000508057210 */ /* 0x000fe20007ffe0ff */
[----:B------:R-:W-:Y:S06]  /*370e0*/  BRA `(.L_x_2092) ;  /* 0xfffffdcc009c7947 */ /* 0x000fec000383ffff */
.L_x_737:
[----:B------:R-:W-:Y:S01]  /*370f0*/  BSSY B5, `(.L_x_2093) ;  /* 0x0000005000057945 */ /* 0x000fe20003800000 */
[----:B0123--:R-:W-:-:S07]  /*37100*/  IMAD.MOV.U32 R21, RZ, RZ, -0x1 ;  /* 0xffffffffff157424 */ /* 0x00ffce00078e00ff */
[----:B----4-:R-:W-:Y:S05]  /*37110*/  WARPSYNC.COLLECTIVE R21, `(.L_x_2094) ;  /* 0x0000000015087348 */ /* 0x010fea0003c00000 */
[----:B------:R-:W-:Y:S01]  /*37120*/  NOP ;  /* 0x0000000000007918 */ /* 0x000fe20000000000 */
[----:B----4-:R-:W-:Y:S05]  /*37130*/  ENDCOLLECTIVE ;  /* 0x000000000000791b */ /* 0x010fea0003800000 */
.L_x_2094:
[----:B------:R-:W-:Y:S05]  /*37140*/  BSYNC B5 ;  /* 0x0000000000057941 */ /* 0x000fea0003800000 */
.L_x_2093:
[----:B------:R-:W-:Y:S05]  /*37150*/  BRA `(.L_x_2095) ;  /* 0xfffffdd000787947 */ /* 0x000fea000383ffff */
.L_x_744:
[----:B------:R-:W-:Y:S01]  /*37160*/  BSSY B8, `(.L_x_2096) ;  /* 0x0000005000087945 */ /* 0x000fe20003800000 */
[----:B01----:R-:W-:-:S07]  /*37170*/  IMAD.MOV.U32 R21, RZ, RZ, -0x1 ;  /* 0xffffffffff157424 */ /* 0x003fce00078e00ff */
[----:B----4-:R-:W-:Y:S05]  /*37180*/  WARPSYNC.COLLECTIVE R21, `(.L_x_2097) ;  /* 0x0000000015087348 */ /* 0x010fea0003c00000 */
[----:B------:R-:W-:Y:S01]  /*37190*/  NOP ;  /* 0x0000000000007918 */ /* 0x000fe20000000000 */
[----:B----4-:R-:W-:Y:S05]  /*371a0*/  ENDCOLLECTIVE ;  /* 0x000000000000791b */ /* 0x010fea0003800000 */
.L_x_2097:
[----:B------:R-:W-:Y:S05]  /*371b0*/  BSYNC B8 ;  /* 0x0000000000087941 */ /* 0x000fea0003800000 */
.L_x_2096:
[----:B------:R-:W-:Y:S05]  /*371c0*/  BRA `(.L_x_2098) ;  /* 0xfffffdd000cc7947 */ /* 0x000fea000383ffff */
.L_x_748:
[----:B------:R-:W-:Y:S01]  /*371d0*/  BSSY B5, `(.L_x_2099) ;  /* 0x0000005000057945 */ /* 0x000fe20003800000 */
[----:B0-----:R-:W-:-:S07]  /*371e0*/  IMAD.MOV.U32 R21, RZ, RZ, -0x1 ;  /* 0xffffffffff157424 */ /* 0x001fce00078e00ff */
[----:B----4-:R-:W-:Y:S05]  /*371f0*/  WARPSYNC.COLLECTIVE R21, `(.L_x_2100) ;  /* 0x0000000015087348 */ /* 0x010fea0003c00000 */
[----:B------:R-:W-:Y:S01]  /*37200*/  NOP ;  /* 0x0000000000007918 */ /* 0x000fe20000000000 */
[----:B----4-:R-:W-:Y:S05]  /*37210*/  ENDCOLLECTIVE ;  /* 0x000000000000791b */ /* 0x010fea0003800000 */
.L_x_2100:
[----:B------:R-:W-:Y:S05]  /*37220*/  BSYNC B5 ;  /* 0x0000000000057941 */ /* 0x000fea0003800000 */
.L_x_2099:
[----:B------:R-:W-:Y:S05]  /*37230*/  BRA `(.L_x_2101) ;  /* 0xfffffdd400447947 */ /* 0x000fea000383ffff */
.L_x_754:
[----:B------:R-:W-:Y:S01]  /*37240*/  HFMA2 R16, -RZ, RZ, 0, 1.847743988037109375e-06 ;  /* 0x0000001fff107431 */ /* 0x000fe200000001ff */
[----:B------:R-:W-:Y:S01]  /*37250*/  BSSY B5, `(.L_x_2102) ;  /* 0x0000006000057945 */ /* 0x000fe20003800000 */
[----:B------:R-:W-:Y:S02]  /*37260*/  IMAD.MOV.U32 R19, RZ, RZ, 0x1 ;  /* 0x00000001ff137424 */ /* 0x000fe400078e00ff */
[----:B------:R-:W-:-:S07]  /*37270*/  IMAD.MOV.U32 R21, RZ, RZ, -0x1 ;  /* 0xffffffffff157424 */ /* 0x000fce00078e00ff */
[----:B----4-:R-:W-:Y:S05]  /*37280*/  WARPSYNC.COLLECTIVE R21, `(.L_x_2103) ;  /* 0x0000000015087348 */ /* 0x010fea0003c00000 */
[----:B------:R0:W1:Y:S02]  /*37290*/  SHFL.BFLY P0, R20, R18, R19, R16 ;  /* 0x0c00001312147389 */ /* 0x0000640000000010 */
[----:B01--4-:R-:W-:Y:S05]  /*372a0*/  ENDCOLLECTIVE ;  /* 0x000000000000791b */ /* 0x013fea0003800000 */
.L_x_2103:
[----:B------:R-:W-:Y:S05]  /*372b0*/  BSYNC B5 ;  /* 0x0000000000057941 */ /* 0x000fea0003800000 */
.L_x_2102:
[----:B------:R-:W-:Y:S01]  /*372c0*/  IMAD.IADD R18, R20, 0x1, R18 ;  /* 0x0000000114127824 */ /* 0x000fe200078e0212 */
[----:B------:R-:W-:Y:S01]  /*372d0*/  MOV R21, 0xffffffff ;  /* 0xffffffff00157802 */ /* 0x000fe20000000f00 */
[----:B------:R-:W-:Y:S01]  /*372e0*/  IMAD.MOV.U32 R19, RZ, RZ, 0x2 ;  /* 0x00000002ff137424 */ /* 0x000fe200078e00ff */
[----:B------:R0:W1:Y:S01]  /*372f0*/  @!P1 LDS R31, [R24+0xba00] ;  /* 0x00ba0000181f9984 */ /* 0x0000620000000800 */
[----:B------:R-:W-:-:S07]  /*37300*/  IMAD.MOV.U32 R16, RZ, RZ, 0x1f ;  /* 0x0000001fff107424 */ /* 0x000fce00078e00ff */
[----:B01----:R-:W-:Y:S05]  /*37310*/  WARPSYNC.COLLECTIVE R21, `(.L_x_2104) ;  /* 0x0000000015087348 */ /* 0x003fea0003c00000 */
[----:B------:R2:W3:Y:S02]  /*37320*/  SHFL.BFLY P0, R20, R18, R19, R16 ;  /* 0x0c00001312147389 */ /* 0x0004e40000000010 */
[----:B0123--:R-:W-:Y:S05]  /*37330*/  ENDCOLLECTIVE ;  /* 0x000000000000791b */ /* 0x00ffea0003800000 */
.L_x_2104:
[----:B------:R-:W-:Y:S02]  /*37340*/  IMAD.MOV.U32 R19, RZ, RZ, 0x4 ;  /* 0x00000004ff137424 */ /* 0x000fe400078e00ff */
[----:B------:R-:W-:-:S04]  /*37350*/  IMAD.IADD R4, R18, 0x1, R20 ;  /* 0x0000000112047824 */ /* 0x000fc800078e0214 */
[----:B------:R-:W-:-:S07]  /*37360*/  IMAD.MOV.U32 R18, RZ, RZ, R4 ;  /* 0x000000ffff127224 */ /* 0x000fce00078e0004 */
[----:B------:R-:W-:Y:S05]  /*37370*/  WARPSYNC.COLLECTIVE R21, `(.L_x_2105) ;  /* 0x0000000015087348 */ /* 0x000fea0003c00000 */
[----:B------:R0:W1:Y:S02]  /*37380*/  SHFL.BFLY P0, R20, R18, R19, R16 ;  /* 0x0c00001312147389 */ /* 0x0000640000000010 */
[----:B01----:R-:W-:Y:S05]  /*37390*/  ENDCOLLECTIVE ;  /* 0x000000000000791b */ /* 0x003fea0003800000 */
.L_x_2105:
[----:B------:R-:W-:Y:S02]  /*373a0*/  IMAD.MOV.U32 R19, RZ, RZ, 0x8 ;  /* 0x00000008ff137424 */ /* 0x000fe400078e00ff */
[----:B------:R-:W-:-:S05]  /*373b0*/  IMAD.IADD R5, R4, 0x1, R20 ;  /* 0x0000000104057824 */ /* 0x000fca00078e0214 */
[----:B------:R-:W-:-:S07]  /*373c0*/  MOV R18, R5 ;  /* 0x0000000500127202 */ /* 0x000fce0000000f00 */
[----:B------:R-:W-:Y:S05]  /*373d0*/  WARPSYNC.COLLECTIVE R21, `(.L_x_2106) ;  /* 0x0000000015087348 */ /* 0x000fea0003c00000 */
[----:B------:R0:W1:Y:S02]  /*373e0*/  SHFL.BFLY P0, R20, R18, R19, R16 ;  /* 0x0c00001312147389 */ /* 0x0000640000000010 */
[----:B01----:R-:W-:Y:S05]  /*373f0*/  ENDCOLLECTIVE ;  /* 0x000000000000791b */ /* 0x003fea0003800000 */
.L_x_2106:
[----:B------:R-:W-:Y:S02]  /*37400*/  IMAD.MOV.U32 R19, RZ, RZ, 0x10 ;  /* 0x00000010ff137424 */ /* 0x000fe400078e00ff */
[----:B------:R-:W-:-:S04]  /*37410*/  IMAD.IADD R8, R5, 0x1, R20 ;  /* 0x0000000105087824 */ /* 0x000fc800078e0214 */
[----:B------:R-:W-:-:S07]  /*37420*/  IMAD.MOV.U32 R18, RZ, RZ, R8 ;  /* 0x000000ffff127224 */ /* 0x000fce00078e0008 */
[----:B------:R-:W-:Y:S05]  /*37430*/  WARPSYNC.COLLECTIVE R21, `(.L_x_2107) ;  /* 0x0000000015087348 */ /* 0x000fea0003c00000 */
[----:B------:R0:W1:Y:S02]  /*37440*/  SHFL.BFLY P0, R20, R18, R19, R16 ;  /* 0x0c00001312147389 */ /* 0x0000640000000010 */
[----:B01----:R-:W-:Y:S05]  /*37450*/  ENDCOLLECTIVE ;  /* 0x000000000000791b */ /* 0x003fea0003800000 */
.L_x_2107:
[----:B------:R-:W-:-:S05]  /*37460*/  @!P1 IADD3 R31, PT, PT, R31, R20, R8 ;  /* 0x000000141f1f9210 */ /* 0x000fca0007ffe008 */
[----:B------:R0:W-:Y:S02]  /*37470*/  @!P1 STS [R24+0xba00], R31 ;  /* 0x00ba001f18009388 */ /* 0x0001e40000000800 */
[----:B0-----:R-:W-:Y:S05]  /*37480*/  WARPSYNC.COLLECTIVE R21, `(.L_x_2108) ;  /* 0x0000000015087348 */ /* 0x001fea0003c00000 */
[----:B------:R-:W-:Y:S01]  /*37490*/  NOP ;  /* 0x0000000000007918 */ /* 0x000fe20000000000 */
[----:B0-----:R-:W-:Y:S05]  /*374a0*/  ENDCOLLECTIVE ;  /* 0x000000000000791b */ /* 0x001fea0003800000 */
.L_x_2108:
[----:B------:R-:W-:Y:S05]  /*374b0*/  BRA `(.L_x_2109) ;  /* 0xfffffdd400447947 */ /* 0x000fea000383ffff */
.L_x_759:
[----:B------:R-:W-:Y:S01]  /*374c0*/  BSSY B7, `(.L_x_2110) ;  /* 0x0000005000077945 */ /* 0x000fe20003800000 */
[----:B------:R-:W-:-:S07]  /*374d0*/  MOV R21, 0xffffffff ;  /* 0xffffffff00157802 */ /* 0x000fce0000000f00 */
[----:B012-4-:R-:W-:Y:S05]  /*374e0*/  WARPSYNC.COLLECTIVE R21, `(.L_x_2111) ;  /* 0x0000000015087348 */ /* 0x017fea0003c00000 */
[----:B------:R-:W-:Y:S01]  /*374f0*/  NOP ;  /* 0x0000000000007918 */ /* 0x000fe20000000000 */
[----:B012-4-:R-:W-:Y:S05]  /*37500*/  ENDCOLLECTIVE ;  /* 0x000000000000791b */ /* 0x017fea0003800000 */
.L_x_2111:
[----:B------:R-:W-:Y:S05]  /*37510*/  BSYNC B7 ;  /* 0x0000000000077941 */ /* 0x000fea0003800000 */
.L_x_2110:
[----:B------:R-:W-:Y:S05]  /*37520*/  BRA `(.L_x_2112) ;  /* 0xfffffdd400887947 */ /* 0x000fea000383ffff */
.L_x_765:
[----:B------:R-:W-:Y:S01]  /*37530*/  BSSY B7, `(.L_x_2113) ;  /* 0x0000005000077945 */ /* 0x000fe20003800000 */
[----:B------:R-:W-:-:S07]  /*37540*/  IMAD.MOV.U32 R21, RZ, RZ, -0x1 ;  /* 0xffffffffff157424 */ /* 0x000fce00078e00ff */
[----:B01234-:R-:W-:Y:S05]  /*37550*/  WARPSYNC.COLLECTIVE R21, `(.L_x_2114) ;  /* 0x0000000015087348 */ /* 0x01ffea0003c00000 */
[----:B------:R-:W-:Y:S01]  /*37560*/  NOP ;  /* 0x0000000000007918 */ /* 0x000fe20000000000 */
[----:B01234-:R-:W-:Y:S05]  /*37570*/  ENDCOLLECTIVE ;  /* 0x000000000000791b */ /* 0x01ffea0003800000 */
.L_x_2114:
[----:B------:R-:W-:Y:S05]  /*37580*/  BSYNC B7 ;  /* 0x0000000000077941 */ /* 0x000fea0003800000 */
.L_x_2113:
[----:B------:R-:W-:Y:S05]  /*37590*/  BRA `(.L_x_2115) ;  /* 0xfffffdd400d07947 */ /* 0x000fea000383ffff */
.L_x_771:
[----:B------:R-:W-:Y:S01]  /*375a0*/  BSSY B7, `(.L_x_2116) ;  /* 0x0000005000077945 */ /* 0x000fe20003800000 */
[----:B------:R-:W-:-:S07]  /*375b0*/  IMAD.MOV.U32 R21, RZ, RZ, -0x1 ;  /* 0xffffffffff157424 */ /* 0x000fce00078e00ff */
[----:B01234-:R-:W-:Y:S05]  /*375c0*/  WARPSYNC.COLLECTIVE R21, `(.L_x_2117) ;  /* 0x0000000015087348 */ /* 0x01ffea0003c00000 */
[----:B------:R-:W-:Y:S01]  /*375d0*/  NOP ;  /* 0x0000000000007918 */ /* 0x000fe20000000000 */
[----:B01234-:R-:W-:Y:S05]  /*375e0*/  ENDCOLLECTIVE ;  /* 0x000000000000791b */ /* 0x01ffea0003800000 */
.L_x_2117:
[----:B------:R-:W-:Y:S05]  /*375f0*/  BSYNC B7 ;  /* 0x0000000000077941 */ /* 0x000fea0003800000 */
.L_x_2116:
[----:B------:R-:W-:Y:S05]  /*37600*/  BRA `(.L_x_2118) ;  /* 0xfffffdd800187947 */ /* 0x000fea000383ffff */
.L_x_777:
[----:B------:R-:W-:Y:S01]  /*37610*/  BSSY B7, `(.L_x_2119) ;  /* 0x0000005000077945 */ /* 0x000fe20003800000 */
[----:B------:R-:W-:-:S07]  /*37620*/  IMAD.MOV.U32 R21, RZ, RZ, -0x1 ;  /* 0xffffffffff157424 */ /* 0x000fce00078e00ff */
[----:B01234-:R-:W-:Y:S05]  /*37630*/  WARPSYNC.COLLECTIVE R21, `(.L_x_2120) ;  /* 0x0000000015087348 */ /* 0x01ffea0003c00000 */
[----:B------:R-:W-:Y:S01]  /*37640*/  NOP ;  /* 0x0000000000007918 */ /* 0x000fe20000000000 */
[----:B01234-:R-:W-:Y:S05]  /*37650*/  ENDCOLLECTIVE ;  /* 0x000000000000791b */ /* 0x01ffea0003800000 */
.L_x_2120:
[----:B------:R-:W-:Y:S05]  /*37660*/  BSYNC B7 ;  /* 0x0000000000077941 */ /* 0x000fea0003800000 */
.L_x_2119:
[----:B------:R-:W-:Y:S05]  /*37670*/  BRA `(.L_x_2121) ;  /* 0xfffffdd800607947 */ /* 0x000fea000383ffff */
.L_x_783:
[----:B------:R-:W-:Y:S01]  /*37680*/  BSSY B7, `(.L_x_2122) ;  /* 0x0000005000077945 */ /* 0x000fe20003800000 */
[----:B------:R-:W-:-:S07]  /*37690*/  IMAD.MOV.U32 R21, RZ, RZ, -0x1 ;  /* 0xffffffffff157424 */ /* 0x000fce00078e00ff */
[----:B01234-:R-:W-:Y:S05]  /*376a0*/  WARPSYNC.COLLECTIVE R21, `(.L_x_2123) ;  /* 0x0000000015087348 */ /* 0x01ffea0003c00000 */
[----:B------:R-:W-:Y:S01]  /*376b0*/  NOP ;  /* 0x0000000000007918 */ /* 0x000fe20000000000 */
[----:B01234-:R-:W-:Y:S05]  /*376c0*/  ENDCOLLECTIVE ;  /* 0x000000000000791b */ /* 0x01ffea0003800000 */
.L_x_2123:
[----:B------:R-:W-:Y:S05]  /*376d0*/  BSYNC B7 ;  /* 0x0000000000077941 */ /* 0x000fea0003800000 */
.L_x_2122:
[----:B------:R-:W-:Y:S05]  /*376e0*/  BRA `(.L_x_2124) ;  /* 0xfffffdd800a87947 */ /* 0x000fea000383ffff */
.L_x_789:
[----:B------:R-:W-:Y:S01]  /*376f0*/  BSSY B7, `(.L_x_2125) ;  /* 0x0000005000077945 */ /* 0x000fe20003800000 */
[----:B------:R-:W-:-:S07]  /*37700*/  MOV R21, 0xffffffff ;  /* 0xffffffff00157802 */ /* 0x000fce0000000f00 */
[----:B01234-:R-:W-:Y:S05]  /*37710*/  WARPSYNC.COLLECTIVE R21, `(.L_x_2126) ;  /* 0x0000000015087348 */ /* 0x01ffea0003c00000 */
[----:B------:R-:W-:Y:S01]  /*37720*/  NOP ;  /* 0x0000000000007918 */ /* 0x000fe20000000000 */
[----:B01234-:R-:W-:Y:S05]  /*37730*/  ENDCOLLECTIVE ;  /* 0x000000000000791b */ /* 0x01ffea0003800000 */
.L_x_2126:
[----:B------:R-:W-:Y:S05]  /*37740*/  BSYNC B7 ;  /* 0x0000000000077941 */ /* 0x000fea0003800000 */
.L_x_2125:
[----:B------:R-:W-:Y:S05]  /*37750*/  BRA `(.L_x_2127) ;  /* 0xfffffdd800f07947 */ /* 0x000fea000383ffff */
.L_x_795:
[----:B------:R-:W-:Y:S01]  /*37760*/  BSSY B7, `(.L_x_2128) ;  /* 0x0000005000077945 */ /* 0x000fe20003800000 */
[----:B------:R-:W-:-:S07]  /*37770*/  IMAD.MOV.U32 R21, RZ, RZ, -0x1 ;  /* 0xffffffffff157424 */ /* 0x000fce00078e00ff */
[----:B01234-:R-:W-:Y:S05]  /*37780*/  WARPSYNC.COLLECTIVE R21, `(.L_x_2129) ;  /* 0x0000000015087348 */ /* 0x01ffea0003c00000 */
[----:B------:R-:W-:Y:S01]  /*37790*/  NOP ;  /* 0x0000000000007918 */ /* 0x000fe20000000000 */
[----:B01234-:R-:W-:Y:S05]  /*377a0*/  ENDCOLLECTIVE ;  /* 0x000000000000791b */ /* 0x01ffea0003800000 */
.L_x_2129:
[----:B------:R-:W-:Y:S05]  /*377b0*/  BSYNC B7 ;  /* 0x0000000000077941 */ /* 0x000fea0003800000 */
.L_x_2128:
[----:B------:R-:W-:Y:S05]  /*377c0*/  BRA `(.L_x_2130) ;  /* 0xfffffddc00387947 */ /* 0x000fea000383ffff */
.L_x_801:
[----:B------:R-:W-:Y:S01]  /*377d0*/  BSSY B7, `(.L_x_2131) ;  /* 0x0000005000077945 */ /* 0x000fe20003800000 */
[----:B------:R-:W-:-:S07]  /*377e0*/  IMAD.MOV.U32 R21, RZ, RZ, -0x1 ;  /* 0xffffffffff157424 */ /* 0x000fce00078e00ff */
[----:B01234-:R-:W-:Y:S05]  /*377f0*/  WARPSYNC.COLLECTIVE R21, `(.L_x_2132) ;  /* 0x0000000015087348 */ /* 0x01ffea0003c00000 */
[----:B------:R-:W-:Y:S01]  /*37800*/  NOP ;  /* 0x0000000000007918 */ /* 0x000fe20000000000 */
[----:B01234-:R-:W-:Y:S05]  /*37810*/  ENDCOLLECTIVE ;  /* 0x000000000000791b */ /* 0x01ffea0003800000 */
.L_x_2132:
[----:B------:R-:W-:Y:S05]  /*37820*/  BSYNC B7 ;  /* 0x0000000000077941 */ /* 0x000fea0003800000 */
.L_x_2131:
[----:B------:R-:W-:Y:S05]  /*37830*/  BRA `(.L_x_2133) ;  /* 0xfffffddc00807947 */ /* 0x000fea000383ffff */
.L_x_830:
[----:B------:R-:W-:Y:S01]  /*37840*/  BSSY B5, `(.L_x_2134) ;  /* 0x0000005000057945 */ /* 0x000fe20003800000 */
[----:B------:R-:W-:-:S07]  /*37850*/  IMAD.MOV.U32 R21, RZ, RZ, -0x1 ;  /* 0xffffffffff157424 */ /* 0x000fce00078e00ff */
[----:B01234-:R-:W-:Y:S05]  /*37860*/  WARPSYNC.COLLECTIVE R21, `(.L_x_2135) ;  /* 0x0000000015087348 */ /* 0x01ffea0003c00000 */
[----:B------:R-:W-:Y:S01]  /*37870*/  NOP ;  /* 0x0000000000007918 */ /* 0x000fe20000000000 */
[----:B01234-:R-:W-:Y:S05]  /*37880*/  ENDCOLLECTIVE ;  /* 0x000000000000791b */ /* 0x01ffea0003800000 */
.L_x_2135:
[----:B------:R-:W-:Y:S05]  /*37890*/  BSYNC B5 ;  /* 0x0000000000057941 */ /* 0x000fea0003800000 */
.L_x_2134:
[----:B------:R-:W-:Y:S05]  /*378a0*/  BRA `(.L_x_2136) ;  /* 0xfffffdec00107947 */ /* 0x000fea000383ffff */
.L_x_843:
[----:B------:R-:W-:Y:S01]  /*378b0*/  BSSY B5, `(.L_x_2137) ;  /* 0x0000005000057945 */ /* 0x000fe20003800000 */
[----:B------:R-:W-:-:S07]  /*378c0*/  IMAD.MOV.U32 R21, RZ, RZ, -0x1 ;  /* 0xffffffffff157424 */ /* 0x000fce00078e00ff */
[----:B01234-:R-:W-:Y:S05]  /*378d0*/  WARPSYNC.COLLECTIVE R21, `(.L_x_2138) ;  /* 0x0000000015087348 */ /* 0x01ffea0003c00000 */
[----:B------:R-:W-:Y:S01]  /*378e0*/  NOP ;  /* 0x0000000000007918 */ /* 0x000fe20000000000 */
[----:B01234-:R-:W-:Y:S05]  /*378f0*/  ENDCOLLECTIVE ;  /* 0x000000000000791b */ /* 0x01ffea0003800000 */
.L_x_2138:
[----:B------:R-:W-:Y:S05]  /*37900*/  BSYNC B5 ;  /* 0x0000000000057941 */ /* 0x000fea0003800000 */
.L_x_2137:
[----:B------:R-:W-:Y:S05]  /*37910*/  BRA `(.L_x_2139) ;  /* 0xfffffdf000387947 */ /* 0x000fea000383ffff */
.L_x_853:
[----:B------:R-:W-:Y:S01]  /*37920*/  BSSY B5, `(.L_x_2140) ;  /* 0x0000005000057945 */ /* 0x000fe20003800000 */
[----:B------:R-:W-:-:S07]  /*37930*/  MOV R21, 0xffffffff ;  /* 0xffffffff00157802 */ /* 0x000fce0000000f00 */
[----:B012-4-:R-:W-:Y:S05]  /*37940*/  WARPSYNC.COLLECTIVE R21, `(.L_x_2141) ;  /* 0x0000000015087348 */ /* 0x017fea0003c00000 */
[----:B------:R-:W-:Y:S01]  /*37950*/  NOP ;  /* 0x0000000000007918 */ /* 0x000fe20000000000 */
[----:B012-4-:R-:W-:Y:S05]  /*37960*/  ENDCOLLECTIVE ;  /* 0x000000000000791b */ /* 0x017fea0003800000 */
.L_x_2141:
[----:B------:R-:W-:Y:S05]  /*37970*/  BSYNC B5 ;  /* 0x0000000000057941 */ /* 0x000fea0003800000 */
.L_x_2140:
[----:B------:R-:W-:Y:S02]  /*37980*/  IMAD.MOV.U32 R19, RZ, RZ, R6 ;  /* 0x000000ffff137224 */ /* 0x000fe400078e0006 */
[----:B------:R-:W-:Y:S02]  /*37990*/  IMAD.MOV.U32 R18, RZ, RZ, 0x1 ;  /* 0x00000001ff127424 */ /* 0x000fe400078e00ff */
[----:B------:R-:W-:Y:S02]  /*379a0*/  IMAD.MOV.U32 R16, RZ, RZ, RZ ;  /* 0x000000ffff107224 */ /* 0x000fe400078e00ff */
[----:B------:R-:W-:-:S07]  /*379b0*/  IMAD.MOV.U32 R21, RZ, RZ, -0x1 ;  /* 0xffffffffff157424 */ /* 0x000fce00078e00ff */
[----:B------:R-:W-:Y:S05]  /*379c0*/  WARPSYNC.COLLECTIVE R21, `(.L_x_2142) ;  /* 0x0000000015087348 */ /* 0x000fea0003c00000 */
[----:B------:R0:W1:Y:S02]  /*379d0*/  SHFL.UP P0, R20, R19, R18, R16 ;  /* 0x0400001213147389 */ /* 0x0000640000000010 */
[----:B01----:R-:W-:Y:S05]  /*379e0*/  ENDCOLLECTIVE ;  /* 0x000000000000791b */ /* 0x003fea0003800000 */
.L_x_2142:
[----:B------:R-:W-:Y:S01]  /*379f0*/  IMAD.MOV.U32 R19, RZ, RZ, R3 ;  /* 0x000000ffff137224 */ /* 0x000fe200078e0003 */
[----:B------:R-:W-:-:S07]  /*37a00*/  MOV R4, R20 ;  /* 0x0000001400047202 */ /* 0x000fce0000000f00 */
[----:B------:R-:W-:Y:S05]  /*37a10*/  WARPSYNC.COLLECTIVE R21, `(.L_x_2143) ;  /* 0x0000000015087348 */ /* 0x000fea0003c00000 */
[----:B------:R0:W1:Y:S02]  /*37a20*/  SHFL.UP P0, R20, R19, R18, R16 ;  /* 0x0400001213147389 */ /* 0x0000640000000010 */
[----:B01----:R-:W-:Y:S05]  /*37a30*/  ENDCOLLECTIVE ;  /* 0x000000000000791b */ /* 0x003fea0003800000 */
.L_x_2143:
[----:B------:R-:W-:Y:S05]  /*37a40*/  WARPSYNC.COLLECTIVE R21, `(.L_x_2144) ;  /* 0x0000000015087348 */ /* 0x000fea0003c00000 */
[----:B------:R-:W-:Y:S01]  /*37a50*/  NOP ;  /* 0x0000000000007918 */ /* 0x000fe20000000000 */
[----:B------:R-:W-:Y:S05]  /*37a60*/  ENDCOLLECTIVE ;  /* 0x000000000000791b */ /* 0x000fea0003800000 */
.L_x_2144:
        /* <DEDUP_REMOVED lines=8> */
.L_x_2145:
[----:B------:R-:W-:-:S04]  /*37af0*/  IMAD.IADD R4, R4, 0x1, R3 ;  /* 0x0000000104047824 */ /* 0x000fc800078e0203 */
[----:B------:R-:W-:Y:S02]  /*37b00*/  IMAD.MOV.U32 R19, RZ, RZ, R4 ;  /* 0x000000ffff137224 */ /* 0x000fe400078e0004 */
[----:B------:R-:W-:-:S07]  /*37b10*/  IMAD.MOV.U32 R8, RZ, RZ, R20 ;  /* 0x000000ffff087224 */ /* 0x000fce00078e0014 */
[----:B------:R-:W-:Y:S05]  /*37b20*/  WARPSYNC.COLLECTIVE R21, `(.L_x_2146) ;  /* 0x0000000015087348 */ /* 0x000fea0003c00000 */
[----:B------:R0:W1:Y:S02]  /*37b30*/  SHFL.UP P0, R20, R19, R18, R16 ;  /* 0x0400001213147389 */ /* 0x0000640000000010 */
[----:B01----:R-:W-:Y:S05]  /*37b40*/  ENDCOLLECTIVE ;  /* 0x000000000000791b */ /* 0x003fea0003800000 */
.L_x_2146:
[----:B------:R-:W-:Y:S05]  /*37b50*/  WARPSYNC.COLLECTIVE R21, `(.L_x_2147) ;  /* 0x0000000015087348 */ /* 0x000fea0003c00000 */
[----:B------:R-:W-:Y:S01]  /*37b60*/  NOP ;  /* 0x0000000000007918 */ /* 0x000fe20000000000 */
[----:B------:R-:W-:Y:S05]  /*37b70*/  ENDCOLLECTIVE ;  /* 0x000000000000791b */ /* 0x000fea0003800000 */
.L_x_2147:
        /* <DEDUP_REMOVED lines=8> */
.L_x_2148:
[----:B------:R-:W-:-:S04]  /*37c00*/  IMAD.IADD R22, R4, 0x1, R23 ;  /* 0x0000000104167824 */ /* 0x000fc800078e0217 */
[----:B------:R-:W-:Y:S02]  /*37c10*/  IMAD.MOV.U32 R19, RZ, RZ, R22 ;  /* 0x000000ffff137224 */ /* 0x000fe400078e0016 */
[----:B------:R-:W-:-:S07]  /*37c20*/  IMAD.MOV.U32 R23, RZ, RZ, R20 ;  /* 0x000000ffff177224 */ /* 0x000fce00078e0014 */
[----:B------:R-:W-:Y:S05]  /*37c30*/  WARPSYNC.COLLECTIVE R21, `(.L_x_2149) ;  /* 0x0000000015087348 */ /* 0x000fea0003c00000 */
[----:B------:R0:W1:Y:S02]  /*37c40*/  SHFL.UP P0, R20, R19, R18, R16 ;  /* 0x0400001213147389 */ /* 0x0000640000000010 */
[----:B01----:R-:W-:Y:S05]  /*37c50*/  ENDCOLLECTIVE ;  /* 0x000000000000791b */ /* 0x003fea0003800000 */
.L_x_2149:
[----:B------:R-:W-:Y:S05]  /*37c60*/  WARPSYNC.COLLECTIVE R21, `(.L_x_2150) ;  /* 0x0000000015087348 */ /* 0x000fea0003c00000 */
[----:B------:R-:W-:Y:S01]  /*37c70*/  NOP ;  /* 0x0000000000007918 */ /* 0x000fe20000000000 */
[----:B------:R-:W-:Y:S05]  /*37c80*/  ENDCOLLECTIVE ;  /* 0x000000000000791b */ /* 0x000fea0003800000 */
.L_x_2150:
        /* <DEDUP_REMOVED lines=8> */
.L_x_2151:
[----:B------:R-:W-:-:S05]  /*37d10*/  IADD3 R5, PT, PT, R22, R5, RZ ;  /* 0x0000000516057210 */ /* 0x000fca0007ffe0ff */
[----:B------:R-:W-:Y:S02]  /*37d20*/  IMAD.MOV.U32 R19, RZ, RZ, R5 ;  /* 0x000000ffff137224 */ /* 0x000fe400078e0005 */
[----:B------:R-:W-:-:S07]  /*37d30*/  IMAD.MOV.U32 R4, RZ, RZ, R20 ;  /* 0x000000ffff047224 */ /* 0x000fce00078e0014 */
[----:B------:R-:W-:Y:S05]  /*37d40*/  WARPSYNC.COLLECTIVE R21, `(.L_x_2152) ;  /* 0x0000000015087348 */ /* 0x000fea0003c00000 */
[----:B------:R0:W1:Y:S02]  /*37d50*/  SHFL.UP P0, R20, R19, R18, R16 ;  /* 0x0400001213147389 */ /* 0x0000640000000010 */
[----:B01----:R-:W-:Y:S05]  /*37d60*/  ENDCOLLECTIVE ;  /* 0x000000000000791b */ /* 0x003fea0003800000 */
.L_x_2152:
[----:B------:R-:W-:Y:S05]  /*37d70*/  WARPSYNC.COLLECTIVE R21, `(.L_x_2153) ;  /* 0x0000000015087348 */ /* 0x000fea0003c00000 */
[----:B------:R-:W-:Y:S01]  /*37d80*/  NOP ;  /* 0x0000000000007918 */ /* 0x000fe20000000000 */
[----:B------:R-:W-:Y:S05]  /*37d90*/  ENDCOLLECTIVE ;  /* 0x000000000000791b */ /* 0x000fea0003800000 */
.L_x_2153:
        /* <DEDUP_REMOVED lines=8> */
.L_x_2154:
[----:B------:R-:W-:-:S05]  /*37e20*/  IMAD.IADD R8, R5, 0x1, R8 ;  /* 0x0000000105087824 */ /* 0x000fca00078e0208 */
[----:B------:R-:W-:Y:S01]  /*37e30*/  MOV R19, R8 ;  /* 0x0000000800137202 */ /* 0x000fe20000000f00 */
[----:B------:R-:W-:-:S07]  /*37e40*/  IMAD.MOV.U32 R22, RZ, RZ, R20 ;  /* 0x000000ffff167224 */ /* 0x000fce00078e0014 */
[----:B------:R-:W-:Y:S05]  /*37e50*/  WARPSYNC.COLLECTIVE R21, `(.L_x_2155) ;  /* 0x0000000015087348 */ /* 0x000fea0003c00000 */
[----:B------:R0:W1:Y:S02]  /*37e60*/  SHFL.UP P0, R20, R19, R18, R16 ;  /* 0x0400001213147389 */ /* 0x0000640000000010 */
[----:B01----:R-:W-:Y:S05]  /*37e70*/  ENDCOLLECTIVE ;  /* 0x000000000000791b */ /* 0x003fea0003800000 */
.L_x_2155:
[----:B------:R-:W-:Y:S05]  /*37e80*/  WARPSYNC.COLLECTIVE R21, `(.L_x_2156) ;  /* 0x0000000015087348 */ /* 0x000fea0003c00000 */
[----:B------:R-:W-:Y:S01]  /*37e90*/  NOP ;  /* 0x0000000000007918 */ /* 0x000fe20000000000 */
[----:B------:R-:W-:Y:S05]  /*37ea0*/  ENDCOLLECTIVE ;  /* 0x000000000000791b */ /* 0x000fea0003800000 */
.L_x_2156:
[----:B------:R-:W-:-:S05]  /*37eb0*/  SEL R5, R22, RZ, P1 ;  /* 0x000000ff16057207 */ /* 0x000fca0000800000 */
[----:B------:R-:W-:Y:S01]  /*37ec0*/  IMAD.IADD R5, R4, 0x1, R5 ;  /* 0x0000000104057824 */ /* 0x000fe200078e0205 */
[----:B------:R-:W-:-:S05]  /*37ed0*/  SEL R29, R20, RZ, P1 ;  /* 0x000000ff141d7207 */ /* 0x000fca0000800000 */
[----:B------:R-:W-:Y:S01]  /*37ee0*/  IMAD.IADD R29, R8, 0x1, R29 ;  /* 0x00000001081d7824 */ /* 0x000fe200078e021d */
[----:B------:R-:W-:Y:S06]  /*37ef0*/  BRA `(.L_x_2157) ;  /* 0xfffffdf000807947 */ /* 0x000fec000383ffff */
.L_x_874:
[----:B------:R-:W-:Y:S01]  /*37f00*/  BSSY B6, `(.L_x_2158) ;  /* 0x0000005000067945 */ /* 0x000fe20003800000 */
[----:B--23--:R-:W-:-:S07]  /*37f10*/  IMAD.MOV.U32 R21, RZ, RZ, -0x1 ;  /* 0xffffffffff157424 */ /* 0x00cfce00078e00ff */
[----:B----4-:R-:W-:Y:S05]  /*37f20*/  WARPSYNC.COLLECTIVE R21, `(.L_x_2159) ;  /* 0x0000000015087348 */ /* 0x010fea0003c00000 */
[----:B------:R-:W-:Y:S01]  /*37f30*/  VOTE.ANY P0, P0 ;  /* 0x0000000000ff7806 */ /* 0x000fe20000000100 */
[----:B----4-:R-:W-:-:S12]  /*37f40*/  ENDCOLLECTIVE ;  /* 0x000000000000791b */ /* 0x010fd80003800000 */
.L_x_2159:
[----:B------:R-:W-:Y:S05]  /*37f50*/  BSYNC B6 ;  /* 0x0000000000067941 */ /* 0x000fea0003800000 */
.L_x_2158:
[----:B------:R-:W-:Y:S05]  /*37f60*/  BRA `(.L_x_2160) ;  /* 0xfffffe0000887947 */ /* 0x000fea000383ffff */
.L_x_887:
[----:B------:R-:W-:Y:S01]  /*37f70*/  BSSY B6, `(.L_x_2161) ;  /* 0x0000005000067945 */ /* 0x000fe20003800000 */
[----:B0-23-5:R-:W-:-:S07]  /*37f80*/  IMAD.MOV.U32 R21, RZ, RZ, -0x1 ;  /* 0xffffffffff157424 */ /* 0x02dfce00078e00ff */
[----:B----4-:R-:W-:Y:S05]  /*37f90*/  WARPSYNC.COLLECTIVE R21, `(.L_x_2162) ;  /* 0x0000000015087348 */ /* 0x010fea0003c00000 */
[----:B------:R-:W-:Y:S01]  /*37fa0*/  NOP ;  /* 0x0000000000007918 */ /* 0x000fe20000000000 */
[----:B----4-:R-:W-:Y:S05]  /*37fb0*/  ENDCOLLECTIVE ;  /* 0x000000000000791b */ /* 0x010fea0003800000 */
.L_x_2162:
[----:B------:R-:W-:Y:S05]  /*37fc0*/  BSYNC B6 ;  /* 0x0000000000067941 */ /* 0x000fea0003800000 */
.L_x_2161:
[----:B------:R-:W-:Y:S05]  /*37fd0*/  BRA `(.L_x_2163) ;  /* 0xfffffe0800787947 */ /* 0x000fea000383ffff */
.L_x_895:
[----:B------:R-:W-:Y:S01]  /*37fe0*/  BSSY B5, `(.L_x_2164) ;  /* 0x0000005000057945 */ /* 0x000fe20003800000 */
[----:B------:R-:W-:-:S07]  /*37ff0*/  MOV R21, 0xffffffff ;  /* 0xffffffff00157802 */ /* 0x000fce0000000f00 */
[----:B-1234-:R-:W-:Y:S05]  /*38000*/  WARPSYNC.COLLECTIVE R21, `(.L_x_2165) ;  /* 0x0000000015087348 */ /* 0x01efea0003c00000 */
[----:B------:R-:W-:Y:S01]  /*38010*/  VOTE.ANY P0, P0 ;  /* 0x0000000000ff7806 */ /* 0x000fe20000000100 */
[----:B-1234-:R-:W-:-:S12]  /*38020*/  ENDCOLLECTIVE ;  /* 0x000000000000791b */ /* 0x01efd80003800000 */
.L_x_2165:
[----:B------:R-:W-:Y:S05]  /*38030*/  BSYNC B5 ;  /* 0x0000000000057941 */ /* 0x000fea0003800000 */
.L_x_2164:
[----:B------:R-:W-:Y:S05]  /*38040*/  BRA `(.L_x_2166) ;  /* 0xfffffe0c00b47947 */ /* 0x000fea000383ffff */
.L_x_902:
[----:B------:R-:W-:Y:S01]  /*38050*/  BSSY B3, `(.L_x_2167) ;  /* 0x0000007000037945 */ /* 0x000fe20003800000 */
[----:B------:R-:W-:Y:S02]  /*38060*/  IMAD.MOV.U32 R3, RZ, RZ, RZ ;  /* 0x000000ffff037224 */ /* 0x000fe400078e00ff */
[----:B------:R-:W-:Y:S02]  /*38070*/  IMAD.MOV.U32 R4, RZ, RZ, 0x1f ;  /* 0x0000001fff047424 */ /* 0x000fe400078e00ff */
[----:B--23-5:R-:W-:-:S07]  /*38080*/  IMAD.MOV.U32 R21, RZ, RZ, -0x1 ;  /* 0xffffffffff157424 */ /* 0x02cfce00078e00ff */
[----:B01--4-:R-:W-:Y:S05]  /*38090*/  WARPSYNC.COLLECTIVE R21, `(.L_x_2168) ;  /* 0x0000000015087348 */ /* 0x013fea0003c00000 */
[----:B------:R2:W3:Y:S02]  /*380a0*/  SHFL.IDX P0, R26, R26, R3, R4 ;  /* 0x000000031a1a7389 */ /* 0x0004e40000000004 */
[----:B01234-:R-:W-:Y:S05]  /*380b0*/  ENDCOLLECTIVE ;  /* 0x000000000000791b */ /* 0x01ffea0003800000 */
.L_x_2168:
[----:B------:R-:W-:Y:S05]  /*380c0*/  BSYNC B3 ;  /* 0x0000000000037941 */ /* 0x000fea0003800000 */
.L_x_2167:
[----:B------:R-:W-:Y:S05]  /*380d0*/  BRA `(.L_x_86) ;  /* 0xfffffe1000987947 */ /* 0x000fea000383ffff */
.L_x_906:
[----:B------:R-:W-:Y:S01]  /*380e0*/  BSSY B1, `(.L_x_2169) ;  /* 0x0000005000017945 */ /* 0x000fe20003800000 */
[----:B0-----:R-:W-:-:S07]  /*380f0*/  IMAD.MOV.U32 R21, RZ, RZ, -0x1 ;  /* 0xffffffffff157424 */ /* 0x001fce00078e00ff */
[----:B------:R-:W-:Y:S05]  /*38100*/  WARPSYNC.COLLECTIVE R21, `(.L_x_2170) ;  /* 0x0000000015087348 */ /* 0x000fea0003c00000 */
[----:B------:R-:W-:Y:S01]  /*38110*/  NOP ;  /* 0x0000000000007918 */ /* 0x000fe20000000000 */
[----:B------:R-:W-:Y:S05]  /*38120*/  ENDCOLLECTIVE ;  /* 0x000000000000791b */ /* 0x000fea0003800000 */
.L_x_2170:
[----:B------:R-:W-:Y:S05]  /*38130*/  BSYNC B1 ;  /* 0x0000000000017941 */ /* 0x000fea0003800000 */
.L_x_2169:
[----:B------:R-:W-:Y:S05]  /*38140*/  BRA `(.L_x_2171) ;  /* 0xfffffe1400747947 */ /* 0x000fea000383ffff */
.L_x_910:
[----:B------:R-:W-:Y:S01]  /*38150*/  BSSY B1, `(.L_x_2172) ;  /* 0x0000008000017945 */ /* 0x000fe20003800000 */
[----:B------:R-:W-:Y:S01]  /*38160*/  MOV R18, R0 ;  /* 0x0000000000127202 */ /* 0x000fe20000000f00 */
[----:B------:R-:W-:Y:S02]  /*38170*/  IMAD.MOV.U32 R19, RZ, RZ, 0x1 ;  /* 0x00000001ff137424 */ /* 0x000fe400078e00ff */
[----:B------:R-:W-:Y:S02]  /*38180*/  IMAD.MOV.U32 R16, RZ, RZ, 0x1f ;  /* 0x0000001fff107424 */ /* 0x000fe400078e00ff */
[----:B------:R-:W-:-:S07]  /*38190*/  IMAD.MOV.U32 R21, RZ, RZ, -0x1 ;  /* 0xffffffffff157424 */ /* 0x000fce00078e00ff */
[----:B------:R-:W-:Y:S05]  /*381a0*/  WARPSYNC.COLLECTIVE R21, `(.L_x_2173) ;  /* 0x0000000015087348 */ /* 0x000fea0003c00000 */
[----:B------:R0:W1:Y:S02]  /*381b0*/  SHFL.BFLY P0, R20, R18, R19, R16 ;  /* 0x0c00001312147389 */ /* 0x0000640000000010 */
[----:B01----:R-:W-:Y:S05]  /*381c0*/  ENDCOLLECTIVE ;  /* 0x000000000000791b */ /* 0x003fea0003800000 */
.L_x_2173:
[----:B------:R-:W-:Y:S05]  /*381d0*/  BSYNC B1 ;  /* 0x0000000000017941 */ /* 0x000fea0003800000 */
.L_x_2172:
[----:B------:R-:W-:Y:S02]  /*381e0*/  HFMA2 R19, -RZ, RZ, 0, 1.1920928955078125e-07 ;  /* 0x00000002ff137431 */ /* 0x000fe400000001ff */
[----:B------:R-:W-:Y:S01]  /*381f0*/  IMAD.IADD R18, R20, 0x1, R0 ;  /* 0x0000000114127824 */ /* 0x000fe200078e0200 */
[----:B------:R0:W1:Y:S01]  /*38200*/  @!P1 LDS R25, [R4+0x200] ;  /* 0x0002000004199984 */ /* 0x0000620000000800 */
[----:B------:R-:W-:Y:S02]  /*38210*/  IMAD.MOV.U32 R16, RZ, RZ, 0x1f ;  /* 0x0000001fff107424 */ /* 0x000fe400078e00ff */
[----:B------:R-:W-:Y:S02]  /*38220*/  IMAD.MOV.U32 R21, RZ, RZ, -0x1 ;  /* 0xffffffffff157424 */ /* 0x000fe400078e00ff */
[----:B------:R-:W-:-:S07]  /*38230*/  IMAD.MOV.U32 R0, RZ, RZ, 0x1 ;  /* 0x00000001ff007424 */ /* 0x000fce00078e00ff */
[----:B01----:R-:W-:Y:S05]  /*38240*/  WARPSYNC.COLLECTIVE R21, `(.L_x_2174) ;  /* 0x0000000015087348 */ /* 0x003fea0003c00000 */
[----:B------:R2:W3:Y:S02]  /*38250*/  SHFL.BFLY P0, R20, R18, R19, R16 ;  /* 0x0c00001312147389 */ /* 0x0004e40000000010 */
[----:B0123--:R-:W-:Y:S05]  /*38260*/  ENDCOLLECTIVE ;  /* 0x000000000000791b */ /* 0x00ffea0003800000 */
.L_x_2174:
[----:B------:R-:W-:Y:S01]  /*38270*/  MOV R19, 0x4 ;  /* 0x0000000400137802 */ /* 0x000fe20000000f00 */
[----:B------:R-:W-:-:S04]  /*38280*/  IMAD.IADD R22, R18, 0x1, R20 ;  /* 0x0000000112167824 */ /* 0x000fc800078e0214 */
[----:B------:R-:W-:-:S07]  /*38290*/  IMAD.MOV.U32 R18, RZ, RZ, R22 ;  /* 0x000000ffff127224 */ /* 0x000fce00078e0016 */
[----:B------:R-:W-:Y:S05]  /*382a0*/  WARPSYNC.COLLECTIVE R21, `(.L_x_2175) ;  /* 0x0000000015087348 */ /* 0x000fea0003c00000 */
[----:B------:R0:W1:Y:S02]  /*382b0*/  SHFL.BFLY P0, R20, R18, R19, R16 ;  /* 0x0c00001312147389 */ /* 0x0000640000000010 */
[----:B01----:R-:W-:Y:S05]  /*382c0*/  ENDCOLLECTIVE ;  /* 0x000000000000791b */ /* 0x003fea0003800000 */
.L_x_2175:
[----:B------:R-:W-:Y:S02]  /*382d0*/  IMAD.MOV.U32 R19, RZ, RZ, 0x8 ;  /* 0x00000008ff137424 */ /* 0x000fe400078e00ff */
[----:B------:R-:W-:-:S04]  /*382e0*/  IMAD.IADD R23, R22, 0x1, R20 ;  /* 0x0000000116177824 */ /* 0x000fc800078e0214 */
[----:B------:R-:W-:-:S07]  /*382f0*/  IMAD.MOV.U32 R18, RZ, RZ, R23 ;  /* 0x000000ffff127224 */ /* 0x000fce00078e0017 */
[----:B------:R-:W-:Y:S05]  /*38300*/  WARPSYNC.COLLECTIVE R21, `(.L_x_2176) ;  /* 0x0000000015087348 */ /* 0x000fea0003c00000 */
[----:B------:R0:W1:Y:S02]  /*38310*/  SHFL.BFLY P0, R20, R18, R19, R16 ;  /* 0x0c00001312147389 */ /* 0x0000640000000010 */
[----:B01----:R-:W-:Y:S05]  /*38320*/  ENDCOLLECTIVE ;  /* 0x000000000000791b */ /* 0x003fea0003800000 */
.L_x_2176:
[----:B------:R-:W-:Y:S02]  /*38330*/  IMAD.MOV.U32 R19, RZ, RZ, 0x10 ;  /* 0x00000010ff137424 */ /* 0x000fe400078e00ff */
[----:B------:R-:W-:-:S05]  /*38340*/  IMAD.IADD R24, R23, 0x1, R20 ;  /* 0x0000000117187824 */ /* 0x000fca00078e0214 */
[----:B------:R-:W-:-:S07]  /*38350*/  MOV R18, R24 ;  /* 0x0000001800127202 */ /* 0x000fce0000000f00 */
[----:B------:R-:W-:Y:S05]  /*38360*/  WARPSYNC.COLLECTIVE R21, `(.L_x_2177) ;  /* 0x0000000015087348 */ /* 0x000fea0003c00000 */
[----:B------:R0:W1:Y:S02]  /*38370*/  SHFL.BFLY P0, R20, R18, R19, R16 ;  /* 0x0c00001312147389 */ /* 0x0000640000000010 */
[----:B01----:R-:W-:Y:S05]  /*38380*/  ENDCOLLECTIVE ;  /* 0x000000000000791b */ /* 0x003fea0003800000 */
.L_x_2177:
        /* <DEDUP_REMOVED lines=9> */
.L_x_2178:
[----:B------:R0:W-:Y:S02]  /*38420*/  @!P0 STS.U8 [R2+0xbb20], R0 ;  /* 0x00bb200002008388 */ /* 0x0001e40000000000 */
[----:B0-----:R-:W-:Y:S05]  /*38430*/  WARPSYNC.COLLECTIVE R21, `(.L_x_2179) ;  /* 0x0000000015087348 */ /* 0x001fea0003c00000 */
[----:B------:R-:W-:Y:S01]  /*38440*/  NOP ;  /* 0x0000000000007918 */ /* 0x000fe20000000000 */
[----:B0-----:R-:W-:Y:S05]  /*38450*/  ENDCOLLECTIVE ;  /* 0x000000000000791b */ /* 0x001fea0003800000 */
.L_x_2179:
[----:B------:R-:W-:Y:S05]  /*38460*/  BRA `(.L_x_2180) ;  /* 0xfffffe1400687947 */ /* 0x000fea000383ffff */
.L_x_915:
[----:B------:R-:W-:Y:S01]  /*38470*/  BSSY B1, `(.L_x_2181) ;  /* 0x0000005000017945 */ /* 0x000fe20003800000 */
[----:B------:R-:W-:-:S07]  /*38480*/  MOV R21, 0xffffffff ;  /* 0xffffffff00157802 */ /* 0x000fce0000000f00 */
[----:B0-----:R-:W-:Y:S05]  /*38490*/  WARPSYNC.COLLECTIVE R21, `(.L_x_2182) ;  /* 0x0000000015087348 */ /* 0x001fea0003c00000 */
[----:B------:R-:W-:Y:S01]  /*384a0*/  NOP ;  /* 0x0000000000007918 */ /* 0x000fe20000000000 */
[----:B0-----:R-:W-:Y:S05]  /*384b0*/  ENDCOLLECTIVE ;  /* 0x000000000000791b */ /* 0x001fea0003800000 */
.L_x_2182:
[----:B------:R-:W-:Y:S05]  /*384c0*/  BSYNC B1 ;  /* 0x0000000000017941 */ /* 0x000fea0003800000 */
.L_x_2181:
[----:B------:R-:W-:Y:S05]  /*384d0*/  BRA `(.L_x_2183) ;  /* 0xfffffe1800007947 */ /* 0x000fea000383ffff */
.L_x_929:
[----:B------:R-:W-:Y:S01]  /*384e0*/  BSSY B3, `(.L_x_2184) ;  /* 0x0000005000037945 */ /* 0x000fe20003800000 */
[----:B------:R-:W-:-:S07]  /*384f0*/  IMAD.MOV.U32 R21, RZ, RZ, -0x1 ;  /* 0xffffffffff157424 */ /* 0x000fce00078e00ff */
[----:B0123-5:R-:W-:Y:S05]  /*38500*/  WARPSYNC.COLLECTIVE R21, `(.L_x_2185) ;  /* 0x0000000015087348 */ /* 0x02ffea0003c00000 */
[----:B------:R-:W-:Y:S01]  /*38510*/  NOP ;  /* 0x0000000000007918 */ /* 0x000fe20000000000 */
[----:B0123-5:R-:W-:Y:S05]  /*38520*/  ENDCOLLECTIVE ;  /* 0x000000000000791b */ /* 0x02ffea0003800000 */
.L_x_2185:
[----:B------:R-:W-:Y:S05]  /*38530*/  BSYNC B3 ;  /* 0x0000000000037941 */ /* 0x000fea0003800000 */
.L_x_2184:
[----:B------:R-:W-:Y:S05]  /*38540*/  BRA `(.L_x_2186) ;  /* 0xfffffe1c00587947 */ /* 0x000fea000383ffff */
.L_x_934:
[----:B------:R-:W-:Y:S01]  /*38550*/  BSSY B3, `(.L_x_2187) ;  /* 0x0000005000037945 */ /* 0x000fe20003800000 */
[----:B------:R-:W-:-:S07]  /*38560*/  IMAD.MOV.U32 R21, RZ, RZ, -0x1 ;  /* 0xffffffffff157424 */ /* 0x000fce00078e00ff */
[----:B0123-5:R-:W-:Y:S05]  /*38570*/  WARPSYNC.COLLECTIVE R21, `(.L_x_2188) ;  /* 0x0000000015087348 */ /* 0x02ffea0003c00000 */
[----:B------:R-:W-:Y:S01]  /*38580*/  NOP ;  /* 0x0000000000007918 */ /* 0x000fe20000000000 */
[----:B0123-5:R-:W-:Y:S05]  /*38590*/  ENDCOLLECTIVE ;  /* 0x000000000000791b */ /* 0x02ffea0003800000 */
.L_x_2188:
[----:B------:R-:W-:Y:S05]  /*385a0*/  BSYNC B3 ;  /* 0x0000000000037941 */ /* 0x000fea0003800000 */
.L_x_2187:
[----:B------:R-:W-:Y:S05]  /*385b0*/  BRA `(.L_x_2189) ;  /* 0xfffffe2000147947 */ /* 0x000fea000383ffff */
.L_x_941:
[----:B------:R-:W-:Y:S01]  /*385c0*/  BSSY B3, `(.L_x_2190) ;  /* 0x0000005000037945 */ /* 0x000fe20003800000 */
[----:B--2---:R-:W-:-:S07]  /*385d0*/  IMAD.MOV.U32 R21, RZ, RZ, -0x1 ;  /* 0xffffffffff157424 */ /* 0x004fce00078e00ff */
[----:B01---5:R-:W-:Y:S05]  /*385e0*/  WARPSYNC.COLLECTIVE R21, `(.L_x_2191) ;  /* 0x0000000015087348 */ /* 0x023fea0003c00000 */
[----:B------:R-:W-:Y:S01]  /*385f0*/  NOP ;  /* 0x0000000000007918 */ /* 0x000fe20000000000 */
[----:B01---5:R-:W-:Y:S05]  /*38600*/  ENDCOLLECTIVE ;  /* 0x000000000000791b */ /* 0x023fea0003800000 */
.L_x_2191:
[----:B------:R-:W-:Y:S05]  /*38610*/  BSYNC B3 ;  /* 0x0000000000037941 */ /* 0x000fea0003800000 */
.L_x_2190:
[----:B------:R-:W-:Y:S05]  /*38620*/  BRA `(.L_x_2192) ;  /* 0xfffffe2400407947 */ /* 0x000fea000383ffff */
.L_x_950:
[----:B------:R-:W-:Y:S01]  /*38630*/  BSSY B3, `(.L_x_2193) ;  /* 0x0000005000037945 */ /* 0x000fe20003800000 */
[----:B--2---:R-:W-:-:S07]  /*38640*/  IMAD.MOV.U32 R21, RZ, RZ, -0x1 ;  /* 0xffffffffff157424 */ /* 0x004fce00078e00ff */
[----:B01-3-5:R-:W-:Y:S05]  /*38650*/  WARPSYNC.COLLECTIVE R21, `(.L_x_2194) ;  /* 0x0000000015087348 */ /* 0x02bfea0003c00000 */
[----:B------:R-:W-:Y:S01]  /*38660*/  NOP ;  /* 0x0000000000007918 */ /* 0x000fe20000000000 */
[----:B01-3-5:R-:W-:Y:S05]  /*38670*/  ENDCOLLECTIVE ;  /* 0x000000000000791b */ /* 0x02bfea0003800000 */
.L_x_2194:
[----:B------:R-:W-:Y:S05]  /*38680*/  BSYNC B3 ;  /* 0x0000000000037941 */ /* 0x000fea0003800000 */
.L_x_2193:
[----:B------:R-:W-:Y:S05]  /*38690*/  BRA `(.L_x_2195) ;  /* 0xfffffe2800947947 */ /* 0x000fea000383ffff */
.L_x_951:
[----:B------:R-:W-:Y:S01]  /*386a0*/  BSSY B2, `(.L_x_2196) ;  /* 0x0000005000027945 */ /* 0x000fe20003800000 */
[----:B--2---:R-:W-:-:S07]  /*386b0*/  MOV R21, 0xffffffff ;  /* 0xffffffff00157802 */ /* 0x004fce0000000f00 */
[----:B01---5:R-:W-:Y:S05]  /*386c0*/  WARPSYNC.COLLECTIVE R21, `(.L_x_2197) ;  /* 0x0000000015087348 */ /* 0x023fea0003c00000 */
[----:B------:R-:W-:Y:S01]  /*386d0*/  NOP ;  /* 0x0000000000007918 */ /* 0x000fe20000000000 */
[----:B01---5:R-:W-:Y:S05]  /*386e0*/  ENDCOLLECTIVE ;  /* 0x000000000000791b */ /* 0x023fea0003800000 */
.L_x_2197:
[----:B------:R-:W-:Y:S05]  /*386f0*/  BSYNC B2 ;  /* 0x0000000000027941 */ /* 0x000fea0003800000 */
.L_x_2196:
[----:B------:R-:W-:Y:S05]  /*38700*/  BRA `(.L_x_2198) ;  /* 0xfffffe2800b47947 */ /* 0x000fea000383ffff */
.L_x_962:
[----:B------:R-:W-:Y:S01]  /*38710*/  BSSY B2, `(.L_x_2199) ;  /* 0x0000005000027945 */ /* 0x000fe20003800000 */
[----:B------:R-:W-:-:S07]  /*38720*/  IMAD.MOV.U32 R21, RZ, RZ, -0x1 ;  /* 0xffffffffff157424 */ /* 0x000fce00078e00ff */
[----:B0123-5:R-:W-:Y:S05]  /*38730*/  WARPSYNC.COLLECTIVE R21, `(.L_x_2200) ;  /* 0x0000000015087348 */ /* 0x02ffea0003c00000 */
[----:B------:R-:W-:Y:S01]  /*38740*/  NOP ;  /* 0x0000000000007918 */ /* 0x000fe20000000000 */
[----:B0123-5:R-:W-:Y:S05]  /*38750*/  ENDCOLLECTIVE ;  /* 0x000000000000791b */ /* 0x02ffea0003800000 */
.L_x_2200:
[----:B------:R-:W-:Y:S05]  /*38760*/  BSYNC B2 ;  /* 0x0000000000027941 */ /* 0x000fea0003800000 */
.L_x_2199:
[----:B------:R-:W0:Y:S01]  /*38770*/  LDS R19, [R4+0x400] ;  /* 0x0004000004137984 */ /* 0x000e220000000800 */
[----:B------:R-:W-:Y:S02]  /*38780*/  @!P0 IMAD.MOV.U32 R29, RZ, RZ, 0x1 ;  /* 0x00000001ff1d8424 */ /* 0x000fe400078e00ff */
[----:B0-----:R-:W-:-:S05]  /*38790*/  IMAD.WIDE R18, R19, 0x14, R26 ;  /* 0x0000001413127825 */ /* 0x001fca00078e021a */
[----:B------:R-:W-:Y:S04]  /*387a0*/  @!P0 ST.E desc[UR8][R18.64+0x4], R29 ;  /* 0x0000041d12008985 */ /* 0x000fe8000c101908 */
[----:B------:R-:W0:Y:S04]  /*387b0*/  @!P0 LDS R20, [R4+0x400] ;  /* 0x0004000004148984 */ /* 0x000e280000000800 */
[----:B------:R-:W1:Y:S04]  /*387c0*/  @!P0 LDS R21, [R4+0x480] ;  /* 0x0004800004158984 */ /* 0x000e680000000800 */
[----:B------:R2:W5:Y:S01]  /*387d0*/  LD.E R16, desc[UR8][R18.64] ;  /* 0x0000000812107980 */ /* 0x000562000c101900 */
[----:B0-----:R-:W-:-:S02]  /*387e0*/  @!P0 VIADD R23, R20, 0x1 ;  /* 0x0000000114178836 */ /* 0x001fc40000000000 */
[----:B-1----:R-:W-:Y:S01]  /*387f0*/  @!P0 VIADD R25, R21, 0xffffffff ;  /* 0xffffffff15198836 */ /* 0x002fe20000000000 */
[----:B------:R-:W-:Y:S02]  /*38800*/  MOV R21, 0xffffffff ;  /* 0xffffffff00157802 */ /* 0x000fe40000000f00 */
[----:B------:R2:W-:Y:S04]  /*38810*/  @!P0 STS [R4+0x400], R23 ;  /* 0x0004001704008388 */ /* 0x0005e80000000800 */
[----:B------:R2:W-:Y:S02]  /*38820*/  @!P0 STS [R4+0x480], R25 ;  /* 0x0004801904008388 */ /* 0x0005e40000000800 */
[----:B--2--5:R-:W-:Y:S05]  /*38830*/  WARPSYNC.COLLECTIVE R21, `(.L_x_2201) ;  /* 0x0000000015087348 */ /* 0x024fea0003c00000 */
[----:B------:R-:W-:Y:S01]  /*38840*/  NOP ;  /* 0x0000000000007918 */ /* 0x000fe20000000000 */
[----:B--2--5:R-:W-:Y:S05]  /*38850*/  ENDCOLLECTIVE ;  /* 0x000000000000791b */ /* 0x024fea0003800000 */
.L_x_2201:
[----:B------:R-:W-:Y:S05]  /*38860*/  BRA `(.L_x_2202) ;  /* 0xfffffe30000c7947 */ /* 0x000fea000383ffff */
.L_x_970:
[----:B------:R-:W-:Y:S01]  /*38870*/  BSSY B2, `(.L_x_2203) ;  /* 0x0000005000027945 */ /* 0x000fe20003800000 */
[----:B------:R-:W-:-:S07]  /*38880*/  IMAD.MOV.U32 R21, RZ, RZ, -0x1 ;  /* 0xffffffffff157424 */ /* 0x000fce00078e00ff */
[----:B012--5:R-:W-:Y:S05]  /*38890*/  WARPSYNC.COLLECTIVE R21, `(.L_x_2204) ;  /* 0x0000000015087348 */ /* 0x027fea0003c00000 */
[----:B------:R-:W-:Y:S01]  /*388a0*/  NOP ;  /* 0x0000000000007918 */ /* 0x000fe20000000000 */
[----:B012--5:R-:W-:Y:S05]  /*388b0*/  ENDCOLLECTIVE ;  /* 0x000000000000791b */ /* 0x027fea0003800000 */
.L_x_2204:
[----:B------:R-:W-:Y:S05]  /*388c0*/  BSYNC B2 ;  /* 0x0000000000027941 */ /* 0x000fea0003800000 */
.L_x_2203:
[----:B------:R-:W-:Y:S05]  /*388d0*/  BRA `(.L_x_2205) ;  /* 0xfffffe3000d87947 */ /* 0x000fea000383ffff */
.L_x_974:
[----:B------:R-:W-:Y:S01]  /*388e0*/  BSSY B2, `(.L_x_2206) ;  /* 0x0000005000027945 */ /* 0x000fe20003800000 */
[----:B------:R-:W-:-:S07]  /*388f0*/  IMAD.MOV.U32 R21, RZ, RZ, -0x1 ;  /* 0xffffffffff157424 */ /* 0x000fce00078e00ff */
[----:B-12--5:R-:W-:Y:S05]  /*38900*/  WARPSYNC.COLLECTIVE R21, `(.L_x_2207) ;  /* 0x0000000015087348 */ /* 0x026fea0003c00000 */
[----:B------:R-:W-:Y:S01]  /*38910*/  NOP ;  /* 0x0000000000007918 */ /* 0x000fe20000000000 */
[----:B-12--5:R-:W-:Y:S05]  /*38920*/  ENDCOLLECTIVE ;  /* 0x000000000000791b */ /* 0x026fea0003800000 */
.L_x_2207:
[----:B------:R-:W-:Y:S05]  /*38930*/  BSYNC B2 ;  /* 0x0000000000027941 */ /* 0x000fea0003800000 */
.L_x_2206:
[----:B------:R-:W-:Y:S05]  /*38940*/  BRA `(.L_x_2208) ;  /* 0xfffffe3400047947 */ /* 0x000fea000383ffff */
.L_x_982:
[----:B------:R-:W-:Y:S01]  /*38950*/  BSSY B2, `(.L_x_2209) ;  /* 0x0000005000027945 */ /* 0x000fe20003800000 */
[----:B----4-:R-:W-:-:S07]  /*38960*/  IMAD.MOV.U32 R21, RZ, RZ, -0x1 ;  /* 0xffffffffff157424 */ /* 0x010fce00078e00ff */
[----:B-12--5:R-:W-:Y:S05]  /*38970*/  WARPSYNC.COLLECTIVE R21, `(.L_x_2210) ;  /* 0x0000000015087348 */ /* 0x026fea0003c00000 */
[----:B------:R-:W-:Y:S01]  /*38980*/  NOP ;  /* 0x0000000000007918 */ /* 0x000fe20000000000 */
[----:B-12--5:R-:W-:Y:S05]  /*38990*/  ENDCOLLECTIVE ;  /* 0x000000000000791b */ /* 0x026fea0003800000 */
.L_x_2210:
[----:B------:R-:W-:Y:S05]  /*389a0*/  BSYNC B2 ;  /* 0x0000000000027941 */ /* 0x000fea0003800000 */
.L_x_2209:
[----:B------:R-:W-:Y:S02]  /*389b0*/  HFMA2 R18, -RZ, RZ, 0, 5.9604644775390625e-08 ;  /* 0x00000001ff127431 */ /* 0x000fe400000001ff */
[----:B------:R-:W-:Y:S02]  /*389c0*/  IMAD.MOV.U32 R19, RZ, RZ, R28 ;  /* 0x000000ffff137224 */ /* 0x000fe400078e001c */
[----:B------:R-:W-:Y:S02]  /*389d0*/  IMAD.MOV.U32 R16, RZ, RZ, RZ ;  /* 0x000000ffff107224 */ /* 0x000fe400078e00ff */
[----:B------:R-:W-:-:S07]  /*389e0*/  IMAD.MOV.U32 R21, RZ, RZ, -0x1 ;  /* 0xffffffffff157424 */ /* 0x000fce00078e00ff */
[----:B------:R-:W-:Y:S05]  /*389f0*/  WARPSYNC.COLLECTIVE R21, `(.L_x_2211) ;  /* 0x0000000015087348 */ /* 0x000fea0003c00000 */
[----:B------:R0:W1:Y:S02]  /*38a00*/  SHFL.UP P0, R20, R19, R18, R16 ;  /* 0x0400001213147389 */ /* 0x0000640000000010 */
[----:B01----:R-:W-:Y:S05]  /*38a10*/  ENDCOLLECTIVE ;  /* 0x000000000000791b */ /* 0x003fea0003800000 */
.L_x_2211:
[----:B------:R-:W-:Y:S05]  /*38a20*/  WARPSYNC.COLLECTIVE R21, `(.L_x_2212) ;  /* 0x0000000015087348 */ /* 0x000fea0003c00000 */
[----:B------:R-:W-:Y:S01]  /*38a30*/  NOP ;  /* 0x0000000000007918 */ /* 0x000fe20000000000 */
[----:B------:R-:W-:Y:S05]  /*38a40*/  ENDCOLLECTIVE ;  /* 0x000000000000791b */ /* 0x000fea0003800000 */
.L_x_2212:
[----:B------:R-:W-:Y:S02]  /*38a50*/  MOV R18, 0x2 ;  /* 0x0000000200127802 */ /* 0x000fe40000000f00 */
[----:B------:R-:W-:-:S05]  /*38a60*/  SEL R23, R20, RZ, P5 ;  /* 0x000000ff14177207 */ /* 0x000fca0002800000 */
[----:B------:R-:W-:-:S04]  /*38a70*/  IMAD.IADD R22, R23, 0x1, R28 ;  /* 0x0000000117167824 */ /* 0x000fc800078e021c */
[----:B------:R-:W-:-:S07]  /*38a80*/  IMAD.MOV.U32 R19, RZ, RZ, R22 ;  /* 0x000000ffff137224 */ /* 0x000fce00078e0016 */
[----:B------:R-:W-:Y:S05]  /*38a90*/  WARPSYNC.COLLECTIVE R21, `(.L_x_2213) ;  /* 0x0000000015087348 */ /* 0x000fea0003c00000 */
[----:B------:R0:W1:Y:S02]  /*38aa0*/  SHFL.UP P0, R20, R19, R18, R16 ;  /* 0x0400001213147389 */ /* 0x0000640000000010 */
[----:B01----:R-:W-:Y:S05]  /*38ab0*/  ENDCOLLECTIVE ;  /* 0x000000000000791b */ /* 0x003fea0003800000 */
.L_x_2213:
[----:B------:R-:W-:Y:S05]  /*38ac0*/  WARPSYNC.COLLECTIVE R21, `(.L_x_2214) ;  /* 0x0000000015087348 */ /* 0x000fea0003c00000 */
[----:B------:R-:W-:Y:S01]  /*38ad0*/  NOP ;  /* 0x0000000000007918 */ /* 0x000fe20000000000 */
[----:B------:R-:W-:Y:S05]  /*38ae0*/  ENDCOLLECTIVE ;  /* 0x000000000000791b */ /* 0x000fea0003800000 */
.L_x_2214:
[----:B------:R-:W-:Y:S01]  /*38af0*/  IMAD.MOV.U32 R18, RZ, RZ, 0x4 ;  /* 0x00000004ff127424 */ /* 0x000fe200078e00ff */
[----:B------:R-:W-:-:S05]  /*38b00*/  SEL R23, R20, RZ, P4 ;  /* 0x000000ff14177207 */ /* 0x000fca0002000000 */
[----:B------:R-:W-:-:S04]  /*38b10*/  IMAD.IADD R23, R22, 0x1, R23 ;  /* 0x0000000116177824 */ /* 0x000fc800078e0217 */
[----:B------:R-:W-:-:S07]  /*38b20*/  IMAD.MOV.U32 R19, RZ, RZ, R23 ;  /* 0x000000ffff137224 */ /* 0x000fce00078e0017 */
[----:B------:R-:W-:Y:S05]  /*38b30*/  WARPSYNC.COLLECTIVE R21, `(.L_x_2215) ;  /* 0x0000000015087348 */ /* 0x000fea0003c00000 */
[----:B------:R0:W1:Y:S02]  /*38b40*/  SHFL.UP P0, R20, R19, R18, R16 ;  /* 0x0400001213147389 */ /* 0x0000640000000010 */
[----:B01----:R-:W-:Y:S05]  /*38b50*/  ENDCOLLECTIVE ;  /* 0x000000000000791b */ /* 0x003fea0003800000 */
.L_x_2215:
[----:B------:R-:W-:Y:S05]  /*38b60*/  WARPSYNC.COLLECTIVE R21, `(.L_x_2216) ;  /* 0x0000000015087348 */ /* 0x000fea0003c00000 */
[----:B------:R-:W-:Y:S01]  /*38b70*/  NOP ;  /* 0x0000000000007918 */ /* 0x000fe20000000000 */
[----:B------:R-:W-:Y:S05]  /*38b80*/  ENDCOLLECTIVE ;  /* 0x000000000000791b */ /* 0x000fea0003800000 */
.L_x_2216:
[----:B------:R-:W-:Y:S01]  /*38b90*/  IMAD.MOV.U32 R18, RZ, RZ, 0x8 ;  /* 0x00000008ff127424 */ /* 0x000fe200078e00ff */
[----:B------:R-:W-:-:S05]  /*38ba0*/  SEL R20, R20, RZ, P3 ;  /* 0x000000ff14147207 */ /* 0x000fca0001800000 */
[----:B------:R-:W-:-:S05]  /*38bb0*/  IMAD.IADD R24, R23, 0x1, R20 ;  /* 0x0000000117187824 */ /* 0x000fca00078e0214 */
[----:B------:R-:W-:-:S07]  /*38bc0*/  MOV R19, R24 ;  /* 0x0000001800137202 */ /* 0x000fce0000000f00 */
[----:B------:R-:W-:Y:S05]  /*38bd0*/  WARPSYNC.COLLECTIVE R21, `(.L_x_2217) ;  /* 0x0000000015087348 */ /* 0x000fea0003c00000 */
[----:B------:R0:W1:Y:S02]  /*38be0*/  SHFL.UP P0, R20, R19, R18, R16 ;  /* 0x0400001213147389 */ /* 0x0000640000000010 */
[----:B01----:R-:W-:Y:S05]  /*38bf0*/  ENDCOLLECTIVE ;  /* 0x000000000000791b */ /* 0x003fea0003800000 */
.L_x_2217:
[----:B------:R-:W-:Y:S05]  /*38c00*/  WARPSYNC.COLLECTIVE R21, `(.L_x_2218) ;  /* 0x0000000015087348 */ /* 0x000fea0003c00000 */
[----:B------:R-:W-:Y:S01]  /*38c10*/  NOP ;  /* 0x0000000000007918 */ /* 0x000fe20000000000 */
[----:B------:R-:W-:Y:S05]  /*38c20*/  ENDCOLLECTIVE ;  /* 0x000000000000791b */ /* 0x000fea0003800000 */
.L_x_2218:
[----:B------:R-:W-:Y:S01]  /*38c30*/  IMAD.MOV.U32 R18, RZ, RZ, 0x10 ;  /* 0x00000010ff127424 */ /* 0x000fe200078e00ff */
[----:B------:R-:W-:-:S05]  /*38c40*/  SEL R25, R20, RZ, P2 ;  /* 0x000000ff14197207 */ /* 0x000fca0001000000 */
[----:B------:R-:W-:-:S04]  /*38c50*/  IMAD.IADD R25, R24, 0x1, R25 ;  /* 0x0000000118197824 */ /* 0x000fc800078e0219 */
[----:B------:R-:W-:-:S07]  /*38c60*/  IMAD.MOV.U32 R19, RZ, RZ, R25 ;  /* 0x000000ffff137224 */ /* 0x000fce00078e0019 */
[----:B------:R-:W-:Y:S05]  /*38c70*/  WARPSYNC.COLLECTIVE R21, `(.L_x_2219) ;  /* 0x0000000015087348 */ /* 0x000fea0003c00000 */
[----:B------:R0:W1:Y:S02]  /*38c80*/  SHFL.UP P0, R20, R19, R18, R16 ;  /* 0x0400001213147389 */ /* 0x0000640000000010 */
[----:B01----:R-:W-:Y:S05]  /*38c90*/  ENDCOLLECTIVE ;  /* 0x000000000000791b */ /* 0x003fea0003800000 */
.L_x_2219:
[----:B------:R-:W-:Y:S05]  /*38ca0*/  WARPSYNC.COLLECTIVE R21, `(.L_x_2220) ;  /* 0x0000000015087348 */ /* 0x000fea0003c00000 */
[----:B------:R-:W-:Y:S01]  /*38cb0*/  NOP ;  /* 0x0000000000007918 */ /* 0x000fe20000000000 */
[----:B------:R-:W-:Y:S05]  /*38cc0*/  ENDCOLLECTIVE ;  /* 0x000000000000791b */ /* 0x000fea0003800000 */
.L_x_2220:
[----:B------:R-:W-:-:S04]  /*38cd0*/  SEL R20, R20, RZ, P1 ;  /* 0x000000ff14147207 */ /* 0x000fc80000800000 */
[----:B------:R-:W-:-:S05]  /*38ce0*/  IADD3 R23, PT, PT, R25, R20, RZ ;  /* 0x0000001419177210 */ /* 0x000fca0007ffe0ff */
[----:B------:R0:W-:Y:S02]  /*38cf0*/  @!P6 STS [R4+0xb500], R23 ;  /* 0x00b500170400e388 */ /* 0x0001e40000000800 */
[----:B0-----:R-:W-:Y:S05]  /*38d00*/  WARPSYNC.COLLECTIVE R21, `(.L_x_2221) ;  /* 0x0000000015087348 */ /* 0x001fea0003c00000 */
[----:B------:R-:W-:Y:S01]  /*38d10*/  NOP ;  /* 0x0000000000007918 */ /* 0x000fe20000000000 */
[----:B0-----:R-:W-:Y:S05]  /*38d20*/  ENDCOLLECTIVE ;  /* 0x000000000000791b */ /* 0x001fea0003800000 */
.L_x_2221:
[----:B------:R-:W-:Y:S05]  /*38d30*/  BRA `(.L_x_2222) ;  /* 0xfffffe34006c7947 */ /* 0x000fea000383ffff */
.L_x_988:
[----:B------:R-:W-:Y:S01]  /*38d40*/  BSSY B2, `(.L_x_2223) ;  /* 0x0000005000027945 */ /* 0x000fe20003800000 */
[----:B0-----:R-:W-:-:S07]  /*38d50*/  IMAD.MOV.U32 R21, RZ, RZ, -0x1 ;  /* 0xffffffffff157424 */ /* 0x001fce00078e00ff */
[----:B-12345:R-:W-:Y:S05]  /*38d60*/  WARPSYNC.COLLECTIVE R21, `(.L_x_2224) ;  /* 0x0000000015087348 */ /* 0x03efea0003c00000 */
[----:B------:R-:W-:Y:S01]  /*38d70*/  NOP ;  /* 0x0000000000007918 */ /* 0x000fe20000000000 */
[----:B-12345:R-:W-:Y:S05]  /*38d80*/  ENDCOLLECTIVE ;  /* 0x000000000000791b */ /* 0x03efea0003800000 */
.L_x_2224:
[----:B------:R-:W-:Y:S05]  /*38d90*/  BSYNC B2 ;  /* 0x0000000000027941 */ /* 0x000fea0003800000 */
.L_x_2223:
[----:B------:R-:W-:Y:S05]  /*38da0*/  BRA `(.L_x_2225) ;  /* 0xfffffe3800447947 */ /* 0x000fea000383ffff */
.L_x_995:
[----:B------:R-:W-:Y:S01]  /*38db0*/  BSSY B4, `(.L_x_2226) ;  /* 0x0000005000047945 */ /* 0x000fe20003800000 */
[----:B------:R-:W-:-:S07]  /*38dc0*/  IMAD.MOV.U32 R21, RZ, RZ, -0x1 ;  /* 0xffffffffff157424 */ /* 0x000fce00078e00ff */
[----:B--2---:R-:W-:Y:S05]  /*38dd0*/  WARPSYNC.COLLECTIVE R21, `(.L_x_2227) ;  /* 0x0000000015087348 */ /* 0x004fea0003c00000 */
[----:B------:R-:W-:Y:S01]  /*38de0*/  NOP ;  /* 0x0000000000007918 */ /* 0x000fe20000000000 */
[----:B--2---:R-:W-:Y:S05]  /*38df0*/  ENDCOLLECTIVE ;  /* 0x000000000000791b */ /* 0x004fea0003800000 */
.L_x_2227:
[----:B------:R-:W-:Y:S05]  /*38e00*/  BSYNC B4 ;  /* 0x0000000000047941 */ /* 0x000fea0003800000 */
.L_x_2226:
[----:B------:R-:W-:Y:S05]  /*38e10*/  BRA `(.L_x_2228) ;  /* 0xfffffe3800a07947 */ /* 0x000fea000383ffff */
.L_x_999:
[----:B------:R-:W-:Y:S01]  /*38e20*/  BSSY B2, `(.L_x_2229) ;  /* 0x0000005000027945 */ /* 0x000fe20003800000 */
[----:B------:R-:W-:-:S07]  /*38e30*/  IMAD.MOV.U32 R21, RZ, RZ, -0x1 ;  /* 0xffffffffff157424 */ /* 0x000fce00078e00ff */
[----:B012---:R-:W-:Y:S05]  /*38e40*/  WARPSYNC.COLLECTIVE R21, `(.L_x_2230) ;  /* 0x0000000015087348 */ /* 0x007fea0003c00000 */
[----:B------:R-:W-:Y:S01]  /*38e50*/  NOP ;  /* 0x0000000000007918 */ /* 0x000fe20000000000 */
[----:B012---:R-:W-:Y:S05]  /*38e60*/  ENDCOLLECTIVE ;  /* 0x000000000000791b */ /* 0x007fea0003800000 */
.L_x_2230:
[----:B------:R-:W-:Y:S05]  /*38e70*/  BSYNC B2 ;  /* 0x0000000000027941 */ /* 0x000fea0003800000 */
.L_x_2229:
[----:B------:R-:W-:Y:S05]  /*38e80*/  BRA `(.L_x_2231) ;  /* 0xfffffe3c00187947 */ /* 0x000fea000383ffff */
.L_x_1005:
[----:B------:R-:W-:Y:S01]  /*38e90*/  HFMA2 R19, -RZ, RZ, 0, 5.9604644775390625e-08 ;  /* 0x00000001ff137431 */ /* 0x000fe200000001ff */
[----:B------:R-:W-:Y:S01]  /*38ea0*/  BSSY B2, `(.L_x_2232) ;  /* 0x0000007000027945 */ /* 0x000fe20003800000 */
[----:B------:R-:W-:Y:S02]  /*38eb0*/  IMAD.MOV.U32 R18, RZ, RZ, R22 ;  /* 0x000000ffff127224 */ /* 0x000fe400078e0016 */
[----:B------:R-:W-:Y:S02]  /*38ec0*/  IMAD.MOV.U32 R16, RZ, RZ, 0x1f ;  /* 0x0000001fff107424 */ /* 0x000fe400078e00ff */
[----:B------:R-:W-:-:S07]  /*38ed0*/  IMAD.MOV.U32 R21, RZ, RZ, -0x1 ;  /* 0xffffffffff157424 */ /* 0x000fce00078e00ff */
[----:B012---:R-:W-:Y:S05]  /*38ee0*/  WARPSYNC.COLLECTIVE R21, `(.L_x_2233) ;  /* 0x0000000015087348 */ /* 0x007fea0003c00000 */
[----:B------:R3:W4:Y:S02]  /*38ef0*/  SHFL.BFLY P0, R20, R18, R19, R16 ;  /* 0x0c00001312147389 */ /* 0x0007240000000010 */
[----:B01234-:R-:W-:Y:S05]  /*38f00*/  ENDCOLLECTIVE ;  /* 0x000000000000791b */ /* 0x01ffea0003800000 */
.L_x_2233:
[----:B------:R-:W-:Y:S05]  /*38f10*/  BSYNC B2 ;  /* 0x0000000000027941 */ /* 0x000fea0003800000 */
.L_x_2232:
        /* <DEDUP_REMOVED lines=8> */
.L_x_2234:
[----:B------:R-:W-:Y:S02]  /*38fa0*/  IMAD.MOV.U32 R19, RZ, RZ, 0x4 ;  /* 0x00000004ff137424 */ /* 0x000fe400078e00ff */
[----:B------:R-:W-:-:S04]  /*38fb0*/  IMAD.IADD R28, R18, 0x1, R20 ;  /* 0x00000001121c7824 */ /* 0x000fc800078e0214 */
[----:B------:R-:W-:-:S07]  /*38fc0*/  IMAD.MOV.U32 R18, RZ, RZ, R28 ;  /* 0x000000ffff127224 */ /* 0x000fce00078e001c */
[----:B------:R-:W-:Y:S05]  /*38fd0*/  WARPSYNC.COLLECTIVE R21, `(.L_x_2235) ;  /* 0x0000000015087348 */ /* 0x000fea0003c00000 */
[----:B------:R0:W1:Y:S02]  /*38fe0*/  SHFL.BFLY P0, R20, R18, R19, R16 ;  /* 0x0c00001312147389 */ /* 0x0000640000000010 */
[----:B01----:R-:W-:Y:S05]  /*38ff0*/  ENDCOLLECTIVE ;  /* 0x000000000000791b */ /* 0x003fea0003800000 */
.L_x_2235:
[----:B------:R-:W-:Y:S01]  /*39000*/  IMAD.MOV.U32 R19, RZ, RZ, 0x8 ;  /* 0x00000008ff137424 */ /* 0x000fe200078e00ff */
[----:B------:R-:W-:-:S05]  /*39010*/  IADD3 R30, PT, PT, R28, R20, RZ ;  /* 0x000000141c1e7210 */ /* 0x000fca0007ffe0ff */
[----:B------:R-:W-:-:S07]  /*39020*/  IMAD.MOV.U32 R18, RZ, RZ, R30 ;  /* 0x000000ffff127224 */ /* 0x000fce00078e001e */
[----:B------:R-:W-:Y:S05]  /*39030*/  WARPSYNC.COLLECTIVE R21, `(.L_x_2236) ;  /* 0x0000000015087348 */ /* 0x000fea0003c00000 */
[----:B------:R0:W1:Y:S02]  /*39040*/  SHFL.BFLY P0, R20, R18, R19, R16 ;  /* 0x0c00001312147389 */ /* 0x0000640000000010 */
[----:B01----:R-:W-:Y:S05]  /*39050*/  ENDCOLLECTIVE ;  /* 0x000000000000791b */ /* 0x003fea0003800000 */
.L_x_2236:
[----:B------:R-:W-:Y:S02]  /*39060*/  HFMA2 R19, -RZ, RZ, 0, 9.5367431640625e-07 ;  /* 0x00000010ff137431 */ /* 0x000fe400000001ff */
[----:B------:R-:W-:-:S04]  /*39070*/  IMAD.IADD R32, R30, 0x1, R20 ;  /* 0x000000011e207824 */ /* 0x000fc800078e0214 */
[----:B------:R-:W-:-:S07]  /*39080*/  IMAD.MOV.U32 R18, RZ, RZ, R32 ;  /* 0x000000ffff127224 */ /* 0x000fce00078e0020 */
[----:B------:R-:W-:Y:S05]  /*39090*/  WARPSYNC.COLLECTIVE R21, `(.L_x_2237) ;  /* 0x0000000015087348 */ /* 0x000fea0003c00000 */
[----:B------:R0:W1:Y:S02]  /*390a0*/  SHFL.BFLY P0, R20, R18, R19, R16 ;  /* 0x0c00001312147389 */ /* 0x0000640000000010 */
[----:B01----:R-:W-:Y:S05]  /*390b0*/  ENDCOLLECTIVE ;  /* 0x000000000000791b */ /* 0x003fea0003800000 */
.L_x_2237:
[----:B------:R-:W-:-:S05]  /*390c0*/  @!P2 IADD3 R31, PT, PT, R31, R20, R32 ;  /* 0x000000141f1fa210 */ /* 0x000fca0007ffe020 */
[----:B------:R0:W-:Y:S02]  /*390d0*/  @!P2 STS [R4+0xba00], R31 ;  /* 0x00ba001f0400a388 */ /* 0x0001e40000000800 */
[----:B0-----:R-:W-:Y:S05]  /*390e0*/  WARPSYNC.COLLECTIVE R21, `(.L_x_2238) ;  /* 0x0000000015087348 */ /* 0x001fea0003c00000 */
[----:B------:R-:W-:Y:S01]  /*390f0*/  NOP ;  /* 0x0000000000007918 */ /* 0x000fe20000000000 */
[----:B0-----:R-:W-:Y:S05]  /*39100*/  ENDCOLLECTIVE ;  /* 0x000000000000791b */ /* 0x001fea0003800000 */
.L_x_2238:
[----:B------:R-:W-:Y:S05]  /*39110*/  BRA `(.L_x_2239) ;  /* 0xfffffe3c00147947 */ /* 0x000fea000383ffff */
.L_x_1010:
[----:B------:R-:W-:Y:S01]  /*39120*/  BSSY B3, `(.L_x_2240) ;  /* 0x0000005000037945 */ /* 0x000fe20003800000 */
[----:B------:R-:W-:-:S07]  /*39130*/  IMAD.MOV.U32 R21, RZ, RZ, -0x1 ;  /* 0xffffffffff157424 */ /* 0x000fce00078e00ff */
[----:B01234-:R-:W-:Y:S05]  /*39140*/  WARPSYNC.COLLECTIVE R21, `(.L_x_2241) ;  /* 0x0000000015087348 */ /* 0x01ffea0003c00000 */
[----:B------:R-:W-:Y:S01]  /*39150*/  NOP ;  /* 0x0000000000007918 */ /* 0x000fe20000000000 */
[----:B01234-:R-:W-:Y:S05]  /*39160*/  ENDCOLLECTIVE ;  /* 0x000000000000791b */ /* 0x01ffea0003800000 */
.L_x_2241:
[----:B------:R-:W-:Y:S05]  /*39170*/  BSYNC B3 ;  /* 0x0000000000037941 */ /* 0x000fea0003800000 */
.L_x_2240:
[----:B------:R-:W-:Y:S05]  /*39180*/  BRA `(.L_x_2242) ;  /* 0xfffffe3c00587947 */ /* 0x000fea000383ffff */
.L_x_1016:
[----:B------:R-:W-:Y:S01]  /*39190*/  BSSY B3, `(.L_x_2243) ;  /* 0x0000005000037945 */ /* 0x000fe20003800000 */
[----:B------:R-:W-:-:S07]  /*391a0*/  IMAD.MOV.U32 R21, RZ, RZ, -0x1 ;  /* 0xffffffffff157424 */ /* 0x000fce00078e00ff */
[----:B01234-:R-:W-:Y:S05]  /*391b0*/  WARPSYNC.COLLECTIVE R21, `(.L_x_2244) ;  /* 0x0000000015087348 */ /* 0x01ffea0003c00000 */
[----:B------:R-:W-:Y:S01]  /*391c0*/  NOP ;  /* 0x0000000000007918 */ /* 0x000fe20000000000 */
[----:B01234-:R-:W-:Y:S05]  /*391d0*/  ENDCOLLECTIVE ;  /* 0x000000000000791b */ /* 0x01ffea0003800000 */
.L_x_2244:
[----:B------:R-:W-:Y:S05]  /*391e0*/  BSYNC B3 ;  /* 0x0000000000037941 */ /* 0x000fea0003800000 */
.L_x_2243:
[----:B------:R-:W-:Y:S05]  /*391f0*/  BRA `(.L_x_2245) ;  /* 0xfffffe3c00a07947 */ /* 0x000fea000383ffff */
.L_x_1022:
[----:B------:R-:W-:Y:S01]  /*39200*/  BSSY B3, `(.L_x_2246) ;  /* 0x0000005000037945 */ /* 0x000fe20003800000 */
[----:B------:R-:W-:-:S07]  /*39210*/  IMAD.MOV.U32 R21, RZ, RZ, -0x1 ;  /* 0xffffffffff157424 */ /* 0x000fce00078e00ff */
[----:B01234-:R-:W-:Y:S05]  /*39220*/  WARPSYNC.COLLECTIVE R21, `(.L_x_2247) ;  /* 0x0000000015087348 */ /* 0x01ffea0003c00000 */
[----:B------:R-:W-:Y:S01]  /*39230*/  NOP ;  /* 0x0000000000007918 */ /* 0x000fe20000000000 */
[----:B01234-:R-:W-:Y:S05]  /*39240*/  ENDCOLLECTIVE ;  /* 0x000000000000791b */ /* 0x01ffea0003800000 */
.L_x_2247:
[----:B------:R-:W-:Y:S05]  /*39250*/  BSYNC B3 ;  /* 0x0000000000037941 */ /* 0x000fea0003800000 */
.L_x_2246:
[----:B------:R-:W-:Y:S05]  /*39260*/  BRA `(.L_x_2248) ;  /* 0xfffffe3c00e87947 */ /* 0x000fea000383ffff */
.L_x_1028:
[----:B------:R-:W-:Y:S01]  /*39270*/  BSSY B3, `(.L_x_2249) ;  /* 0x0000005000037945 */ /* 0x000fe20003800000 */
[----:B------:R-:W-:-:S07]  /*39280*/  IMAD.MOV.U32 R21, RZ, RZ, -0x1 ;  /* 0xffffffffff157424 */ /* 0x000fce00078e00ff */
[----:B01234-:R-:W-:Y:S05]  /*39290*/  WARPSYNC.COLLECTIVE R21, `(.L_x_2250) ;  /* 0x0000000015087348 */ /* 0x01ffea0003c00000 */
[----:B------:R-:W-:Y:S01]  /*392a0*/  NOP ;  /* 0x0000000000007918 */ /* 0x000fe20000000000 */
[----:B01234-:R-:W-:Y:S05]  /*392b0*/  ENDCOLLECTIVE ;  /* 0x000000000000791b */ /* 0x01ffea0003800000 */
.L_x_2250:
[----:B------:R-:W-:Y:S05]  /*392c0*/  BSYNC B3 ;  /* 0x0000000000037941 */ /* 0x000fea0003800000 */
.L_x_2249:
[----:B------:R-:W-:Y:S05]  /*392d0*/  BRA `(.L_x_2251) ;  /* 0xfffffe4000307947 */ /* 0x000fea000383ffff */
.L_x_1034:
[----:B------:R-:W-:Y:S01]  /*392e0*/  BSSY B3, `(.L_x_2252) ;  /* 0x0000005000037945 */ /* 0x000fe20003800000 */
[----:B------:R-:W-:-:S07]  /*392f0*/  MOV R21, 0xffffffff ;  /* 0xffffffff00157802 */ /* 0x000fce0000000f00 */
[----:B01234-:R-:W-:Y:S05]  /*39300*/  WARPSYNC.COLLECTIVE R21, `(.L_x_2253) ;  /* 0x0000000015087348 */ /* 0x01ffea0003c00000 */
[----:B------:R-:W-:Y:S01]  /*39310*/  NOP ;  /* 0x0000000000007918 */ /* 0x000fe20000000000 */
[----:B01234-:R-:W-:Y:S05]  /*39320*/  ENDCOLLECTIVE ;  /* 0x000000000000791b */ /* 0x01ffea0003800000 */
.L_x_2253:
[----:B------:R-:W-:Y:S05]  /*39330*/  BSYNC B3 ;  /* 0x0000000000037941 */ /* 0x000fea0003800000 */
.L_x_2252:
[----:B------:R-:W-:Y:S05]  /*39340*/  BRA `(.L_x_2254) ;  /* 0xfffffe4000787947 */ /* 0x000fea000383ffff */
.L_x_1040:
[----:B------:R-:W-:Y:S01]  /*39350*/  BSSY B3, `(.L_x_2255) ;  /* 0x0000005000037945 */ /* 0x000fe20003800000 */
[----:B------:R-:W-:-:S07]  /*39360*/  IMAD.MOV.U32 R21, RZ, RZ, -0x1 ;  /* 0xffffffffff157424 */ /* 0x000fce00078e00ff */
[----:B01234-:R-:W-:Y:S05]  /*39370*/  WARPSYNC.COLLECTIVE R21, `(.L_x_2256) ;  /* 0x0000000015087348 */ /* 0x01ffea0003c00000 */
[----:B------:R-:W-:Y:S01]  /*39380*/  NOP ;  /* 0x0000000000007918 */ /* 0x000fe20000000000 */
[----:B01234-:R-:W-:Y:S05]  /*39390*/  ENDCOLLECTIVE ;  /* 0x000000000000791b */ /* 0x01ffea0003800000 */
.L_x_2256:
[----:B------:R-:W-:Y:S05]  /*393a0*/  BSYNC B3 ;  /* 0x0000000000037941 */ /* 0x000fea0003800000 */
.L_x_2255:
[----:B------:R-:W-:Y:S05]  /*393b0*/  BRA `(.L_x_2257) ;  /* 0xfffffe4000c07947 */ /* 0x000fea000383ffff */
.L_x_1046:
[----:B------:R-:W-:Y:S01]  /*393c0*/  BSSY B3, `(.L_x_2258) ;  /* 0x0000005000037945 */ /* 0x000fe20003800000 */
[----:B------:R-:W-:-:S07]  /*393d0*/  IMAD.MOV.U32 R21, RZ, RZ, -0x1 ;  /* 0xffffffffff157424 */ /* 0x000fce00078e00ff */
[----:B01234-:R-:W-:Y:S05]  /*393e0*/  WARPSYNC.COLLECTIVE R21, `(.L_x_2259) ;  /* 0x0000000015087348 */ /* 0x01ffea0003c00000 */
[----:B------:R-:W-:Y:S01]  /*393f0*/  NOP ;  /* 0x0000000000007918 */ /* 0x000fe20000000000 */
[----:B01234-:R-:W-:Y:S05]  /*39400*/  ENDCOLLECTIVE ;  /* 0x000000000000791b */ /* 0x01ffea0003800000 */
.L_x_2259:
[----:B------:R-:W-:Y:S05]  /*39410*/  BSYNC B3 ;  /* 0x0000000000037941 */ /* 0x000fea0003800000 */
.L_x_2258:
[----:B------:R-:W-:Y:S05]  /*39420*/  BRA `(.L_x_2260) ;  /* 0xfffffe4400087947 */ /* 0x000fea000383ffff */
.L_x_1052:
[----:B------:R-:W-:Y:S01]  /*39430*/  BSSY B3, `(.L_x_2261) ;  /* 0x0000005000037945 */ /* 0x000fe20003800000 */
[----:B------:R-:W-:-:S07]  /*39440*/  IMAD.MOV.U32 R21, RZ, RZ, -0x1 ;  /* 0xffffffffff157424 */ /* 0x000fce00078e00ff */
[----:B01234-:R-:W-:Y:S05]  /*39450*/  WARPSYNC.COLLECTIVE R21, `(.L_x_2262) ;  /* 0x0000000015087348 */ /* 0x01ffea0003c00000 */
[----:B------:R-:W-:Y:S01]  /*39460*/  NOP ;  /* 0x0000000000007918 */ /* 0x000fe20000000000 */
[----:B01234-:R-:W-:Y:S05]  /*39470*/  ENDCOLLECTIVE ;  /* 0x000000000000791b */ /* 0x01ffea0003800000 */
.L_x_2262:
[----:B------:R-:W-:Y:S05]  /*39480*/  BSYNC B3 ;  /* 0x0000000000037941 */ /* 0x000fea0003800000 */
.L_x_2261:
[----:B------:R-:W-:Y:S05]  /*39490*/  BRA `(.L_x_2263) ;  /* 0xfffffe4400507947 */ /* 0x000fea000383ffff */
.L_x_1081:
[----:B------:R-:W-:Y:S01]  /*394a0*/  BSSY B2, `(.L_x_2264) ;  /* 0x0000005000027945 */ /* 0x000fe20003800000 */
[----:B------:R-:W-:-:S07]  /*394b0*/  IMAD.MOV.U32 R21, RZ, RZ, -0x1 ;  /* 0xffffffffff157424 */ /* 0x000fce00078e00ff */
[----:B01234-:R-:W-:Y:S05]  /*394c0*/  WARPSYNC.COLLECTIVE R21, `(.L_x_2265) ;  /* 0x0000000015087348 */ /* 0x01ffea0003c00000 */
[----:B------:R-:W-:Y:S01]  /*394d0*/  NOP ;  /* 0x0000000000007918 */ /* 0x000fe20000000000 */
[----:B01234-:R-:W-:Y:S05]  /*394e0*/  ENDCOLLECTIVE ;  /* 0x000000000000791b */ /* 0x01ffea0003800000 */
.L_x_2265:
[----:B------:R-:W-:Y:S05]  /*394f0*/  BSYNC B2 ;  /* 0x0000000000027941 */ /* 0x000fea0003800000 */
.L_x_2264:
[----:B------:R-:W-:Y:S05]  /*39500*/  BRA `(.L_x_2266) ;  /* 0xfffffe5000e07947 */ /* 0x000fea000383ffff */
.L_x_1084:
[----:B------:R-:W-:Y:S01]  /*39510*/  BSSY B3, `(.L_x_2267) ;  /* 0x0000005000037945 */ /* 0x000fe20003800000 */
[----:B------:R-:W-:-:S07]  /*39520*/  MOV R21, 0xffffffff ;  /* 0xffffffff00157802 */ /* 0x000fce0000000f00 */
[----:B01234-:R-:W-:Y:S05]  /*39530*/  WARPSYNC.COLLECTIVE R21, `(.L_x_2268) ;  /* 0x0000000015087348 */ /* 0x01ffea0003c00000 */
[----:B------:R-:W-:Y:S01]  /*39540*/  NOP ;  /* 0x0000000000007918 */ /* 0x000fe20000000000 */
[----:B01234-:R-:W-:Y:S05]  /*39550*/  ENDCOLLECTIVE ;  /* 0x000000000000791b */ /* 0x01ffea0003800000 */
.L_x_2268:
[----:B------:R-:W-:Y:S05]  /*39560*/  BSYNC B3 ;  /* 0x0000000000037941 */ /* 0x000fea0003800000 */
.L_x_2267:
[----:B------:R-:W-:Y:S05]  /*39570*/  BRA `(.L_x_2269) ;  /* 0xfffffe5000e47947 */ /* 0x000fea000383ffff */
.L_x_1097:
[----:B------:R-:W-:Y:S01]  /*39580*/  BSSY B3, `(.L_x_2270) ;  /* 0x0000005000037945 */ /* 0x000fe20003800000 */
[----:B-1-3--:R-:W-:-:S07]  /*39590*/  IMAD.MOV.U32 R21, RZ, RZ, -0x1 ;  /* 0xffffffffff157424 */ /* 0x00afce00078e00ff */
[----:B0-2-4-:R-:W-:Y:S05]  /*395a0*/  WARPSYNC.COLLECTIVE R21, `(.L_x_2271) ;  /* 0x0000000015087348 */ /* 0x015fea0003c00000 */
[----:B------:R-:W-:Y:S01]  /*395b0*/  NOP ;  /* 0x0000000000007918 */ /* 0x000fe20000000000 */
[----:B0-2-4-:R-:W-:Y:S05]  /*395c0*/  ENDCOLLECTIVE ;  /* 0x000000000000791b */ /* 0x015fea0003800000 */
.L_x_2271:
[----:B------:R-:W-:Y:S05]  /*395d0*/  BSYNC B3 ;  /* 0x0000000000037941 */ /* 0x000fea0003800000 */
.L_x_2270:
[----:B------:R-:W-:Y:S05]  /*395e0*/  BRA `(.L_x_2272) ;  /* 0xfffffe5800007947 */ /* 0x000fea000383ffff */
.L_x_1107:
[----:B------:R-:W-:Y:S01]  /*395f0*/  BSSY B3, `(.L_x_2273) ;  /* 0x0000005000037945 */ /* 0x000fe20003800000 */
[----:B------:R-:W-:-:S07]  /*39600*/  IMAD.MOV.U32 R21, RZ, RZ, -0x1 ;  /* 0xffffffffff157424 */ /* 0x000fce00078e00ff */
[----:B--2---:R-:W-:Y:S05]  /*39610*/  WARPSYNC.COLLECTIVE R21, `(.L_x_2274) ;  /* 0x0000000015087348 */ /* 0x004fea0003c00000 */
[----:B------:R-:W-:Y:S01]  /*39620*/  NOP ;  /* 0x0000000000007918 */ /* 0x000fe20000000000 */
[----:B--2---:R-:W-:Y:S05]  /*39630*/  ENDCOLLECTIVE ;  /* 0x000000000000791b */ /* 0x004fea0003800000 */
.L_x_2274:
[----:B------:R-:W-:Y:S05]  /*39640*/  BSYNC B3 ;  /* 0x0000000000037941 */ /* 0x000fea0003800000 */
.L_x_2273:
[----:B------:R-:W-:Y:S02]  /*39650*/  HFMA2 R16, -RZ, RZ, 0, 0 ;  /* 0x00000000ff107431 */ /* 0x000fe400000001ff */
[----:B------:R-:W-:Y:S02]  /*39660*/  IMAD.MOV.U32 R19, RZ, RZ, R22 ;  /* 0x000000ffff137224 */ /* 0x000fe400078e0016 */
[----:B------:R-:W-:Y:S02]  /*39670*/  IMAD.MOV.U32 R18, RZ, RZ, 0x1 ;  /* 0x00000001ff127424 */ /* 0x000fe400078e00ff */
[----:B------:R-:W-:-:S07]  /*39680*/  IMAD.MOV.U32 R21, RZ, RZ, -0x1 ;  /* 0xffffffffff157424 */ /* 0x000fce00078e00ff */
[----:B------:R-:W-:Y:S05]  /*39690*/  WARPSYNC.COLLECTIVE R21, `(.L_x_2275) ;  /* 0x0000000015087348 */ /* 0x000fea0003c00000 */
[----:B------:R0:W1:Y:S02]  /*396a0*/  SHFL.UP P0, R20, R19, R18, R16 ;  /* 0x0400001213147389 */ /* 0x0000640000000010 */
[----:B01----:R-:W-:Y:S05]  /*396b0*/  ENDCOLLECTIVE ;  /* 0x000000000000791b */ /* 0x003fea0003800000 */
.L_x_2275:
[----:B------:R-:W-:Y:S02]  /*396c0*/  IMAD.MOV.U32 R19, RZ, RZ, R23 ;  /* 0x000000ffff137224 */ /* 0x000fe400078e0017 */
[----:B------:R-:W-:-:S07]  /*396d0*/  IMAD.MOV.U32 R28, RZ, RZ, R20 ;  /* 0x000000ffff1c7224 */ /* 0x000fce00078e0014 */
[----:B------:R-:W-:Y:S05]  /*396e0*/  WARPSYNC.COLLECTIVE R21, `(.L_x_2276) ;  /* 0x0000000015087348 */ /* 0x000fea0003c00000 */
[----:B------:R0:W1:Y:S02]  /*396f0*/  SHFL.UP P0, R20, R19, R18, R16 ;  /* 0x0400001213147389 */ /* 0x0000640000000010 */
[----:B01----:R-:W-:Y:S05]  /*39700*/  ENDCOLLECTIVE ;  /* 0x000000000000791b */ /* 0x003fea0003800000 */
.L_x_2276:
[----:B------:R-:W-:Y:S05]  /*39710*/  WARPSYNC.COLLECTIVE R21, `(.L_x_2277) ;  /* 0x0000000015087348 */ /* 0x000fea0003c00000 */
[----:B------:R-:W-:Y:S01]  /*39720*/  NOP ;  /* 0x0000000000007918 */ /* 0x000fe20000000000 */
[----:B------:R-:W-:Y:S05]  /*39730*/  ENDCOLLECTIVE ;  /* 0x000000000000791b */ /* 0x000fea0003800000 */
.L_x_2277:
        /* <DEDUP_REMOVED lines=9> */
.L_x_2278:
[----:B------:R-:W-:Y:S02]  /*397d0*/  IMAD.MOV.U32 R19, RZ, RZ, R29 ;  /* 0x000000ffff137224 */ /* 0x000fe400078e001d */
[----:B------:R-:W-:-:S07]  /*397e0*/  IMAD.MOV.U32 R30, RZ, RZ, R20 ;  /* 0x000000ffff1e7224 */ /* 0x000fce00078e0014 */
[----:B------:R-:W-:Y:S05]  /*397f0*/  WARPSYNC.COLLECTIVE R21, `(.L_x_2279) ;  /* 0x0000000015087348 */ /* 0x000fea0003c00000 */
[----:B------:R0:W1:Y:S02]  /*39800*/  SHFL.UP P0, R20, R19, R18, R16 ;  /* 0x0400001213147389 */ /* 0x0000640000000010 */
[----:B01----:R-:W-:Y:S05]  /*39810*/  ENDCOLLECTIVE ;  /* 0x000000000000791b */ /* 0x003fea0003800000 */
.L_x_2279:
[----:B------:R-:W-:Y:S05]  /*39820*/  WARPSYNC.COLLECTIVE R21, `(.L_x_2280) ;  /* 0x0000000015087348 */ /* 0x000fea0003c00000 */
[----:B------:R-:W-:Y:S01]  /*39830*/  NOP ;  /* 0x0000000000007918 */ /* 0x000fe20000000000 */
[----:B------:R-:W-:Y:S05]  /*39840*/  ENDCOLLECTIVE ;  /* 0x000000000000791b */ /* 0x000fea0003800000 */
.L_x_2280:
[----:B------:R-:W-:-:S04]  /*39850*/  SEL R31, R30, RZ, P4 ;  /* 0x000000ff1e1f7207 */ /* 0x000fc80002000000 */
[----:B------:R-:W-:Y:S01]  /*39860*/  IADD3 R30, PT, PT, R28, R31, RZ ;  /* 0x0000001f1c1e7210 */ /* 0x000fe20007ffe0ff */
[----:B------:R-:W-:-:S04]  /*39870*/  IMAD.MOV.U32 R18, RZ, RZ, 0x4 ;  /* 0x00000004ff127424 */ /* 0x000fc800078e00ff */
[----:B------:R-:W-:Y:S01]  /*39880*/  IMAD.MOV.U32 R19, RZ, RZ, R30 ;  /* 0x000000ffff137224 */ /* 0x000fe200078e001e */
[----:B------:R-:W-:-:S05]  /*39890*/  SEL R20, R20, RZ, P4 ;  /* 0x000000ff14147207 */ /* 0x000fca0002000000 */
[----:B------:R-:W-:-:S07]  /*398a0*/  IMAD.IADD R31, R29, 0x1, R20 ;  /* 0x000000011d1f7824 */ /* 0x000fce00078e0214 */
[----:B------:R-:W-:Y:S05]  /*398b0*/  WARPSYNC.COLLECTIVE R21, `(.L_x_2281) ;  /* 0x0000000015087348 */ /* 0x000fea0003c00000 */
[----:B------:R0:W1:Y:S02]  /*398c0*/  SHFL.UP P0, R20, R19, R18, R16 ;  /* 0x0400001213147389 */ /* 0x0000640000000010 */
[----:B01----:R-:W-:Y:S05]  /*398d0*/  ENDCOLLECTIVE ;  /* 0x000000000000791b */ /* 0x003fea0003800000 */
.L_x_2281:
[----:B------:R-:W-:Y:S01]  /*398e0*/  MOV R19, R31 ;  /* 0x0000001f00137202 */ /* 0x000fe20000000f00 */
[----:B------:R-:W-:-:S07]  /*398f0*/  IMAD.MOV.U32 R32, RZ, RZ, R20 ;  /* 0x000000ffff207224 */ /* 0x000fce00078e0014 */
[----:B------:R-:W-:Y:S05]  /*39900*/  WARPSYNC.COLLECTIVE R21, `(.L_x_2282) ;  /* 0x0000000015087348 */ /* 0x000fea0003c00000 */
[----:B------:R0:W1:Y:S02]  /*39910*/  SHFL.UP P0, R20, R19, R18, R16 ;  /* 0x0400001213147389 */ /* 0x0000640000000010 */
[----:B01----:R-:W-:Y:S05]  /*39920*/  ENDCOLLECTIVE ;  /* 0x000000000000791b */ /* 0x003fea0003800000 */
.L_x_2282:
[----:B------:R-:W-:Y:S05]  /*39930*/  WARPSYNC.COLLECTIVE R21, `(.L_x_2283) ;  /* 0x0000000015087348 */ /* 0x000fea0003c00000 */
[----:B------:R-:W-:Y:S01]  /*39940*/  NOP ;  /* 0x0000000000007918 */ /* 0x000fe20000000000 */
[----:B------:R-:W-:Y:S05]  /*39950*/  ENDCOLLECTIVE ;  /* 0x000000000000791b */ /* 0x000fea0003800000 */
.L_x_2283:
[----:B------:R-:W-:-:S05]  /*39960*/  SEL R29, R32, RZ, P3 ;  /* 0x000000ff201d7207 */ /* 0x000fca0001800000 */
[----:B------:R-:W-:Y:S02]  /*39970*/  IMAD.IADD R32, R30, 0x1, R29 ;  /* 0x000000011e207824 */ /* 0x000fe400078e021d */
[----:B------:R-:W-:Y:S02]  /*39980*/  IMAD.MOV.U32 R18, RZ, RZ, 0x8 ;  /* 0x00000008ff127424 */ /* 0x000fe400078e00ff */
[----:B------:R-:W-:Y:S01]  /*39990*/  IMAD.MOV.U32 R19, RZ, RZ, R32 ;  /* 0x000000ffff137224 */ /* 0x000fe200078e0020 */
[----:B------:R-:W-:-:S05]  /*399a0*/  SEL R20, R20, RZ, P3 ;  /* 0x000000ff14147207 */ /* 0x000fca0001800000 */
[----:B------:R-:W-:-:S07]  /*399b0*/  IMAD.IADD R28, R31, 0x1, R20 ;  /* 0x000000011f1c7824 */ /* 0x000fce00078e0214 */
[----:B------:R-:W-:Y:S05]  /*399c0*/  WARPSYNC.COLLECTIVE R21, `(.L_x_2284) ;  /* 0x0000000015087348 */ /* 0x000fea0003c00000 */
[----:B------:R0:W1:Y:S02]  /*399d0*/  SHFL.UP P0, R20, R19, R18, R16 ;  /* 0x0400001213147389 */ /* 0x0000640000000010 */
[----:B01----:R-:W-:Y:S05]  /*399e0*/  ENDCOLLECTIVE ;  /* 0x000000000000791b */ /* 0x003fea0003800000 */
.L_x_2284:
[----:B------:R-:W-:Y:S01]  /*399f0*/  IMAD.MOV.U32 R19, RZ, RZ, R28 ;  /* 0x000000ffff137224 */ /* 0x000fe200078e001c */
[----:B------:R-:W-:-:S07]  /*39a00*/  MOV R29, R20 ;  /* 0x00000014001d7202 */ /* 0x000fce0000000f00 */
[----:B------:R-:W-:Y:S05]  /*39a10*/  WARPSYNC.COLLECTIVE R21, `(.L_x_2285) ;  /* 0x0000000015087348 */ /* 0x000fea0003c00000 */
[----:B------:R0:W1:Y:S02]  /*39a20*/  SHFL.UP P0, R20, R19, R18, R16 ;  /* 0x0400001213147389 */ /* 0x0000640000000010 */
[----:B01----:R-:W-:Y:S05]  /*39a30*/  ENDCOLLECTIVE ;  /* 0x000000000000791b */ /* 0x003fea0003800000 */
.L_x_2285:
[----:B------:R-:W-:Y:S05]  /*39a40*/  WARPSYNC.COLLECTIVE R21, `(.L_x_2286) ;  /* 0x0000000015087348 */ /* 0x000fea0003c00000 */
[----:B------:R-:W-:Y:S01]  /*39a50*/  NOP ;  /* 0x0000000000007918 */ /* 0x000fe20000000000 */
[----:B------:R-:W-:Y:S05]  /*39a60*/  ENDCOLLECTIVE ;  /* 0x000000000000791b */ /* 0x000fea0003800000 */
.L_x_2286:
        /* <DEDUP_REMOVED lines=8> */
.L_x_2287:
[----:B------:R-:W-:-:S04]  /*39af0*/  IMAD.IADD R30, R28, 0x1, R31 ;  /* 0x000000011c1e7824 */ /* 0x000fc800078e021f */
[----:B------:R-:W-:Y:S02]  /*39b00*/  IMAD.MOV.U32 R19, RZ, RZ, R30 ;  /* 0x000000ffff137224 */ /* 0x000fe400078e001e */
[----:B------:R-:W-:-:S07]  /*39b10*/  IMAD.MOV.U32 R31, RZ, RZ, R20 ;  /* 0x000000ffff1f7224 */ /* 0x000fce00078e0014 */
[----:B------:R-:W-:Y:S05]  /*39b20*/  WARPSYNC.COLLECTIVE R21, `(.L_x_2288) ;  /* 0x0000000015087348 */ /* 0x000fea0003c00000 */
[----:B------:R0:W1:Y:S02]  /*39b30*/  SHFL.UP P0, R20, R19, R18, R16 ;  /* 0x0400001213147389 */ /* 0x0000640000000010 */
[----:B01----:R-:W-:Y:S05]  /*39b40*/  ENDCOLLECTIVE ;  /* 0x000000000000791b */ /* 0x003fea0003800000 */
.L_x_2288:
[----:B------:R-:W-:Y:S05]  /*39b50*/  WARPSYNC.COLLECTIVE R21, `(.L_x_2289) ;  /* 0x0000000015087348 */ /* 0x000fea0003c00000 */
[----:B------:R-:W-:Y:S01]  /*39b60*/  NOP ;  /* 0x0000000000007918 */ /* 0x000fe20000000000 */
[----:B------:R-:W-:Y:S05]  /*39b70*/  ENDCOLLECTIVE ;  /* 0x000000000000791b */ /* 0x000fea0003800000 */
.L_x_2289:
[----:B------:R-:W-:-:S05]  /*39b80*/  SEL R28, R31, RZ, P1 ;  /* 0x000000ff1f1c7207 */ /* 0x000fca0000800000 */
[----:B------:R-:W-:Y:S01]  /*39b90*/  IMAD.IADD R37, R29, 0x1, R28 ;  /* 0x000000011d257824 */ /* 0x000fe200078e021c */
[----:B------:R-:W-:-:S05]  /*39ba0*/  SEL R35, R20, RZ, P1 ;  /* 0x000000ff14237207 */ /* 0x000fca0000800000 */
[----:B------:R-:W-:Y:S01]  /*39bb0*/  IMAD.IADD R35, R30, 0x1, R35 ;  /* 0x000000011e237824 */ /* 0x000fe200078e0223 */
[----:B------:R-:W-:Y:S06]  /*39bc0*/  BRA `(.L_x_2290) ;  /* 0xfffffe5800587947 */ /* 0x000fec000383ffff */
.L_x_1118:
[----:B------:R-:W-:Y:S01]  /*39bd0*/  BSSY B3, `(.L_x_2291) ;  /* 0x0000005000037945 */ /* 0x000fe20003800000 */
[----:B01----:R-:W-:-:S07]  /*39be0*/  MOV R21, 0xffffffff ;  /* 0xffffffff00157802 */ /* 0x003fce0000000f00 */
[----:B--234-:R-:W-:Y:S05]  /*39bf0*/  WARPSYNC.COLLECTIVE R21, `(.L_x_2292) ;  /* 0x0000000015087348 */ /* 0x01cfea0003c00000 */
[----:B------:R-:W-:Y:S01]  /*39c00*/  NOP ;  /* 0x0000000000007918 */ /* 0x000fe20000000000 */
[----:B--234-:R-:W-:Y:S05]  /*39c10*/  ENDCOLLECTIVE ;  /* 0x000000000000791b */ /* 0x01cfea0003800000 */
.L_x_2292:
[----:B------:R-:W-:Y:S05]  /*39c20*/  BSYNC B3 ;  /* 0x0000000000037941 */ /* 0x000fea0003800000 */
.L_x_2291:
[----:B------:R-:W-:Y:S05]  /*39c30*/  BRA `(.L_x_2293) ;  /* 0xfffffe64007c7947 */ /* 0x000fea000383ffff */
.L_x_1153:
[----:B------:R-:W-:Y:S01]  /*39c40*/  BSSY B4, `(.L_x_2294) ;  /* 0x0000005000047945 */ /* 0x000fe20003800000 */
[----:B------:R-:W-:-:S07]  /*39c50*/  IMAD.MOV.U32 R21, RZ, RZ, -0x1 ;  /* 0xffffffffff157424 */ /* 0x000fce00078e00ff */
[----:B012---:R-:W-:Y:S05]  /*39c60*/  WARPSYNC.COLLECTIVE R21, `(.L_x_2295) ;  /* 0x0000000015087348 */ /* 0x007fea0003c00000 */
[----:B------:R-:W-:Y:S01]  /*39c70*/  NOP ;  /* 0x0000000000007918 */ /* 0x000fe20000000000 */
[----:B012---:R-:W-:Y:S05]  /*39c80*/  ENDCOLLECTIVE ;  /* 0x000000000000791b */ /* 0x007fea0003800000 */
.L_x_2295:
[----:B------:R-:W-:Y:S05]  /*39c90*/  BSYNC B4 ;  /* 0x0000000000047941 */ /* 0x000fea0003800000 */
.L_x_2294:
[----:B------:R-:W-:Y:S05]  /*39ca0*/  BRA `(.L_x_2296) ;  /* 0xfffffe7000407947 */ /* 0x000fea000383ffff */
.L_x_1173:
[----:B------:R-:W-:Y:S01]  /*39cb0*/  BSSY B3, `(.L_x_2297) ;  /* 0x0000005000037945 */ /* 0x000fe20003800000 */
[----:B----4-:R-:W-:-:S07]  /*39cc0*/  IMAD.MOV.U32 R21, RZ, RZ, -0x1 ;  /* 0xffffffffff157424 */ /* 0x010fce00078e00ff */
[----:B0123-5:R-:W-:Y:S05]  /*39cd0*/  WARPSYNC.COLLECTIVE R21, `(.L_x_2298) ;  /* 0x0000000015087348 */ /* 0x02ffea0003c00000 */
[----:B------:R-:W-:Y:S01]  /*39ce0*/  NOP ;  /* 0x0000000000007918 */ /* 0x000fe20000000000 */
[----:B0123-5:R-:W-:Y:S05]  /*39cf0*/  ENDCOLLECTIVE ;  /* 0x000000000000791b */ /* 0x02ffea0003800000 */
.L_x_2298:
[----:B------:R-:W-:Y:S05]  /*39d00*/  BSYNC B3 ;  /* 0x0000000000037941 */ /* 0x000fea0003800000 */
.L_x_2297:
[----:B------:R-:W-:Y:S05]  /*39d10*/  BRA `(.L_x_2299) ;  /* 0xfffffe7800287947 */ /* 0x000fea000383ffff */
.L_x_1181:
[----:B------:R-:W-:Y:S01]  /*39d20*/  BSSY B3, `(.L_x_2300) ;  /* 0x0000005000037945 */ /* 0x000fe20003800000 */
[----:B----4-:R-:W-:-:S07]  /*39d30*/  IMAD.MOV.U32 R21, RZ, RZ, -0x1 ;  /* 0xffffffffff157424 */ /* 0x010fce00078e00ff */
[----:B0123--:R-:W-:Y:S05]  /*39d40*/  WARPSYNC.COLLECTIVE R21, `(.L_x_2301) ;  /* 0x0000000015087348 */ /* 0x00ffea0003c00000 */
[----:B------:R-:W-:Y:S01]  /*39d50*/  NOP ;  /* 0x0000000000007918 */ /* 0x000fe20000000000 */
[----:B0123--:R-:W-:Y:S05]  /*39d60*/  ENDCOLLECTIVE ;  /* 0x000000000000791b */ /* 0x00ffea0003800000 */
.L_x_2301:
[----:B------:R-:W-:Y:S05]  /*39d70*/  BSYNC B3 ;  /* 0x0000000000037941 */ /* 0x000fea0003800000 */
.L_x_2300:
[----:B------:R-:W-:Y:S02]  /*39d80*/  HFMA2 R18, -RZ, RZ, 0, 5.9604644775390625e-08 ;  /* 0x00000001ff127431 */ /* 0x000fe400000001ff */
[----:B------:R-:W-:Y:S02]  /*39d90*/  IMAD.MOV.U32 R19, RZ, RZ, R30 ;  /* 0x000000ffff137224 */ /* 0x000fe400078e001e */
[----:B------:R-:W-:Y:S02]  /*39da0*/  IMAD.MOV.U32 R16, RZ, RZ, RZ ;  /* 0x000000ffff107224 */ /* 0x000fe400078e00ff */
[----:B------:R-:W-:-:S07]  /*39db0*/  IMAD.MOV.U32 R21, RZ, RZ, -0x1 ;  /* 0xffffffffff157424 */ /* 0x000fce00078e00ff */
[----:B------:R-:W-:Y:S05]  /*39dc0*/  WARPSYNC.COLLECTIVE R21, `(.L_x_2302) ;  /* 0x0000000015087348 */ /* 0x000fea0003c00000 */
[----:B------:R0:W1:Y:S02]  /*39dd0*/  SHFL.UP P0, R20, R19, R18, R16 ;  /* 0x0400001213147389 */ /* 0x0000640000000010 */
[----:B01----:R-:W-:Y:S05]  /*39de0*/  ENDCOLLECTIVE ;  /* 0x000000000000791b */ /* 0x003fea0003800000 */
.L_x_2302:
[----:B------:R-:W-:Y:S05]  /*39df0*/  WARPSYNC.COLLECTIVE R21, `(.L_x_2303) ;  /* 0x0000000015087348 */ /* 0x000fea0003c00000 */
[----:B------:R-:W-:Y:S01]  /*39e00*/  NOP ;  /* 0x0000000000007918 */ /* 0x000fe20000000000 */
[----:B------:R-:W-:Y:S05]  /*39e10*/  ENDCOLLECTIVE ;  /* 0x000000000000791b */ /* 0x000fea0003800000 */
.L_x_2303:
[----:B------:R-:W-:Y:S02]  /*39e20*/  MOV R18, 0x2 ;  /* 0x0000000200127802 */ /* 0x000fe40000000f00 */
[----:B------:R-:W-:-:S05]  /*39e30*/  SEL R23, R20, RZ, P6 ;  /* 0x000000ff14177207 */ /* 0x000fca0003000000 */
[----:B------:R-:W-:-:S04]  /*39e40*/  IMAD.IADD R22, R23, 0x1, R30 ;  /* 0x0000000117167824 */ /* 0x000fc800078e021e */
[----:B------:R-:W-:-:S07]  /*39e50*/  IMAD.MOV.U32 R19, RZ, RZ, R22 ;  /* 0x000000ffff137224 */ /* 0x000fce00078e0016 */
[----:B------:R-:W-:Y:S05]  /*39e60*/  WARPSYNC.COLLECTIVE R21, `(.L_x_2304) ;  /* 0x0000000015087348 */ /* 0x000fea0003c00000 */
[----:B------:R0:W1:Y:S02]  /*39e70*/  SHFL.UP P0, R20, R19, R18, R16 ;  /* 0x0400001213147389 */ /* 0x0000640000000010 */
[----:B01----:R-:W-:Y:S05]  /*39e80*/  ENDCOLLECTIVE ;  /* 0x000000000000791b */ /* 0x003fea0003800000 */
.L_x_2304:
[----:B------:R-:W-:Y:S05]  /*39e90*/  WARPSYNC.COLLECTIVE R21, `(.L_x_2305) ;  /* 0x0000000015087348 */ /* 0x000fea0003c00000 */
[----:B------:R-:W-:Y:S01]  /*39ea0*/  NOP ;  /* 0x0000000000007918 */ /* 0x000fe20000000000 */
[----:B------:R-:W-:Y:S05]  /*39eb0*/  ENDCOLLECTIVE ;  /* 0x000000000000791b */ /* 0x000fea0003800000 */
.L_x_2305:
[----:B------:R-:W-:Y:S01]  /*39ec0*/  IMAD.MOV.U32 R18, RZ, RZ, 0x4 ;  /* 0x00000004ff127424 */ /* 0x000fe200078e00ff */
[----:B------:R-:W-:-:S05]  /*39ed0*/  SEL R23, R20, RZ, P4 ;  /* 0x000000ff14177207 */ /* 0x000fca0002000000 */
[----:B------:R-:W-:-:S04]  /*39ee0*/  IMAD.IADD R23, R22, 0x1, R23 ;  /* 0x0000000116177824 */ /* 0x000fc800078e0217 */
[----:B------:R-:W-:-:S07]  /*39ef0*/  IMAD.MOV.U32 R19, RZ, RZ, R23 ;  /* 0x000000ffff137224 */ /* 0x000fce00078e0017 */
[----:B------:R-:W-:Y:S05]  /*39f00*/  WARPSYNC.COLLECTIVE R21, `(.L_x_2306) ;  /* 0x0000000015087348 */ /* 0x000fea0003c00000 */
[----:B------:R0:W1:Y:S02]  /*39f10*/  SHFL.UP P0, R20, R19, R18, R16 ;  /* 0x0400001213147389 */ /* 0x0000640000000010 */
[----:B01----:R-:W-:Y:S05]  /*39f20*/  ENDCOLLECTIVE ;  /* 0x000000000000791b */ /* 0x003fea0003800000 */
.L_x_2306:
[----:B------:R-:W-:Y:S05]  /*39f30*/  WARPSYNC.COLLECTIVE R21, `(.L_x_2307) ;  /* 0x0000000015087348 */ /* 0x000fea0003c00000 */
[----:B------:R-:W-:Y:S01]  /*39f40*/  NOP ;  /* 0x0000000000007918 */ /* 0x000fe20000000000 */
[----:B------:R-:W-:Y:S05]  /*39f50*/  ENDCOLLECTIVE ;  /* 0x000000000000791b */ /* 0x000fea0003800000 */
.L_x_2307:
[----:B------:R-:W-:Y:S01]  /*39f60*/  IMAD.MOV.U32 R18, RZ, RZ, 0x8 ;  /* 0x00000008ff127424 */ /* 0x000fe200078e00ff */
[----:B------:R-:W-:-:S05]  /*39f70*/  SEL R20, R20, RZ, P3 ;  /* 0x000000ff14147207 */ /* 0x000fca0001800000 */
[----:B------:R-:W-:-:S05]  /*39f80*/  IMAD.IADD R28, R23, 0x1, R20 ;  /* 0x00000001171c7824 */ /* 0x000fca00078e0214 */
[----:B------:R-:W-:-:S07]  /*39f90*/  MOV R19, R28 ;  /* 0x0000001c00137202 */ /* 0x000fce0000000f00 */
[----:B------:R-:W-:Y:S05]  /*39fa0*/  WARPSYNC.COLLECTIVE R21, `(.L_x_2308) ;  /* 0x0000000015087348 */ /* 0x000fea0003c00000 */
[----:B------:R0:W1:Y:S02]  /*39fb0*/  SHFL.UP P0, R20, R19, R18, R16 ;  /* 0x0400001213147389 */ /* 0x0000640000000010 */
[----:B01----:R-:W-:Y:S05]  /*39fc0*/  ENDCOLLECTIVE ;  /* 0x000000000000791b */ /* 0x003fea0003800000 */
.L_x_2308:
[----:B------:R-:W-:Y:S05]  /*39fd0*/  WARPSYNC.COLLECTIVE R21, `(.L_x_2309) ;  /* 0x0000000015087348 */ /* 0x000fea0003c00000 */
[----:B------:R-:W-:Y:S01]  /*39fe0*/  NOP ;  /* 0x0000000000007918 */ /* 0x000fe20000000000 */
[----:B------:R-:W-:Y:S05]  /*39ff0*/  ENDCOLLECTIVE ;  /* 0x000000000000791b */ /* 0x000fea0003800000 */
.L_x_2309:
[----:B------:R-:W-:Y:S01]  /*3a000*/  IMAD.MOV.U32 R18, RZ, RZ, 0x10 ;  /* 0x00000010ff127424 */ /* 0x000fe200078e00ff */
[----:B------:R-:W-:-:S05]  /*3a010*/  SEL R29, R20, RZ, P2 ;  /* 0x000000ff141d7207 */ /* 0x000fca0001000000 */
[----:B------:R-:W-:-:S04]  /*3a020*/  IMAD.IADD R29, R28, 0x1, R29 ;  /* 0x000000011c1d7824 */ /* 0x000fc800078e021d */
[----:B------:R-:W-:-:S07]  /*3a030*/  IMAD.MOV.U32 R19, RZ, RZ, R29 ;  /* 0x000000ffff137224 */ /* 0x000fce00078e001d */
[----:B------:R-:W-:Y:S05]  /*3a040*/  WARPSYNC.COLLECTIVE R21, `(.L_x_2310) ;  /* 0x0000000015087348 */ /* 0x000fea0003c00000 */
[----:B------:R0:W1:Y:S02]  /*3a050*/  SHFL.UP P0, R20, R19, R18, R16 ;  /* 0x0400001213147389 */ /* 0x0000640000000010 */
[----:B01----:R-:W-:Y:S05]  /*3a060*/  ENDCOLLECTIVE ;  /* 0x000000000000791b */ /* 0x003fea0003800000 */
.L_x_2310:
[----:B------:R-:W-:Y:S05]  /*3a070*/  WARPSYNC.COLLECTIVE R21, `(.L_x_2311) ;  /* 0x0000000015087348 */ /* 0x000fea0003c00000 */
[----:B------:R-:W-:Y:S01]  /*3a080*/  NOP ;  /* 0x0000000000007918 */ /* 0x000fe20000000000 */
[----:B------:R-:W-:Y:S05]  /*3a090*/  ENDCOLLECTIVE ;  /* 0x000000000000791b */ /* 0x000fea0003800000 */
.L_x_2311:
[----:B------:R-:W-:-:S04]  /*3a0a0*/  SEL R20, R20, RZ, P1 ;  /* 0x000000ff14147207 */ /* 0x000fc80000800000 */
[----:B------:R-:W-:Y:S01]  /*3a0b0*/  IADD3 R23, PT, PT, R29, R20, RZ ;  /* 0x000000141d177210 */ /* 0x000fe20007ffe0ff */
[----:B------:R-:W-:Y:S06]  /*3a0c0*/  BRA `(.L_x_2312) ;  /* 0xfffffe7800887947 */ /* 0x000fec000383ffff */
.L_x_1187:
[----:B------:R-:W-:Y:S01]  /*3a0d0*/  BSSY B3, `(.L_x_2313) ;  /* 0x0000005000037945 */ /* 0x000fe20003800000 */
[----:B0-----:R-:W-:-:S07]  /*3a0e0*/  IMAD.MOV.U32 R21, RZ, RZ, -0x1 ;  /* 0xffffffffff157424 */ /* 0x001fce00078e00ff */
[----:B-1234-:R-:W-:Y:S05]  /*3a0f0*/  WARPSYNC.COLLECTIVE R21, `(.L_x_2314) ;  /* 0x0000000015087348 */ /* 0x01efea0003c00000 */
[----:B------:R-:W-:Y:S01]  /*3a100*/  NOP ;  /* 0x0000000000007918 */ /* 0x000fe20000000000 */
[----:B-1234-:R-:W-:Y:S05]  /*3a110*/  ENDCOLLECTIVE ;  /* 0x000000000000791b */ /* 0x01efea0003800000 */
.L_x_2314:
[----:B------:R-:W-:Y:S05]  /*3a120*/  BSYNC B3 ;  /* 0x0000000000037941 */ /* 0x000fea0003800000 */
.L_x_2313:
[----:B------:R-:W-:Y:S05]  /*3a130*/  BRA `(.L_x_2315) ;  /* 0xfffffe7c00647947 */ /* 0x000fea000383ffff */
.L_x_1194:
[----:B------:R-:W-:Y:S01]  /*3a140*/  BSSY B5, `(.L_x_2316) ;  /* 0x0000005000057945 */ /* 0x000fe20003800000 */
[----:B------:R-:W-:-:S07]  /*3a150*/  IMAD.MOV.U32 R21, RZ, RZ, -0x1 ;  /* 0xffffffffff157424 */ /* 0x000fce00078e00ff */
[----:B-12---:R-:W-:Y:S05]  /*3a160*/  WARPSYNC.COLLECTIVE R21, `(.L_x_2317) ;  /* 0x0000000015087348 */ /* 0x006fea0003c00000 */
[----:B------:R-:W-:Y:S01]  /*3a170*/  NOP ;  /* 0x0000000000007918 */ /* 0x000fe20000000000 */
[----:B-12---:R-:W-:Y:S05]  /*3a180*/  ENDCOLLECTIVE ;  /* 0x000000000000791b */ /* 0x006fea0003800000 */
.L_x_2317:
[----:B------:R-:W-:Y:S05]  /*3a190*/  BSYNC B5 ;  /* 0x0000000000057941 */ /* 0x000fea0003800000 */
.L_x_2316:
[----:B------:R-:W-:Y:S05]  /*3a1a0*/  BRA `(.L_x_2318) ;  /* 0xfffffe7c00b87947 */ /* 0x000fea000383ffff */
.L_x_1198:
[----:B------:R-:W-:Y:S01]  /*3a1b0*/  BSSY B3, `(.L_x_2319) ;  /* 0x0000005000037945 */ /* 0x000fe20003800000 */
[----:B------:R-:W-:-:S07]  /*3a1c0*/  IMAD.MOV.U32 R21, RZ, RZ, -0x1 ;  /* 0xffffffffff157424 */ /* 0x000fce00078e00ff */
[----:B-12---:R-:W-:Y:S05]  /*3a1d0*/  WARPSYNC.COLLECTIVE R21, `(.L_x_2320) ;  /* 0x0000000015087348 */ /* 0x006fea0003c00000 */
[----:B------:R-:W-:Y:S01]  /*3a1e0*/  NOP ;  /* 0x0000000000007918 */ /* 0x000fe20000000000 */
[----:B-12---:R-:W-:Y:S05]  /*3a1f0*/  ENDCOLLECTIVE ;  /* 0x000000000000791b */ /* 0x006fea0003800000 */
.L_x_2320:
[----:B------:R-:W-:Y:S05]  /*3a200*/  BSYNC B3 ;  /* 0x0000000000037941 */ /* 0x000fea0003800000 */
.L_x_2319:
[----:B------:R-:W-:Y:S05]  /*3a210*/  BRA `(.L_x_2321) ;  /* 0xfffffe8000307947 */ /* 0x000fea000383ffff */
.L_x_1204:
[----:B------:R-:W-:Y:S01]  /*3a220*/  HFMA2 R19, -RZ, RZ, 0, 5.9604644775390625e-08 ;  /* 0x00000001ff137431 */ /* 0x000fe200000001ff */
[----:B------:R-:W-:Y:S01]  /*3a230*/  BSSY B3, `(.L_x_2322) ;  /* 0x0000007000037945 */ /* 0x000fe20003800000 */
[----:B------:R-:W-:Y:S02]  /*3a240*/  IMAD.MOV.U32 R18, RZ, RZ, R22 ;  /* 0x000000ffff127224 */ /* 0x000fe400078e0016 */
[----:B------:R-:W-:Y:S02]  /*3a250*/  IMAD.MOV.U32 R16, RZ, RZ, 0x1f ;  /* 0x0000001fff107424 */ /* 0x000fe400078e00ff */
[----:B------:R-:W-:-:S07]  /*3a260*/  IMAD.MOV.U32 R21, RZ, RZ, -0x1 ;  /* 0xffffffffff157424 */ /* 0x000fce00078e00ff */
[----:B-12---:R-:W-:Y:S05]  /*3a270*/  WARPSYNC.COLLECTIVE R21, `(.L_x_2323) ;  /* 0x0000000015087348 */ /* 0x006fea0003c00000 */
[----:B------:R0:W3:Y:S02]  /*3a280*/  SHFL.BFLY P0, R20, R18, R19, R16 ;  /* 0x0c00001312147389 */ /* 0x0000e40000000010 */
[----:B0123--:R-:W-:Y:S05]  /*3a290*/  ENDCOLLECTIVE ;  /* 0x000000000000791b */ /* 0x00ffea0003800000 */
.L_x_2323:
[----:B------:R-:W-:Y:S05]  /*3a2a0*/  BSYNC B3 ;  /* 0x0000000000037941 */ /* 0x000fea0003800000 */
.L_x_2322:
        /* <DEDUP_REMOVED lines=8> */
.L_x_2324:
[----:B------:R-:W-:Y:S02]  /*3a330*/  IMAD.MOV.U32 R19, RZ, RZ, 0x4 ;  /* 0x00000004ff137424 */ /* 0x000fe400078e00ff */
[----:B------:R-:W-:-:S04]  /*3a340*/  IMAD.IADD R28, R18, 0x1, R20 ;  /* 0x00000001121c7824 */ /* 0x000fc800078e0214 */
[----:B------:R-:W-:-:S07]  /*3a350*/  IMAD.MOV.U32 R18, RZ, RZ, R28 ;  /* 0x000000ffff127224 */ /* 0x000fce00078e001c */
[----:B------:R-:W-:Y:S05]  /*3a360*/  WARPSYNC.COLLECTIVE R21, `(.L_x_2325) ;  /* 0x0000000015087348 */ /* 0x000fea0003c00000 */
[----:B------:R0:W1:Y:S02]  /*3a370*/  SHFL.BFLY P0, R20, R18, R19, R16 ;  /* 0x0c00001312147389 */ /* 0x0000640000000010 */
[----:B01----:R-:W-:Y:S05]  /*3a380*/  ENDCOLLECTIVE ;  /* 0x000000000000791b */ /* 0x003fea0003800000 */
.L_x_2325:
[----:B------:R-:W-:Y:S01]  /*3a390*/  IMAD.MOV.U32 R19, RZ, RZ, 0x8 ;  /* 0x00000008ff137424 */ /* 0x000fe200078e00ff */
[----:B------:R-:W-:-:S05]  /*3a3a0*/  IADD3 R30, PT, PT, R28, R20, RZ ;  /* 0x000000141c1e7210 */ /* 0x000fca0007ffe0ff */
[----:B------:R-:W-:-:S07]  /*3a3b0*/  IMAD.MOV.U32 R18, RZ, RZ, R30 ;  /* 0x000000ffff127224 */ /* 0x000fce00078e001e */
[----:B------:R-:W-:Y:S05]  /*3a3c0*/  WARPSYNC.COLLECTIVE R21, `(.L_x_2326) ;  /* 0x0000000015087348 */ /* 0x000fea0003c00000 */
[----:B------:R0:W1:Y:S02]  /*3a3d0*/  SHFL.BFLY P0, R20, R18, R19, R16 ;  /* 0x0c00001312147389 */ /* 0x0000640000000010 */
[----:B01----:R-:W-:Y:S05]  /*3a3e0*/  ENDCOLLECTIVE ;  /* 0x000000000000791b */ /* 0x003fea0003800000 */
.L_x_2326:
[----:B------:R-:W-:Y:S02]  /*3a3f0*/  HFMA2 R19, -RZ, RZ, 0, 9.5367431640625e-07 ;  /* 0x00000010ff137431 */ /* 0x000fe400000001ff */
[----:B------:R-:W-:-:S04]  /*3a400*/  IMAD.IADD R32, R30, 0x1, R20 ;  /* 0x000000011e207824 */ /* 0x000fc800078e0214 */
[----:B------:R-:W-:-:S07]  /*3a410*/  IMAD.MOV.U32 R18, RZ, RZ, R32 ;  /* 0x000000ffff127224 */ /* 0x000fce00078e0020 */
[----:B------:R-:W-:Y:S05]  /*3a420*/  WARPSYNC.COLLECTIVE R21, `(.L_x_2327) ;  /* 0x0000000015087348 */ /* 0x000fea0003c00000 */
[----:B------:R0:W1:Y:S02]  /*3a430*/  SHFL.BFLY P0, R20, R18, R19, R16 ;  /* 0x0c00001312147389 */ /* 0x0000640000000010 */
[----:B01----:R-:W-:Y:S05]  /*3a440*/  ENDCOLLECTIVE ;  /* 0x000000000000791b */ /* 0x003fea0003800000 */
.L_x_2327:
[----:B------:R-:W-:-:S05]  /*3a450*/  @!P2 IADD3 R31, PT, PT, R31, R20, R32 ;  /* 0x000000141f1fa210 */ /* 0x000fca0007ffe020 */
[----:B------:R0:W-:Y:S02]  /*3a460*/  @!P2 STS [R4+0xba00], R31 ;  /* 0x00ba001f0400a388 */ /* 0x0001e40000000800 */
[----:B0-----:R-:W-:Y:S05]  /*3a470*/  WARPSYNC.COLLECTIVE R21, `(.L_x_2328) ;  /* 0x0000000015087348 */ /* 0x001fea0003c00000 */
[----:B------:R-:W-:Y:S01]  /*3a480*/  NOP ;  /* 0x0000000000007918 */ /* 0x000fe20000000000 */
[----:B0-----:R-:W-:Y:S05]  /*3a490*/  ENDCOLLECTIVE ;  /* 0x000000000000791b */ /* 0x001fea0003800000 */
.L_x_2328:
[----:B------:R-:W-:Y:S05]  /*3a4a0*/  BRA `(.L_x_2329) ;  /* 0xfffffe80002c7947 */ /* 0x000fea000383ffff */
.L_x_1209:
[----:B------:R-:W-:Y:S01]  /*3a4b0*/  BSSY B4, `(.L_x_2330) ;  /* 0x0000005000047945 */ /* 0x000fe20003800000 */
[----:B------:R-:W-:-:S07]  /*3a4c0*/  IMAD.MOV.U32 R21, RZ, RZ, -0x1 ;  /* 0xffffffffff157424 */ /* 0x000fce00078e00ff */
[----:B01234-:R-:W-:Y:S05]  /*3a4d0*/  WARPSYNC.COLLECTIVE R21, `(.L_x_2331) ;  /* 0x0000000015087348 */ /* 0x01ffea0003c00000 */
[----:B------:R-:W-:Y:S01]  /*3a4e0*/  NOP ;  /* 0x0000000000007918 */ /* 0x000fe20000000000 */
[----:B01234-:R-:W-:Y:S05]  /*3a4f0*/  ENDCOLLECTIVE ;  /* 0x000000000000791b */ /* 0x01ffea0003800000 */
.L_x_2331:
[----:B------:R-:W-:Y:S05]  /*3a500*/  BSYNC B4 ;  /* 0x0000000000047941 */ /* 0x000fea0003800000 */
.L_x_2330:
[----:B------:R-:W-:Y:S05]  /*3a510*/  BRA `(.L_x_2332) ;  /* 0xfffffe8000707947 */ /* 0x000fea000383ffff */
.L_x_1215:
[----:B------:R-:W-:Y:S01]  /*3a520*/  BSSY B4, `(.L_x_2333) ;  /* 0x0000005000047945 */ /* 0x000fe20003800000 */
[----:B------:R-:W-:-:S07]  /*3a530*/  IMAD.MOV.U32 R21, RZ, RZ, -0x1 ;  /* 0xffffffffff157424 */ /* 0x000fce00078e00ff */
[----:B01234-:R-:W-:Y:S05]  /*3a540*/  WARPSYNC.COLLECTIVE R21, `(.L_x_2334) ;  /* 0x0000000015087348 */ /* 0x01ffea0003c00000 */
[----:B------:R-:W-:Y:S01]  /*3a550*/  NOP ;  /* 0x0000000000007918 */ /* 0x000fe20000000000 */
[----:B01234-:R-:W-:Y:S05]  /*3a560*/  ENDCOLLECTIVE ;  /* 0x000000000000791b */ /* 0x01ffea0003800000 */
.L_x_2334:
[----:B------:R-:W-:Y:S05]  /*3a570*/  BSYNC B4 ;  /* 0x0000000000047941 */ /* 0x000fea0003800000 */
.L_x_2333:
[----:B------:R-:W-:Y:S05]  /*3a580*/  BRA `(.L_x_2335) ;  /* 0xfffffe8000b87947 */ /* 0x000fea000383ffff */
.L_x_1221:
[----:B------:R-:W-:Y:S01]  /*3a590*/  BSSY B4, `(.L_x_2336) ;  /* 0x0000005000047945 */ /* 0x000fe20003800000 */
[----:B------:R-:W-:-:S07]  /*3a5a0*/  IMAD.MOV.U32 R21, RZ, RZ, -0x1 ;  /* 0xffffffffff157424 */ /* 0x000fce00078e00ff */
[----:B01234-:R-:W-:Y:S05]  /*3a5b0*/  WARPSYNC.COLLECTIVE R21, `(.L_x_2337) ;  /* 0x0000000015087348 */ /* 0x01ffea0003c00000 */
[----:B------:R-:W-:Y:S01]  /*3a5c0*/  NOP ;  /* 0x0000000000007918 */ /* 0x000fe20000000000 */
[----:B01234-:R-:W-:Y:S05]  /*3a5d0*/  ENDCOLLECTIVE ;  /* 0x000000000000791b */ /* 0x01ffea0003800000 */
.L_x_2337:
[----:B------:R-:W-:Y:S05]  /*3a5e0*/  BSYNC B4 ;  /* 0x0000000000047941 */ /* 0x000fea0003800000 */
.L_x_2336:
[----:B------:R-:W-:Y:S05]  /*3a5f0*/  BRA `(.L_x_2338) ;  /* 0xfffffe8400007947 */ /* 0x000fea000383ffff */
.L_x_1227:
[----:B------:R-:W-:Y:S01]  /*3a600*/  BSSY B4, `(.L_x_2339) ;  /* 0x0000005000047945 */ /* 0x000fe20003800000 */
[----:B------:R-:W-:-:S07]  /*3a610*/  IMAD.MOV.U32 R21, RZ, RZ, -0x1 ;  /* 0xffffffffff157424 */ /* 0x000fce00078e00ff */
[----:B01234-:R-:W-:Y:S05]  /*3a620*/  WARPSYNC.COLLECTIVE R21, `(.L_x_2340) ;  /* 0x0000000015087348 */ /* 0x01ffea0003c00000 */
[----:B------:R-:W-:Y:S01]  /*3a630*/  NOP ;  /* 0x0000000000007918 */ /* 0x000fe20000000000 */
[----:B01234-:R-:W-:Y:S05]  /*3a640*/  ENDCOLLECTIVE ;  /* 0x000000000000791b */ /* 0x01ffea0003800000 */
.L_x_2340:
[----:B------:R-:W-:Y:S05]  /*3a650*/  BSYNC B4 ;  /* 0x0000000000047941 */ /* 0x000fea0003800000 */
.L_x_2339:
[----:B------:R-:W-:Y:S05]  /*3a660*/  BRA `(.L_x_2341) ;  /* 0xfffffe8400487947 */ /* 0x000fea000383ffff */
.L_x_1233:
[----:B------:R-:W-:Y:S01]  /*3a670*/  BSSY B4, `(.L_x_2342) ;  /* 0x0000005000047945 */ /* 0x000fe20003800000 */
[----:B------:R-:W-:-:S07]  /*3a680*/  MOV R21, 0xffffffff ;  /* 0xffffffff00157802 */ /* 0x000fce0000000f00 */
[----:B01234-:R-:W-:Y:S05]  /*3a690*/  WARPSYNC.COLLECTIVE R21, `(.L_x_2343) ;  /* 0x0000000015087348 */ /* 0x01ffea0003c00000 */
[----:B------:R-:W-:Y:S01]  /*3a6a0*/  NOP ;  /* 0x0000000000007918 */ /* 0x000fe20000000000 */
[----:B01234-:R-:W-:Y:S05]  /*3a6b0*/  ENDCOLLECTIVE ;  /* 0x000000000000791b */ /* 0x01ffea0003800000 */
.L_x_2343:
[----:B------:R-:W-:Y:S05]  /*3a6c0*/  BSYNC B4 ;  /* 0x0000000000047941 */ /* 0x000fea0003800000 */
.L_x_2342:
[----:B------:R-:W-:Y:S05]  /*3a6d0*/  BRA `(.L_x_2344) ;  /* 0xfffffe8400907947 */ /* 0x000fea000383ffff */
.L_x_1239:
[----:B------:R-:W-:Y:S01]  /*3a6e0*/  BSSY B4, `(.L_x_2345) ;  /* 0x0000005000047945 */ /* 0x000fe20003800000 */
[----:B------:R-:W-:-:S07]  /*3a6f0*/  IMAD.MOV.U32 R21, RZ, RZ, -0x1 ;  /* 0xffffffffff157424 */ /* 0x000fce00078e00ff */
[----:B01234-:R-:W-:Y:S05]  /*3a700*/  WARPSYNC.COLLECTIVE R21, `(.L_x_2346) ;  /* 0x0000000015087348 */ /* 0x01ffea0003c00000 */
[----:B------:R-:W-:Y:S01]  /*3a710*/  NOP ;  /* 0x0000000000007918 */ /* 0x000fe20000000000 */
[----:B01234-:R-:W-:Y:S05]  /*3a720*/  ENDCOLLECTIVE ;  /* 0x000000000000791b */ /* 0x01ffea0003800000 */
.L_x_2346:
[----:B------:R-:W-:Y:S05]  /*3a730*/  BSYNC B4 ;  /* 0x0000000000047941 */ /* 0x000fea0003800000 */
.L_x_2345:
[----:B------:R-:W-:Y:S05]  /*3a740*/  BRA `(.L_x_2347) ;  /* 0xfffffe8400d87947 */ /* 0x000fea000383ffff */
.L_x_1245:
[----:B------:R-:W-:Y:S01]  /*3a750*/  BSSY B4, `(.L_x_2348) ;  /* 0x0000005000047945 */ /* 0x000fe20003800000 */
[----:B------:R-:W-:-:S07]  /*3a760*/  IMAD.MOV.U32 R21, RZ, RZ, -0x1 ;  /* 0xffffffffff157424 */ /* 0x000fce00078e00ff */
[----:B01234-:R-:W-:Y:S05]  /*3a770*/  WARPSYNC.COLLECTIVE R21, `(.L_x_2349) ;  /* 0x0000000015087348 */ /* 0x01ffea0003c00000 */
[----:B------:R-:W-:Y:S01]  /*3a780*/  NOP ;  /* 0x0000000000007918 */ /* 0x000fe20000000000 */
[----:B01234-:R-:W-:Y:S05]  /*3a790*/  ENDCOLLECTIVE ;  /* 0x000000000000791b */ /* 0x01ffea0003800000 */
.L_x_2349:
[----:B------:R-:W-:Y:S05]  /*3a7a0*/  BSYNC B4 ;  /* 0x0000000000047941 */ /* 0x000fea0003800000 */
.L_x_2348:
[----:B------:R-:W-:Y:S05]  /*3a7b0*/  BRA `(.L_x_2350) ;  /* 0xfffffe8800207947 */ /* 0x000fea000383ffff */
.L_x_1251:
[----:B------:R-:W-:Y:S01]  /*3a7c0*/  BSSY B4, `(.L_x_2351) ;  /* 0x0000005000047945 */ /* 0x000fe20003800000 */
[----:B------:R-:W-:-:S07]  /*3a7d0*/  IMAD.MOV.U32 R21, RZ, RZ, -0x1 ;  /* 0xffffffffff157424 */ /* 0x000fce00078e00ff */
[----:B01234-:R-:W-:Y:S05]  /*3a7e0*/  WARPSYNC.COLLECTIVE R21, `(.L_x_2352) ;  /* 0x0000000015087348 */ /* 0x01ffea0003c00000 */
[----:B------:R-:W-:Y:S01]  /*3a7f0*/  NOP ;  /* 0x0000000000007918 */ /* 0x000fe20000000000 */
[----:B01234-:R-:W-:Y:S05]  /*3a800*/  ENDCOLLECTIVE ;  /* 0x000000000000791b */ /* 0x01ffea0003800000 */
.L_x_2352:
[----:B------:R-:W-:Y:S05]  /*3a810*/  BSYNC B4 ;  /* 0x0000000000047941 */ /* 0x000fea0003800000 */
.L_x_2351:
[----:B------:R-:W-:Y:S05]  /*3a820*/  BRA `(.L_x_2353) ;  /* 0xfffffe8800687947 */ /* 0x000fea000383ffff */
.L_x_1280:
[----:B------:R-:W-:Y:S01]  /*3a830*/  BSSY B3, `(.L_x_2354) ;  /* 0x0000005000037945 */ /* 0x000fe20003800000 */
[----:B------:R-:W-:-:S07]  /*3a840*/  IMAD.MOV.U32 R21, RZ, RZ, -0x1 ;  /* 0xffffffffff157424 */ /* 0x000fce00078e00ff */
[----:B01234-:R-:W-:Y:S05]  /*3a850*/  WARPSYNC.COLLECTIVE R21, `(.L_x_2355) ;  /* 0x0000000015087348 */ /* 0x01ffea0003c00000 */
[----:B------:R-:W-:Y:S01]  /*3a860*/  NOP ;  /* 0x0000000000007918 */ /* 0x000fe20000000000 */
[----:B01234-:R-:W-:Y:S05]  /*3a870*/  ENDCOLLECTIVE ;  /* 0x000000000000791b */ /* 0x01ffea0003800000 */
.L_x_2355:
[----:B------:R-:W-:Y:S05]  /*3a880*/  BSYNC B3 ;  /* 0x0000000000037941 */ /* 0x000fea0003800000 */
.L_x_2354:
[----:B------:R-:W-:Y:S05]  /*3a890*/  BRA `(.L_x_2356) ;  /* 0xfffffe9400f87947 */ /* 0x000fea000383ffff */
.L_x_1293:
[----:B------:R-:W-:Y:S01]  /*3a8a0*/  BSSY B3, `(.L_x_2357) ;  /* 0x0000005000037945 */ /* 0x000fe20003800000 */
[----:B01----:R-:W-:-:S07]  /*3a8b0*/  MOV R21, 0xffffffff ;  /* 0xffffffff00157802 */ /* 0x003fce0000000f00 */
[----:B--234-:R-:W-:Y:S05]  /*3a8c0*/  WARPSYNC.COLLECTIVE R21, `(.L_x_2358) ;  /* 0x0000000015087348 */ /* 0x01cfea0003c00000 */
[----:B------:R-:W-:Y:S01]  /*3a8d0*/  NOP ;  /* 0x0000000000007918 */ /* 0x000fe20000000000 */
[----:B--234-:R-:W-:Y:S05]  /*3a8e0*/  ENDCOLLECTIVE ;  /* 0x000000000000791b */ /* 0x01cfea0003800000 */
.L_x_2358:
[----:B------:R-:W-:Y:S05]  /*3a8f0*/  BSYNC B3 ;  /* 0x0000000000037941 */ /* 0x000fea0003800000 */
.L_x_2357:
[----:B------:R-:W-:Y:S05]  /*3a900*/  BRA `(.L_x_2359) ;  /* 0xfffffe9c00207947 */ /* 0x000fea000383ffff */
.L_x_1303:
[----:B------:R-:W-:Y:S01]  /*3a910*/  BSSY B3, `(.L_x_2360) ;  /* 0x0000005000037945 */ /* 0x000fe20003800000 */
[----:B01----:R-:W-:-:S07]  /*3a920*/  IMAD.MOV.U32 R21, RZ, RZ, -0x1 ;  /* 0xffffffffff157424 */ /* 0x003fce00078e00ff */
[----:B--2-4-:R-:W-:Y:S05]  /*3a930*/  WARPSYNC.COLLECTIVE R21, `(.L_x_2361) ;  /* 0x0000000015087348 */ /* 0x014fea0003c00000 */
[----:B------:R-:W-:Y:S01]  /*3a940*/  NOP ;  /* 0x0000000000007918 */ /* 0x000fe20000000000 */
[----:B--2-4-:R-:W-:Y:S05]  /*3a950*/  ENDCOLLECTIVE ;  /* 0x000000000000791b */ /* 0x014fea0003800000 */
.L_x_2361:
[----:B------:R-:W-:Y:S05]  /*3a960*/  BSYNC B3 ;  /* 0x0000000000037941 */ /* 0x000fea0003800000 */
.L_x_2360:
[----:B------:R-:W-:Y:S01]  /*3a970*/  IMAD.MOV.U32 R19, RZ, RZ, R22 ;  /* 0x000000ffff137224 */ /* 0x000fe200078e0016 */
[----:B------:R-:W-:Y:S01]  /*3a980*/  MOV R21, 0xffffffff ;  /* 0xffffffff00157802 */ /* 0x000fe20000000f00 */
[----:B------:R-:W-:Y:S02]  /*3a990*/  IMAD.MOV.U32 R18, RZ, RZ, 0x1 ;  /* 0x00000001ff127424 */ /* 0x000fe400078e00ff */
[----:B------:R-:W-:-:S07]  /*3a9a0*/  IMAD.MOV.U32 R16, RZ, RZ, RZ ;  /* 0x000000ffff107224 */ /* 0x000fce00078e00ff */
[----:B------:R-:W-:Y:S05]  /*3a9b0*/  WARPSYNC.COLLECTIVE R21, `(.L_x_2362) ;  /* 0x0000000015087348 */ /* 0x000fea0003c00000 */
[----:B------:R0:W1:Y:S02]  /*3a9c0*/  SHFL.UP P0, R20, R19, R18, R16 ;  /* 0x0400001213147389 */ /* 0x0000640000000010 */
[----:B01----:R-:W-:Y:S05]  /*3a9d0*/  ENDCOLLECTIVE ;  /* 0x000000000000791b */ /* 0x003fea0003800000 */
.L_x_2362:
[----:B------:R-:W-:Y:S02]  /*3a9e0*/  IMAD.MOV.U32 R19, RZ, RZ, R29 ;  /* 0x000000ffff137224 */ /* 0x000fe400078e001d */
[----:B------:R-:W-:-:S07]  /*3a9f0*/  IMAD.MOV.U32 R23, RZ, RZ, R20 ;  /* 0x000000ffff177224 */ /* 0x000fce00078e0014 */
[----:B------:R-:W-:Y:S05]  /*3aa00*/  WARPSYNC.COLLECTIVE R21, `(.L_x_2363) ;  /* 0x0000000015087348 */ /* 0x000fea0003c00000 */
[----:B------:R0:W1:Y:S02]  /*3aa10*/  SHFL.UP P0, R20, R19, R18, R16 ;  /* 0x0400001213147389 */ /* 0x0000640000000010 */
[----:B01----:R-:W-:Y:S05]  /*3aa20*/  ENDCOLLECTIVE ;  /* 0x000000000000791b */ /* 0x003fea0003800000 */
.L_x_2363:
[----:B------:R-:W-:Y:S05]  /*3aa30*/  WARPSYNC.COLLECTIVE R21, `(.L_x_2364) ;  /* 0x0000000015087348 */ /* 0x000fea0003c00000 */
[----:B------:R-:W-:Y:S01]  /*3aa40*/  NOP ;  /* 0x0000000000007918 */ /* 0x000fe20000000000 */
[----:B------:R-:W-:Y:S05]  /*3aa50*/  ENDCOLLECTIVE ;  /* 0x000000000000791b */ /* 0x000fea0003800000 */
.L_x_2364:
        /* <DEDUP_REMOVED lines=9> */
.L_x_2365:
[----:B------:R-:W-:Y:S02]  /*3aaf0*/  IMAD.MOV.U32 R19, RZ, RZ, R28 ;  /* 0x000000ffff137224 */ /* 0x000fe400078e001c */
[----:B------:R-:W-:-:S07]  /*3ab00*/  IMAD.MOV.U32 R30, RZ, RZ, R20 ;  /* 0x000000ffff1e7224 */ /* 0x000fce00078e0014 */
[----:B------:R-:W-:Y:S05]  /*3ab10*/  WARPSYNC.COLLECTIVE R21, `(.L_x_2366) ;  /* 0x0000000015087348 */ /* 0x000fea0003c00000 */
[----:B------:R0:W1:Y:S02]  /*3ab20*/  SHFL.UP P0, R20, R19, R18, R16 ;  /* 0x0400001213147389 */ /* 0x0000640000000010 */
[----:B01----:R-:W-:Y:S05]  /*3ab30*/  ENDCOLLECTIVE ;  /* 0x000000000000791b */ /* 0x003fea0003800000 */
.L_x_2366:
[----:B------:R-:W-:Y:S05]  /*3ab40*/  WARPSYNC.COLLECTIVE R21, `(.L_x_2367) ;  /* 0x0000000015087348 */ /* 0x000fea0003c00000 */
[----:B------:R-:W-:Y:S01]  /*3ab50*/  NOP ;  /* 0x0000000000007918 */ /* 0x000fe20000000000 */
[----:B------:R-:W-:Y:S05]  /*3ab60*/  ENDCOLLECTIVE ;  /* 0x000000000000791b */ /* 0x000fea0003800000 */
.L_x_2367:
        /* <DEDUP_REMOVED lines=8> */
.L_x_2368:
[----:B------:R-:W-:-:S05]  /*3abf0*/  IADD3 R31, PT, PT, R28, R31, RZ ;  /* 0x0000001f1c1f7210 */ /* 0x000fca0007ffe0ff */
[----:B------:R-:W-:Y:S02]  /*3ac00*/  IMAD.MOV.U32 R19, RZ, RZ, R31 ;  /* 0x000000ffff137224 */ /* 0x000fe400078e001f */
[----:B------:R-:W-:-:S07]  /*3ac10*/  IMAD.MOV.U32 R32, RZ, RZ, R20 ;  /* 0x000000ffff207224 */ /* 0x000fce00078e0014 */
[----:B------:R-:W-:Y:S05]  /*3ac20*/  WARPSYNC.COLLECTIVE R21, `(.L_x_2369) ;  /* 0x0000000015087348 */ /* 0x000fea0003c00000 */
[----:B------:R0:W1:Y:S02]  /*3ac30*/  SHFL.UP P0, R20, R19, R18, R16 ;  /* 0x0400001213147389 */ /* 0x0000640000000010 */
[----:B01----:R-:W-:Y:S05]  /*3ac40*/  ENDCOLLECTIVE ;  /* 0x000000000000791b */ /* 0x003fea0003800000 */
.L_x_2369:
[----:B------:R-:W-:Y:S05]  /*3ac50*/  WARPSYNC.COLLECTIVE R21, `(.L_x_2370) ;  /* 0x0000000015087348 */ /* 0x000fea0003c00000 */
[----:B------:R-:W-:Y:S01]  /*3ac60*/  NOP ;  /* 0x0000000000007918 */ /* 0x000fe20000000000 */
[----:B------:R-:W-:Y:S05]  /*3ac70*/  ENDCOLLECTIVE ;  /* 0x000000000000791b */ /* 0x000fea0003800000 */
.L_x_2370:
        /* <DEDUP_REMOVED lines=9> */
.L_x_2371:
[----:B------:R-:W-:Y:S01]  /*3ad10*/  MOV R19, R23 ;  /* 0x0000001700137202 */ /* 0x000fe20000000f00 */
[----:B------:R-:W-:-:S07]  /*3ad20*/  IMAD.MOV.U32 R28, RZ, RZ, R20 ;  /* 0x000000ffff1c7224 */ /* 0x000fce00078e0014 */
[----:B------:R-:W-:Y:S05]  /*3ad30*/  WARPSYNC.COLLECTIVE R21, `(.L_x_2372) ;  /* 0x0000000015087348 */ /* 0x000fea0003c00000 */
[----:B------:R0:W1:Y:S02]  /*3ad40*/  SHFL.UP P0, R20, R19, R18, R16 ;  /* 0x0400001213147389 */ /* 0x0000640000000010 */
[----:B01----:R-:W-:Y:S05]  /*3ad50*/  ENDCOLLECTIVE ;  /* 0x000000000000791b */ /* 0x003fea0003800000 */
.L_x_2372:
[----:B------:R-:W-:Y:S05]  /*3ad60*/  WARPSYNC.COLLECTIVE R21, `(.L_x_2373) ;  /* 0x0000000015087348 */ /* 0x000fea0003c00000 */
[----:B------:R-:W-:Y:S01]  /*3ad70*/  NOP ;  /* 0x0000000000007918 */ /* 0x000fe20000000000 */
[----:B------:R-:W-:Y:S05]  /*3ad80*/  ENDCOLLECTIVE ;  /* 0x000000000000791b */ /* 0x000fea0003800000 */
.L_x_2373:
        /* <DEDUP_REMOVED lines=9> */
.L_x_2374:
[----:B------:R-:W-:Y:S01]  /*3ae20*/  IMAD.MOV.U32 R19, RZ, RZ, R30 ;  /* 0x000000ffff137224 */ /* 0x000fe200078e001e */
[----:B------:R-:W-:-:S07]  /*3ae30*/  MOV R31, R20 ;  /* 0x00000014001f7202 */ /* 0x000fce0000000f00 */
[----:B------:R-:W-:Y:S05]  /*3ae40*/  WARPSYNC.COLLECTIVE R21, `(.L_x_2375) ;  /* 0x0000000015087348 */ /* 0x000fea0003c00000 */
[----:B------:R0:W1:Y:S02]  /*3ae50*/  SHFL.UP P0, R20, R19, R18, R16 ;  /* 0x0400001213147389 */ /* 0x0000640000000010 */
[----:B01----:R-:W-:Y:S05]  /*3ae60*/  ENDCOLLECTIVE ;  /* 0x000000000000791b */ /* 0x003fea0003800000 */
.L_x_2375:
[----:B------:R-:W-:Y:S05]  /*3ae70*/  WARPSYNC.COLLECTIVE R21, `(.L_x_2376) ;  /* 0x0000000015087348 */ /* 0x000fea0003c00000 */
[----:B------:R-:W-:Y:S01]  /*3ae80*/  NOP ;  /* 0x0000000000007918 */ /* 0x000fe20000000000 */
[----:B------:R-:W-:Y:S05]  /*3ae90*/  ENDCOLLECTIVE ;  /* 0x000000000000791b */ /* 0x000fea0003800000 */
.L_x_2376:
[----:B------:R-:W-:-:S05]  /*3aea0*/  SEL R23, R31, RZ, P2 ;  /* 0x000000ff1f177207 */ /* 0x000fca0001000000 */
[----:B------:R-:W-:Y:S01]  /*3aeb0*/  IMAD.IADD R23, R28, 0x1, R23 ;  /* 0x000000011c177824 */ /* 0x000fe200078e0217 */
[----:B------:R-:W-:-:S05]  /*3aec0*/  SEL R31, R20, RZ, P2 ;  /* 0x000000ff141f7207 */ /* 0x000fca0001000000 */
[----:B------:R-:W-:Y:S01]  /*3aed0*/  IMAD.IADD R31, R30, 0x1, R31 ;  /* 0x000000011e1f7824 */ /* 0x000fe200078e021f */
[----:B------:R-:W-:Y:S06]  /*3aee0*/  BRA `(.L_x_2377) ;  /* 0xfffffe9c00707947 */ /* 0x000fec000383ffff */
.L_x_1328:
[----:B------:R-:W-:Y:S01]  /*3aef0*/  BSSY B4, `(.L_x_2378) ;  /* 0x0000005000047945 */ /* 0x000fe20003800000 */
[----:B0-----:R-:W-:-:S07]  /*3af00*/  IMAD.MOV.U32 R21, RZ, RZ, -0x1 ;  /* 0xffffffffff157424 */ /* 0x001fce00078e00ff */
[----:B--2---:R-:W-:Y:S05]  /*3af10*/  WARPSYNC.COLLECTIVE R21, `(.L_x_2379) ;  /* 0x0000000015087348 */ /* 0x004fea0003c00000 */
[----:B------:R-:W-:Y:S01]  /*3af20*/  NOP ;  /* 0x0000000000007918 */ /* 0x000fe20000000000 */
[----:B--2---:R-:W-:Y:S05]  /*3af30*/  ENDCOLLECTIVE ;  /* 0x000000000000791b */ /* 0x004fea0003800000 */
.L_x_2379:
[----:B------:R-:W-:Y:S05]  /*3af40*/  BSYNC B4 ;  /* 0x0000000000047941 */ /* 0x000fea0003800000 */
.L_x_2378:
[----:B------:R-:W-:Y:S05]  /*3af50*/  BRA `(.L_x_2380) ;  /* 0xfffffeb000307947 */ /* 0x000fea000383ffff */
.L_x_1338:
[----:B------:R-:W-:Y:S01]  /*3af60*/  BSSY B5, `(.L_x_2381) ;  /* 0x0000005000057945 */ /* 0x000fe20003800000 */
[----:B------:R-:W-:-:S07]  /*3af70*/  MOV R21, 0xffffffff ;  /* 0xffffffff00157802 */ /* 0x000fce0000000f00 */
[----:B0-2---:R-:W-:Y:S05]  /*3af80*/  WARPSYNC.COLLECTIVE R21, `(.L_x_2382) ;  /* 0x0000000015087348 */ /* 0x005fea0003c00000 */
[----:B------:R-:W-:Y:S01]  /*3af90*/  NOP ;  /* 0x0000000000007918 */ /* 0x000fe20000000000 */
[----:B0-2---:R-:W-:Y:S05]  /*3afa0*/  ENDCOLLECTIVE ;  /* 0x000000000000791b */ /* 0x005fea0003800000 */
.L_x_2382:
[----:B------:R-:W-:Y:S05]  /*3afb0*/  BSYNC B5 ;  /* 0x0000000000057941 */ /* 0x000fea0003800000 */
.L_x_2381:
[----:B------:R-:W-:Y:S05]  /*3afc0*/  BRA `(.L_x_2383) ;  /* 0xfffffeb400087947 */ /* 0x000fea000383ffff */
.L_x_1343:
[----:B------:R-:W-:Y:S01]  /*3afd0*/  BSSY B3, `(.L_x_2384) ;  /* 0x0000008000037945 */ /* 0x000fe20003800000 */
[----:B------:R-:W-:Y:S02]  /*3afe0*/  IMAD.MOV.U32 R18, RZ, RZ, R22 ;  /* 0x000000ffff127224 */ /* 0x000fe400078e0016 */
[----:B------:R-:W-:Y:S02]  /*3aff0*/  IMAD.MOV.U32 R19, RZ, RZ, 0x1 ;  /* 0x00000001ff137424 */ /* 0x000fe400078e00ff */
[----:B------:R-:W-:Y:S02]  /*3b000*/  IMAD.MOV.U32 R16, RZ, RZ, 0x1f ;  /* 0x0000001fff107424 */ /* 0x000fe400078e00ff */
[----:B----4-:R-:W-:-:S07]  /*3b010*/  IMAD.MOV.U32 R21, RZ, RZ, -0x1 ;  /* 0xffffffffff157424 */ /* 0x010fce00078e00ff */
[----:B-12---:R-:W-:Y:S05]  /*3b020*/  WARPSYNC.COLLECTIVE R21, `(.L_x_2385) ;  /* 0x0000000015087348 */ /* 0x006fea0003c00000 */
[----:B------:R0:W3:Y:S02]  /*3b030*/  SHFL.BFLY P0, R20, R18, R19, R16 ;  /* 0x0c00001312147389 */ /* 0x0000e40000000010 */
[----:B0123--:R-:W-:Y:S05]  /*3b040*/  ENDCOLLECTIVE ;  /* 0x000000000000791b */ /* 0x00ffea0003800000 */
.L_x_2385:
[----:B------:R-:W-:Y:S05]  /*3b050*/  BSYNC B3 ;  /* 0x0000000000037941 */ /* 0x000fea0003800000 */
.L_x_2384:
[----:B------:R-:W-:Y:S01]  /*3b060*/  IADD3 R18, PT, PT, R20, R22, RZ ;  /* 0x0000001614127210 */ /* 0x000fe20007ffe0ff */
[----:B------:R-:W-:Y:S02]  /*3b070*/  IMAD.MOV.U32 R19, RZ, RZ, 0x2 ;  /* 0x00000002ff137424 */ /* 0x000fe400078e00ff */
[----:B------:R-:W-:Y:S02]  /*3b080*/  IMAD.MOV.U32 R16, RZ, RZ, 0x1f ;  /* 0x0000001fff107424 */ /* 0x000fe400078e00ff */
[----:B------:R-:W-:-:S07]  /*3b090*/  IMAD.MOV.U32 R21, RZ, RZ, -0x1 ;  /* 0xffffffffff157424 */ /* 0x000fce00078e00ff */
[----:B------:R-:W-:Y:S05]  /*3b0a0*/  WARPSYNC.COLLECTIVE R21, `(.L_x_2386) ;  /* 0x0000000015087348 */ /* 0x000fea0003c00000 */
[----:B------:R0:W1:Y:S02]  /*3b0b0*/  SHFL.BFLY P0, R20, R18, R19, R16 ;  /* 0x0c00001312147389 */ /* 0x0000640000000010 */
[----:B01----:R-:W-:Y:S05]  /*3b0c0*/  ENDCOLLECTIVE ;  /* 0x000000000000791b */ /* 0x003fea0003800000 */
.L_x_2386:
[----:B------:R-:W-:Y:S02]  /*3b0d0*/  IMAD.MOV.U32 R19, RZ, RZ, 0x4 ;  /* 0x00000004ff137424 */ /* 0x000fe400078e00ff */
[----:B------:R-:W-:-:S05]  /*3b0e0*/  IMAD.IADD R23, R18, 0x1, R20 ;  /* 0x0000000112177824 */ /* 0x000fca00078e0214 */
[----:B------:R-:W-:-:S07]  /*3b0f0*/  MOV R18, R23 ;  /* 0x0000001700127202 */ /* 0x000fce0000000f00 */
[----:B------:R-:W-:Y:S05]  /*3b100*/  WARPSYNC.COLLECTIVE R21, `(.L_x_2387) ;  /* 0x0000000015087348 */ /* 0x000fea0003c00000 */
[----:B------:R0:W1:Y:S02]  /*3b110*/  SHFL.BFLY P0, R20, R18, R19, R16 ;  /* 0x0c00001312147389 */ /* 0x0000640000000010 */
[----:B01----:R-:W-:Y:S05]  /*3b120*/  ENDCOLLECTIVE ;  /* 0x000000000000791b */ /* 0x003fea0003800000 */
.L_x_2387:
[----:B------:R-:W-:Y:S02]  /*3b130*/  IMAD.MOV.U32 R19, RZ, RZ, 0x8 ;  /* 0x00000008ff137424 */ /* 0x000fe400078e00ff */
[----:B------:R-:W-:-:S04]  /*3b140*/  IMAD.IADD R29, R23, 0x1, R20 ;  /* 0x00000001171d7824 */ /* 0x000fc800078e0214 */
[----:B------:R-:W-:-:S07]  /*3b150*/  IMAD.MOV.U32 R18, RZ, RZ, R29 ;  /* 0x000000ffff127224 */ /* 0x000fce00078e001d */
[----:B------:R-:W-:Y:S05]  /*3b160*/  WARPSYNC.COLLECTIVE R21, `(.L_x_2388) ;  /* 0x0000000015087348 */ /* 0x000fea0003c00000 */
[----:B------:R0:W1:Y:S02]  /*3b170*/  SHFL.BFLY P0, R20, R18, R19, R16 ;  /* 0x0c00001312147389 */ /* 0x0000640000000010 */
[----:B01----:R-:W-:Y:S05]  /*3b180*/  ENDCOLLECTIVE ;  /* 0x000000000000791b */ /* 0x003fea0003800000 */
.L_x_2388:
[----:B------:R-:W-:Y:S01]  /*3b190*/  IMAD.MOV.U32 R19, RZ, RZ, 0x10 ;  /* 0x00000010ff137424 */ /* 0x000fe200078e00ff */
[----:B------:R-:W-:-:S05]  /*3b1a0*/  IADD3 R30, PT, PT, R29, R20, RZ ;  /* 0x000000141d1e7210 */ /* 0x000fca0007ffe0ff */
[----:B------:R-:W-:-:S07]  /*3b1b0*/  IMAD.MOV.U32 R18, RZ, RZ, R30 ;  /* 0x000000ffff127224 */ /* 0x000fce00078e001e */
[----:B------:R-:W-:Y:S05]  /*3b1c0*/  WARPSYNC.COLLECTIVE R21, `(.L_x_2389) ;  /* 0x0000000015087348 */ /* 0x000fea0003c00000 */
[----:B------:R0:W1:Y:S02]  /*3b1d0*/  SHFL.BFLY P0, R20, R18, R19, R16 ;  /* 0x0c00001312147389 */ /* 0x0000640000000010 */
[----:B01----:R-:W-:Y:S05]  /*3b1e0*/  ENDCOLLECTIVE ;  /* 0x000000000000791b */ /* 0x003fea0003800000 */
.L_x_2389:
[----:B------:R-:W-:Y:S05]  /*3b1f0*/  BRA `(.L_x_2390) ;  /* 0xfffffeb000fc7947 */ /* 0x000fea000383ffff */
.L_x_1366:
[----:B------:R-:W-:Y:S01]  /*3b200*/  BSSY B4, `(.L_x_2391) ;  /* 0x0000005000047945 */ /* 0x000fe20003800000 */
[----:B------:R-:W-:-:S07]  /*3b210*/  IMAD.MOV.U32 R21, RZ, RZ, -0x1 ;  /* 0xffffffffff157424 */ /* 0x000fce00078e00ff */
[----:B0123-5:R-:W-:Y:S05]  /*3b220*/  WARPSYNC.COLLECTIVE R21, `(.L_x_2392) ;  /* 0x0000000015087348 */ /* 0x02ffea0003c00000 */
[----:B------:R-:W-:Y:S01]  /*3b230*/  NOP ;  /* 0x0000000000007918 */ /* 0x000fe20000000000 */
[----:B0123-5:R-:W-:Y:S05]  /*3b240*/  ENDCOLLECTIVE ;  /* 0x000000000000791b */ /* 0x02ffea0003800000 */
.L_x_2392:
[----:B------:R-:W-:Y:S05]  /*3b250*/  BSYNC B4 ;  /* 0x0000000000047941 */ /* 0x000fea0003800000 */
.L_x_2391:
[----:B------:R-:W-:Y:S05]  /*3b260*/  BRA `(.L_x_2393) ;  /* 0xfffffebc00547947 */ /* 0x000fea000383ffff */
.L_x_1370:
[----:B------:R-:W-:Y:S01]  /*3b270*/  BSSY B4, `(.L_x_2394) ;  /* 0x0000005000047945 */ /* 0x000fe20003800000 */
[----:B------:R-:W-:-:S07]  /*3b280*/  IMAD.MOV.U32 R21, RZ, RZ, -0x1 ;  /* 0xffffffffff157424 */ /* 0x000fce00078e00ff */
[----:B0123-5:R-:W-:Y:S05]  /*3b290*/  WARPSYNC.COLLECTIVE R21, `(.L_x_2395) ;  /* 0x0000000015087348 */ /* 0x02ffea0003c00000 */
[----:B------:R-:W-:Y:S01]  /*3b2a0*/  VOTE.ANY P0, P0 ;  /* 0x0000000000ff7806 */ /* 0x000fe20000000100 */
[----:B0123-5:R-:W-:-:S12]  /*3b2b0*/  ENDCOLLECTIVE ;  /* 0x000000000000791b */ /* 0x02ffd80003800000 */
.L_x_2395:
[----:B------:R-:W-:Y:S05]  /*3b2c0*/  BSYNC B4 ;  /* 0x0000000000047941 */ /* 0x000fea0003800000 */
.L_x_2394:
[----:B------:R-:W-:Y:S05]  /*3b2d0*/  BRA `(.L_x_2396) ;  /* 0xfffffebc00847947 */ /* 0x000fea000383ffff */
.L_x_1375:
[----:B------:R-:W-:Y:S01]  /*3b2e0*/  BSSY B4, `(.L_x_2397) ;  /* 0x0000005000047945 */ /* 0x000fe20003800000 */
[----:B------:R-:W-:-:S07]  /*3b2f0*/  MOV R21, 0xffffffff ;  /* 0xffffffff00157802 */ /* 0x000fce0000000f00 */
[----:B0123-5:R-:W-:Y:S05]  /*3b300*/  WARPSYNC.COLLECTIVE R21, `(.L_x_2398) ;  /* 0x0000000015087348 */ /* 0x02ffea0003c00000 */
[----:B------:R-:W-:Y:S01]  /*3b310*/  VOTE.ANY P0, P0 ;  /* 0x0000000000ff7806 */ /* 0x000fe20000000100 */
[----:B0123-5:R-:W-:-:S12]  /*3b320*/  ENDCOLLECTIVE ;  /* 0x000000000000791b */ /* 0x02ffd80003800000 */
.L_x_2398:
[----:B------:R-:W-:Y:S05]  /*3b330*/  BSYNC B4 ;  /* 0x0000000000047941 */ /* 0x000fea0003800000 */
.L_x_2397:
[----:B------:R-:W-:Y:S05]  /*3b340*/  BRA `(.L_x_2399) ;  /* 0xfffffebc00c47947 */ /* 0x000fea000383ffff */
.L_x_1379:
[----:B------:R-:W-:Y:S01]  /*3b350*/  BSSY B4, `(.L_x_2400) ;  /* 0x0000005000047945 */ /* 0x000fe20003800000 */
[----:B---3--:R-:W-:-:S07]  /*3b360*/  IMAD.MOV.U32 R21, RZ, RZ, -0x1 ;  /* 0xffffffffff157424 */ /* 0x008fce00078e00ff */
[----:B012--5:R-:W-:Y:S05]  /*3b370*/  WARPSYNC.COLLECTIVE R21, `(.L_x_2401) ;  /* 0x0000000015087348 */ /* 0x027fea0003c00000 */
[----:B------:R-:W-:Y:S01]  /*3b380*/  NOP ;  /* 0x0000000000007918 */ /* 0x000fe20000000000 */
[----:B012--5:R-:W-:Y:S05]  /*3b390*/  ENDCOLLECTIVE ;  /* 0x000000000000791b */ /* 0x027fea0003800000 */
.L_x_2401:
[----:B------:R-:W-:Y:S05]  /*3b3a0*/  BSYNC B4 ;  /* 0x0000000000047941 */ /* 0x000fea0003800000 */
.L_x_2400:
[----:B------:R-:W-:Y:S05]  /*3b3b0*/  BRA `(.L_x_2402) ;  /* 0xfffffec000047947 */ /* 0x000fea000383ffff */
.L_x_1383:
[----:B------:R-:W-:Y:S01]  /*3b3c0*/  BSSY B3, `(.L_x_2403) ;  /* 0x0000008000037945 */ /* 0x000fe20003800000 */
[----:B------:R-:W-:Y:S01]  /*3b3d0*/  IMAD.MOV.U32 R19, RZ, RZ, R22 ;  /* 0x000000ffff137224 */ /* 0x000fe200078e0016 */
[----:B------:R-:W-:Y:S01]  /*3b3e0*/  MOV R21, 0xffffffff ;  /* 0xffffffff00157802 */ /* 0x000fe20000000f00 */
[----:B------:R-:W-:Y:S02]  /*3b3f0*/  IMAD.MOV.U32 R18, RZ, RZ, 0x1 ;  /* 0x00000001ff127424 */ /* 0x000fe400078e00ff */
[----:B------:R-:W-:-:S07]  /*3b400*/  IMAD.MOV.U32 R16, RZ, RZ, RZ ;  /* 0x000000ffff107224 */ /* 0x000fce00078e00ff */
[----:B-12-45:R-:W-:Y:S05]  /*3b410*/  WARPSYNC.COLLECTIVE R21, `(.L_x_2404) ;  /* 0x0000000015087348 */ /* 0x036fea0003c00000 */
[----:B------:R0:W3:Y:S02]  /*3b420*/  SHFL.UP P0, R20, R19, R18, R16 ;  /* 0x0400001213147389 */ /* 0x0000e40000000010 */
[----:B012345:R-:W-:Y:S05]  /*3b430*/  ENDCOLLECTIVE ;  /* 0x000000000000791b */ /* 0x03ffea0003800000 */
.L_x_2404:
[----:B------:R-:W-:Y:S05]  /*3b440*/  BSYNC B3 ;  /* 0x0000000000037941 */ /* 0x000fea0003800000 */
.L_x_2403:
[----:B------:R-:W-:Y:S01]  /*3b450*/  SEL R19, R20, RZ, P1 ;  /* 0x000000ff14137207 */ /* 0x000fe20000800000 */
[----:B------:R-:W-:Y:S02]  /*3b460*/  IMAD.MOV.U32 R21, RZ, RZ, -0x1 ;  /* 0xffffffffff157424 */ /* 0x000fe400078e00ff */
[----:B------:R-:W-:Y:S02]  /*3b470*/  IMAD.MOV.U32 R18, RZ, RZ, 0x2 ;  /* 0x00000002ff127424 */ /* 0x000fe400078e00ff */
[----:B------:R-:W-:-:S07]  /*3b480*/  IMAD.IADD R19, R19, 0x1, R22 ;  /* 0x0000000113137824 */ /* 0x000fce00078e0216 */
[----:B------:R-:W-:Y:S05]  /*3b490*/  WARPSYNC.COLLECTIVE R21, `(.L_x_2405) ;  /* 0x0000000015087348 */ /* 0x000fea0003c00000 */
[----:B------:R-:W-:Y:S01]  /*3b4a0*/  NOP ;  /* 0x0000000000007918 */ /* 0x000fe20000000000 */
[----:B------:R-:W-:Y:S05]  /*3b4b0*/  ENDCOLLECTIVE ;  /* 0x000000000000791b */ /* 0x000fea0003800000 */
.L_x_2405:
[----:B------:R-:W-:-:S07]  /*3b4c0*/  IMAD.MOV.U32 R16, RZ, RZ, RZ ;  /* 0x000000ffff107224 */ /* 0x000fce00078e00ff */
[----:B------:R-:W-:Y:S05]  /*3b4d0*/  WARPSYNC.COLLECTIVE R21, `(.L_x_2406) ;  /* 0x0000000015087348 */ /* 0x000fea0003c00000 */
[----:B------:R0:W1:Y:S02]  /*3b4e0*/  SHFL.UP P0, R20, R19, R18, R16 ;  /* 0x0400001213147389 */ /* 0x0000640000000010 */
[----:B01----:R-:W-:Y:S05]  /*3b4f0*/  ENDCOLLECTIVE ;  /* 0x000000000000791b */ /* 0x003fea0003800000 */
.L_x_2406:
[----:B------:R-:W-:Y:S05]  /*3b500*/  WARPSYNC.COLLECTIVE R21, `(.L_x_2407) ;  /* 0x0000000015087348 */ /* 0x000fea0003c00000 */
[----:B------:R-:W-:Y:S01]  /*3b510*/  NOP ;  /* 0x0000000000007918 */ /* 0x000fe20000000000 */
[----:B------:R-:W-:Y:S05]  /*3b520*/  ENDCOLLECTIVE ;  /* 0x000000000000791b */ /* 0x000fea0003800000 */
.L_x_2407:
[----:B------:R-:W-:Y:S01]  /*3b530*/  IMAD.MOV.U32 R18, RZ, RZ, 0x4 ;  /* 0x00000004ff127424 */ /* 0x000fe200078e00ff */
[----:B------:R-:W-:-:S04]  /*3b540*/  SEL R20, R20, RZ, P5 ;  /* 0x000000ff14147207 */ /* 0x000fc80002800000 */
[----:B------:R-:W-:-:S05]  /*3b550*/  IADD3 R23, PT, PT, R19, R20, RZ ;  /* 0x0000001413177210 */ /* 0x000fca0007ffe0ff */
[----:B------:R-:W-:-:S07]  /*3b560*/  IMAD.MOV.U32 R19, RZ, RZ, R23 ;  /* 0x000000ffff137224 */ /* 0x000fce00078e0017 */
[----:B------:R-:W-:Y:S05]  /*3b570*/  WARPSYNC.COLLECTIVE R21, `(.L_x_2408) ;  /* 0x0000000015087348 */ /* 0x000fea0003c00000 */
[----:B------:R0:W1:Y:S02]  /*3b580*/  SHFL.UP P0, R20, R19, R18, R16 ;  /* 0x0400001213147389 */ /* 0x0000640000000010 */
[----:B01----:R-:W-:Y:S05]  /*3b590*/  ENDCOLLECTIVE ;  /* 0x000000000000791b */ /* 0x003fea0003800000 */
.L_x_2408:
[----:B------:R-:W-:Y:S05]  /*3b5a0*/  WARPSYNC.COLLECTIVE R21, `(.L_x_2409) ;  /* 0x0000000015087348 */ /* 0x000fea0003c00000 */
[----:B------:R-:W-:Y:S01]  /*3b5b0*/  NOP ;  /* 0x0000000000007918 */ /* 0x000fe20000000000 */
[----:B------:R-:W-:Y:S05]  /*3b5c0*/  ENDCOLLECTIVE ;  /* 0x000000000000791b */ /* 0x000fea0003800000 */
.L_x_2409:
[----:B------:R-:W-:Y:S01]  /*3b5d0*/  HFMA2 R18, -RZ, RZ, 0, 4.76837158203125e-07 ;  /* 0x00000008ff127431 */ /* 0x000fe200000001ff */
[----:B------:R-:W-:-:S05]  /*3b5e0*/  SEL R20, R20, RZ, P4 ;  /* 0x000000ff14147207 */ /* 0x000fca0002000000 */
[----:B------:R-:W-:-:S04]  /*3b5f0*/  IMAD.IADD R28, R23, 0x1, R20 ;  /* 0x00000001171c7824 */ /* 0x000fc800078e0214 */
[----:B------:R-:W-:-:S07]  /*3b600*/  IMAD.MOV.U32 R19, RZ, RZ, R28 ;  /* 0x000000ffff137224 */ /* 0x000fce00078e001c */
[----:B------:R-:W-:Y:S05]  /*3b610*/  WARPSYNC.COLLECTIVE R21, `(.L_x_2410) ;  /* 0x0000000015087348 */ /* 0x000fea0003c00000 */
[----:B------:R0:W1:Y:S02]  /*3b620*/  SHFL.UP P0, R20, R19, R18, R16 ;  /* 0x0400001213147389 */ /* 0x0000640000000010 */
[----:B01----:R-:W-:Y:S05]  /*3b630*/  ENDCOLLECTIVE ;  /* 0x000000000000791b */ /* 0x003fea0003800000 */
.L_x_2410:
[----:B------:R-:W-:Y:S05]  /*3b640*/  WARPSYNC.COLLECTIVE R21, `(.L_x_2411) ;  /* 0x0000000015087348 */ /* 0x000fea0003c00000 */
[----:B------:R-:W-:Y:S01]  /*3b650*/  NOP ;  /* 0x0000000000007918 */ /* 0x000fe20000000000 */
[----:B------:R-:W-:Y:S05]  /*3b660*/  ENDCOLLECTIVE ;  /* 0x000000000000791b */ /* 0x000fea0003800000 */
.L_x_2411:
[----:B------:R-:W-:Y:S01]  /*3b670*/  IMAD.MOV.U32 R18, RZ, RZ, 0x10 ;  /* 0x00000010ff127424 */ /* 0x000fe200078e00ff */
[----:B------:R-:W-:-:S05]  /*3b680*/  SEL R29, R20, RZ, P3 ;  /* 0x000000ff141d7207 */ /* 0x000fca0001800000 */
[----:B------:R-:W-:-:S04]  /*3b690*/  IMAD.IADD R29, R28, 0x1, R29 ;  /* 0x000000011c1d7824 */ /* 0x000fc800078e021d */
[----:B------:R-:W-:-:S07]  /*3b6a0*/  IMAD.MOV.U32 R19, RZ, RZ, R29 ;  /* 0x000000ffff137224 */ /* 0x000fce00078e001d */
[----:B------:R-:W-:Y:S05]  /*3b6b0*/  WARPSYNC.COLLECTIVE R21, `(.L_x_2412) ;  /* 0x0000000015087348 */ /* 0x000fea0003c00000 */
[----:B------:R0:W1:Y:S02]  /*3b6c0*/  SHFL.UP P0, R20, R19, R18, R16 ;  /* 0x0400001213147389 */ /* 0x0000640000000010 */
[----:B01----:R-:W-:Y:S05]  /*3b6d0*/  ENDCOLLECTIVE ;  /* 0x000000000000791b */ /* 0x003fea0003800000 */
.L_x_2412:
[----:B------:R-:W-:Y:S05]  /*3b6e0*/  WARPSYNC.COLLECTIVE R21, `(.L_x_2413) ;  /* 0x0000000015087348 */ /* 0x000fea0003c00000 */
[----:B------:R-:W-:Y:S01]  /*3b6f0*/  NOP ;  /* 0x0000000000007918 */ /* 0x000fe20000000000 */
[----:B------:R-:W-:Y:S05]  /*3b700*/  ENDCOLLECTIVE ;  /* 0x000000000000791b */ /* 0x000fea0003800000 */
.L_x_2413:
[----:B------:R-:W-:-:S05]  /*3b710*/  SEL R20, R20, RZ, P2 ;  /* 0x000000ff14147207 */ /* 0x000fca0001000000 */
[----:B------:R-:W-:-:S05]  /*3b720*/  IMAD.IADD R23, R29, 0x1, R20 ;  /* 0x000000011d177824 */ /* 0x000fca00078e0214 */
[----:B------:R0:W-:Y:S02]  /*3b730*/  @!P6 STS [R4+0xb500], R23 ;  /* 0x00b500170400e388 */ /* 0x0001e40000000800 */
[----:B0-----:R-:W-:Y:S05]  /*3b740*/  WARPSYNC.COLLECTIVE R21, `(.L_x_2414) ;  /* 0x0000000015087348 */ /* 0x001fea0003c00000 */
[----:B------:R-:W-:Y:S01]  /*3b750*/  NOP ;  /* 0x0000000000007918 */ /* 0x000fe20000000000 */
[----:B0-----:R-:W-:Y:S05]  /*3b760*/  ENDCOLLECTIVE ;  /* 0x000000000000791b */ /* 0x001fea0003800000 */
.L_x_2414:
[----:B------:R-:W-:Y:S05]  /*3b770*/  BRA `(.L_x_2415) ;  /* 0xfffffec000047947 */ /* 0x000fea000383ffff */
.L_x_1389:
[----:B------:R-:W-:Y:S01]  /*3b780*/  BSSY B3, `(.L_x_2416) ;  /* 0x0000005000037945 */ /* 0x000fe20003800000 */
[----:B0--3--:R-:W-:-:S07]  /*3b790*/  MOV R21, 0xffffffff ;  /* 0xffffffff00157802 */ /* 0x009fce0000000f00 */
[----:B-12-45:R-:W-:Y:S05]  /*3b7a0*/  WARPSYNC.COLLECTIVE R21, `(.L_x_2417) ;  /* 0x0000000015087348 */ /* 0x036fea0003c00000 */
[----:B------:R-:W-:Y:S01]  /*3b7b0*/  NOP ;  /* 0x0000000000007918 */ /* 0x000fe20000000000 */
[----:B-12-45:R-:W-:Y:S05]  /*3b7c0*/  ENDCOLLECTIVE ;  /* 0x000000000000791b */ /* 0x036fea0003800000 */
.L_x_2417:
[----:B------:R-:W-:Y:S05]  /*3b7d0*/  BSYNC B3 ;  /* 0x0000000000037941 */ /* 0x000fea0003800000 */
.L_x_2416:
[----:B------:R-:W-:Y:S05]  /*3b7e0*/  BRA `(.L_x_2418) ;  /* 0xfffffec000dc7947 */ /* 0x000fea000383ffff */
.L_x_1396:
[----:B------:R-:W-:Y:S01]  /*3b7f0*/  BSSY B5, `(.L_x_2419) ;  /* 0x0000005000057945 */ /* 0x000fe20003800000 */
[----:B------:R-:W-:-:S07]  /*3b800*/  IMAD.MOV.U32 R21, RZ, RZ, -0x1 ;  /* 0xffffffffff157424 */ /* 0x000fce00078e00ff */
[----:B-12-45:R-:W-:Y:S05]  /*3b810*/  WARPSYNC.COLLECTIVE R21, `(.L_x_2420) ;  /* 0x0000000015087348 */ /* 0x036fea0003c00000 */
[----:B------:R-:W-:Y:S01]  /*3b820*/  NOP ;  /* 0x0000000000007918 */ /* 0x000fe20000000000 */
[----:B-12-45:R-:W-:Y:S05]  /*3b830*/  ENDCOLLECTIVE ;  /* 0x000000000000791b */ /* 0x036fea0003800000 */
.L_x_2420:
[----:B------:R-:W-:Y:S05]  /*3b840*/  BSYNC B5 ;  /* 0x0000000000057941 */ /* 0x000fea0003800000 */
.L_x_2419:
[----:B------:R-:W-:Y:S05]  /*3b850*/  BRA `(.L_x_2421) ;  /* 0xfffffec400307947 */ /* 0x000fea000383ffff */
.L_x_1400:
[----:B------:R-:W-:Y:S01]  /*3b860*/  BSSY B3, `(.L_x_2422) ;  /* 0x0000005000037945 */ /* 0x000fe20003800000 */
[----:B------:R-:W-:-:S07]  /*3b870*/  IMAD.MOV.U32 R21, RZ, RZ, -0x1 ;  /* 0xffffffffff157424 */ /* 0x000fce00078e00ff */
[----:B0-234-:R-:W-:Y:S05]  /*3b880*/  WARPSYNC.COLLECTIVE R21, `(.L_x_2423) ;  /* 0x0000000015087348 */ /* 0x01dfea0003c00000 */
[----:B------:R-:W-:Y:S01]  /*3b890*/  NOP ;  /* 0x0000000000007918 */ /* 0x000fe20000000000 */
[----:B0-234-:R-:W-:Y:S05]  /*3b8a0*/  ENDCOLLECTIVE ;  /* 0x000000000000791b */ /* 0x01dfea0003800000 */
.L_x_2423:
[----:B------:R-:W-:Y:S05]  /*3b8b0*/  BSYNC B3 ;  /* 0x0000000000037941 */ /* 0x000fea0003800000 */
.L_x_2422:
[----:B------:R-:W-:Y:S05]  /*3b8c0*/  BRA `(.L_x_2424) ;  /* 0xfffffec400a87947 */ /* 0x000fea000383ffff */
.L_x_1406:
[----:B------:R-:W-:Y:S01]  /*3b8d0*/  HFMA2 R16, -RZ, RZ, 0, 1.847743988037109375e-06 ;  /* 0x0000001fff107431 */ /* 0x000fe200000001ff */
[----:B------:R-:W-:Y:S01]  /*3b8e0*/  BSSY B3, `(.L_x_2425) ;  /* 0x0000007000037945 */ /* 0x000fe20003800000 */
[----:B------:R-:W-:Y:S02]  /*3b8f0*/  IMAD.MOV.U32 R18, RZ, RZ, R22 ;  /* 0x000000ffff127224 */ /* 0x000fe400078e0016 */
[----:B------:R-:W-:Y:S02]  /*3b900*/  IMAD.MOV.U32 R19, RZ, RZ, 0x1 ;  /* 0x00000001ff137424 */ /* 0x000fe400078e00ff */
[----:B------:R-:W-:-:S07]  /*3b910*/  IMAD.MOV.U32 R21, RZ, RZ, -0x1 ;  /* 0xffffffffff157424 */ /* 0x000fce00078e00ff */
[----:B0-234-:R-:W-:Y:S05]  /*3b920*/  WARPSYNC.COLLECTIVE R21, `(.L_x_2426) ;  /* 0x0000000015087348 */ /* 0x01dfea0003c00000 */
[----:B------:R1:W0:Y:S02]  /*3b930*/  SHFL.BFLY P0, R20, R18, R19, R16 ;  /* 0x0c00001312147389 */ /* 0x0002240000000010 */
[----:B01234-:R-:W-:Y:S05]  /*3b940*/  ENDCOLLECTIVE ;  /* 0x000000000000791b */ /* 0x01ffea0003800000 */
.L_x_2426:
[----:B------:R-:W-:Y:S05]  /*3b950*/  BSYNC B3 ;  /* 0x0000000000037941 */ /* 0x000fea0003800000 */
.L_x_2425:
        /* <DEDUP_REMOVED lines=8> */
.L_x_2427:
[----:B------:R-:W-:Y:S02]  /*3b9e0*/  IMAD.MOV.U32 R19, RZ, RZ, 0x4 ;  /* 0x00000004ff137424 */ /* 0x000fe400078e00ff */
[----:B------:R-:W-:-:S04]  /*3b9f0*/  IMAD.IADD R28, R18, 0x1, R20 ;  /* 0x00000001121c7824 */ /* 0x000fc800078e0214 */
[----:B------:R-:W-:-:S07]  /*3ba00*/  IMAD.MOV.U32 R18, RZ, RZ, R28 ;  /* 0x000000ffff127224 */ /* 0x000fce00078e001c */
[----:B------:R-:W-:Y:S05]  /*3ba10*/  WARPSYNC.COLLECTIVE R21, `(.L_x_2428) ;  /* 0x0000000015087348 */ /* 0x000fea0003c00000 */
[----:B------:R0:W1:Y:S02]  /*3ba20*/  SHFL.BFLY P0, R20, R18, R19, R16 ;  /* 0x0c00001312147389 */ /* 0x0000640000000010 */
[----:B01----:R-:W-:Y:S05]  /*3ba30*/  ENDCOLLECTIVE ;  /* 0x000000000000791b */ /* 0x003fea0003800000 */
.L_x_2428:
[----:B------:R-:W-:Y:S02]  /*3ba40*/  IMAD.MOV.U32 R19, RZ, RZ, 0x8 ;  /* 0x00000008ff137424 */ /* 0x000fe400078e00ff */
[----:B------:R-:W-:-:S05]  /*3ba50*/  IMAD.IADD R30, R28, 0x1, R20 ;  /* 0x000000011c1e7824 */ /* 0x000fca00078e0214 */
[----:B------:R-:W-:-:S07]  /*3ba60*/  MOV R18, R30 ;  /* 0x0000001e00127202 */ /* 0x000fce0000000f00 */
[----:B------:R-:W-:Y:S05]  /*3ba70*/  WARPSYNC.COLLECTIVE R21, `(.L_x_2429) ;  /* 0x0000000015087348 */ /* 0x000fea0003c00000 */
[----:B------:R0:W1:Y:S02]  /*3ba80*/  SHFL.BFLY P0, R20, R18, R19, R16 ;  /* 0x0c00001312147389 */ /* 0x0000640000000010 */
[----:B01----:R-:W-:Y:S05]  /*3ba90*/  ENDCOLLECTIVE ;  /* 0x000000000000791b */ /* 0x003fea0003800000 */
.L_x_2429:
[----:B------:R-:W-:Y:S02]  /*3baa0*/  HFMA2 R19, -RZ, RZ, 0, 9.5367431640625e-07 ;  /* 0x00000010ff137431 */ /* 0x000fe400000001ff */
[----:B------:R-:W-:-:S04]  /*3bab0*/  IMAD.IADD R32, R30, 0x1, R20 ;  /* 0x000000011e207824 */ /* 0x000fc800078e0214 */
[----:B------:R-:W-:-:S07]  /*3bac0*/  IMAD.MOV.U32 R18, RZ, RZ, R32 ;  /* 0x000000ffff127224 */ /* 0x000fce00078e0020 */
[----:B------:R-:W-:Y:S05]  /*3bad0*/  WARPSYNC.COLLECTIVE R21, `(.L_x_2430) ;  /* 0x0000000015087348 */ /* 0x000fea0003c00000 */
[----:B------:R0:W1:Y:S02]  /*3bae0*/  SHFL.BFLY P0, R20, R18, R19, R16 ;  /* 0x0c00001312147389 */ /* 0x0000640000000010 */
[----:B01----:R-:W-:Y:S05]  /*3baf0*/  ENDCOLLECTIVE ;  /* 0x000000000000791b */ /* 0x003fea0003800000 */
.L_x_2430:
[----:B------:R-:W-:-:S05]  /*3bb00*/  @!P2 IADD3 R31, PT, PT, R31, R20, R32 ;  /* 0x000000141f1fa210 */ /* 0x000fca0007ffe020 */
[----:B------:R0:W-:Y:S02]  /*3bb10*/  @!P2 STS [R4+0xba00], R31 ;  /* 0x00ba001f0400a388 */ /* 0x0001e40000000800 */
[----:B0-----:R-:W-:Y:S05]  /*3bb20*/  WARPSYNC.COLLECTIVE R21, `(.L_x_2431) ;  /* 0x0000000015087348 */ /* 0x001fea0003c00000 */
[----:B------:R-:W-:Y:S01]  /*3bb30*/  NOP ;  /* 0x0000000000007918 */ /* 0x000fe20000000000 */
[----:B0-----:R-:W-:Y:S05]  /*3bb40*/  ENDCOLLECTIVE ;  /* 0x000000000000791b */ /* 0x001fea0003800000 */
.L_x_2431:
[----:B------:R-:W-:Y:S05]  /*3bb50*/  BRA `(.L_x_2432) ;  /* 0xfffffec400a47947 */ /* 0x000fea000383ffff */
.L_x_1411:
[----:B------:R-:W-:Y:S01]  /*3bb60*/  BSSY B4, `(.L_x_2433) ;  /* 0x0000005000047945 */ /* 0x000fe20003800000 */
[----:B------:R-:W-:-:S07]  /*3bb70*/  IMAD.MOV.U32 R21, RZ, RZ, -0x1 ;  /* 0xffffffffff157424 */ /* 0x000fce00078e00ff */
[----:B01234-:R-:W-:Y:S05]  /*3bb80*/  WARPSYNC.COLLECTIVE R21, `(.L_x_2434) ;  /* 0x0000000015087348 */ /* 0x01ffea0003c00000 */
[----:B------:R-:W-:Y:S01]  /*3bb90*/  NOP ;  /* 0x0000000000007918 */ /* 0x000fe20000000000 */
[----:B01234-:R-:W-:Y:S05]  /*3bba0*/  ENDCOLLECTIVE ;  /* 0x000000000000791b */ /* 0x01ffea0003800000 */
.L_x_2434:
[----:B------:R-:W-:Y:S05]  /*3bbb0*/  BSYNC B4 ;  /* 0x0000000000047941 */ /* 0x000fea0003800000 */
.L_x_2433:
[----:B------:R-:W-:Y:S05]  /*3bbc0*/  BRA `(.L_x_2435) ;  /* 0xfffffec400e87947 */ /* 0x000fea000383ffff */
.L_x_1417:
[----:B------:R-:W-:Y:S01]  /*3bbd0*/  BSSY B4, `(.L_x_2436) ;  /* 0x0000005000047945 */ /* 0x000fe20003800000 */
[----:B------:R-:W-:-:S07]  /*3bbe0*/  IMAD.MOV.U32 R21, RZ, RZ, -0x1 ;  /* 0xffffffffff157424 */ /* 0x000fce00078e00ff */
[----:B01234-:R-:W-:Y:S05]  /*3bbf0*/  WARPSYNC.COLLECTIVE R21, `(.L_x_2437) ;  /* 0x0000000015087348 */ /* 0x01ffea0003c00000 */
[----:B------:R-:W-:Y:S01]  /*3bc00*/  NOP ;  /* 0x0000000000007918 */ /* 0x000fe20000000000 */
[----:B01234-:R-:W-:Y:S05]  /*3bc10*/  ENDCOLLECTIVE ;  /* 0x000000000000791b */ /* 0x01ffea0003800000 */
.L_x_2437:
[----:B------:R-:W-:Y:S05]  /*3bc20*/  BSYNC B4 ;  /* 0x0000000000047941 */ /* 0x000fea0003800000 */
.L_x_2436:
[----:B------:R-:W-:Y:S05]  /*3bc30*/  BRA `(.L_x_2438) ;  /* 0xfffffec800307947 */ /* 0x000fea000383ffff */
.L_x_1423:
[----:B------:R-:W-:Y:S01]  /*3bc40*/  BSSY B4, `(.L_x_2439) ;  /* 0x0000005000047945 */ /* 0x000fe20003800000 */
[----:B------:R-:W-:-:S07]  /*3bc50*/  IMAD.MOV.U32 R21, RZ, RZ, -0x1 ;  /* 0xffffffffff157424 */ /* 0x000fce00078e00ff */
[----:B01234-:R-:W-:Y:S05]  /*3bc60*/  WARPSYNC.COLLECTIVE R21, `(.L_x_2440) ;  /* 0x0000000015087348 */ /* 0x01ffea0003c00000 */
[----:B------:R-:W-:Y:S01]  /*3bc70*/  NOP ;  /* 0x0000000000007918 */ /* 0x000fe20000000000 */
[----:B01234-:R-:W-:Y:S05]  /*3bc80*/  ENDCOLLECTIVE ;  /* 0x000000000000791b */ /* 0x01ffea0003800000 */
.L_x_2440:
[----:B------:R-:W-:Y:S05]  /*3bc90*/  BSYNC B4 ;  /* 0x0000000000047941 */ /* 0x000fea0003800000 */
.L_x_2439:
[----:B------:R-:W-:Y:S05]  /*3bca0*/  BRA `(.L_x_2441) ;  /* 0xfffffec800787947 */ /* 0x000fea000383ffff */
.L_x_1429:
[----:B------:R-:W-:Y:S01]  /*3bcb0*/  BSSY B4, `(.L_x_2442) ;  /* 0x0000005000047945 */ /* 0x000fe20003800000 */
[----:B------:R-:W-:-:S07]  /*3bcc0*/  MOV R21, 0xffffffff ;  /* 0xffffffff00157802 */ /* 0x000fce0000000f00 */
[----:B01234-:R-:W-:Y:S05]  /*3bcd0*/  WARPSYNC.COLLECTIVE R21, `(.L_x_2443) ;  /* 0x0000000015087348 */ /* 0x01ffea0003c00000 */
[----:B------:R-:W-:Y:S01]  /*3bce0*/  NOP ;  /* 0x0000000000007918 */ /* 0x000fe20000000000 */
[----:B01234-:R-:W-:Y:S05]  /*3bcf0*/  ENDCOLLECTIVE ;  /* 0x000000000000791b */ /* 0x01ffea0003800000 */
.L_x_2443:
[----:B------:R-:W-:Y:S05]  /*3bd00*/  BSYNC B4 ;  /* 0x0000000000047941 */ /* 0x000fea0003800000 */
.L_x_2442:
[----:B------:R-:W-:Y:S05]  /*3bd10*/  BRA `(.L_x_2444) ;  /* 0xfffffec800c07947 */ /* 0x000fea000383ffff */
.L_x_1435:
[----:B------:R-:W-:Y:S01]  /*3bd20*/  BSSY B4, `(.L_x_2445) ;  /* 0x0000005000047945 */ /* 0x000fe20003800000 */
[----:B------:R-:W-:-:S07]  /*3bd30*/  IMAD.MOV.U32 R21, RZ, RZ, -0x1 ;  /* 0xffffffffff157424 */ /* 0x000fce00078e00ff */
[----:B01234-:R-:W-:Y:S05]  /*3bd40*/  WARPSYNC.COLLECTIVE R21, `(.L_x_2446) ;  /* 0x0000000015087348 */ /* 0x01ffea0003c00000 */
[----:B------:R-:W-:Y:S01]  /*3bd50*/  NOP ;  /* 0x0000000000007918 */ /* 0x000fe20000000000 */
[----:B01234-:R-:W-:Y:S05]  /*3bd60*/  ENDCOLLECTIVE ;  /* 0x000000000000791b */ /* 0x01ffea0003800000 */
.L_x_2446:
[----:B------:R-:W-:Y:S05]  /*3bd70*/  BSYNC B4 ;  /* 0x0000000000047941 */ /* 0x000fea0003800000 */
.L_x_2445:
[----:B------:R-:W-:Y:S05]  /*3bd80*/  BRA `(.L_x_2447) ;  /* 0xfffffecc00087947 */ /* 0x000fea000383ffff */
.L_x_1441:
[----:B------:R-:W-:Y:S01]  /*3bd90*/  BSSY B4, `(.L_x_2448) ;  /* 0x0000005000047945 */ /* 0x000fe20003800000 */
[----:B------:R-:W-:-:S07]  /*3bda0*/  IMAD.MOV.U32 R21, RZ, RZ, -0x1 ;  /* 0xffffffffff157424 */ /* 0x000fce00078e00ff */
[----:B01234-:R-:W-:Y:S05]  /*3bdb0*/  WARPSYNC.COLLECTIVE R21, `(.L_x_2449) ;  /* 0x0000000015087348 */ /* 0x01ffea0003c00000 */
[----:B------:R-:W-:Y:S01]  /*3bdc0*/  NOP ;  /* 0x0000000000007918 */ /* 0x000fe20000000000 */
[----:B01234-:R-:W-:Y:S05]  /*3bdd0*/  ENDCOLLECTIVE ;  /* 0x000000000000791b */ /* 0x01ffea0003800000 */
.L_x_2449:
[----:B------:R-:W-:Y:S05]  /*3bde0*/  BSYNC B4 ;  /* 0x0000000000047941 */ /* 0x000fea0003800000 */
.L_x_2448:
[----:B------:R-:W-:Y:S05]  /*3bdf0*/  BRA `(.L_x_2450) ;  /* 0xfffffecc00507947 */ /* 0x000fea000383ffff */
.L_x_1447:
[----:B------:R-:W-:Y:S01]  /*3be00*/  BSSY B4, `(.L_x_2451) ;  /* 0x0000005000047945 */ /* 0x000fe20003800000 */
[----:B------:R-:W-:-:S07]  /*3be10*/  IMAD.MOV.U32 R21, RZ, RZ, -0x1 ;  /* 0xffffffffff157424 */ /* 0x000fce00078e00ff */
[----:B01234-:R-:W-:Y:S05]  /*3be20*/  WARPSYNC.COLLECTIVE R21, `(.L_x_2452) ;  /* 0x0000000015087348 */ /* 0x01ffea0003c00000 */
[----:B------:R-:W-:Y:S01]  /*3be30*/  NOP ;  /* 0x0000000000007918 */ /* 0x000fe20000000000 */
[----:B01234-:R-:W-:Y:S05]  /*3be40*/  ENDCOLLECTIVE ;  /* 0x000000000000791b */ /* 0x01ffea0003800000 */
.L_x_2452:
[----:B------:R-:W-:Y:S05]  /*3be50*/  BSYNC B4 ;  /* 0x0000000000047941 */ /* 0x000fea0003800000 */
.L_x_2451:
[----:B------:R-:W-:Y:S05]  /*3be60*/  BRA `(.L_x_2453) ;  /* 0xfffffecc00987947 */ /* 0x000fea000383ffff */
.L_x_1453:
[----:B------:R-:W-:Y:S01]  /*3be70*/  BSSY B4, `(.L_x_2454) ;  /* 0x0000005000047945 */ /* 0x000fe20003800000 */
[----:B------:R-:W-:-:S07]  /*3be80*/  MOV R21, 0xffffffff ;  /* 0xffffffff00157802 */ /* 0x000fce0000000f00 */
[----:B01234-:R-:W-:Y:S05]  /*3be90*/  WARPSYNC.COLLECTIVE R21, `(.L_x_2455) ;  /* 0x0000000015087348 */ /* 0x01ffea0003c00000 */
[----:B------:R-:W-:Y:S01]  /*3bea0*/  NOP ;  /* 0x0000000000007918 */ /* 0x000fe20000000000 */
[----:B01234-:R-:W-:Y:S05]  /*3beb0*/  ENDCOLLECTIVE ;  /* 0x000000000000791b */ /* 0x01ffea0003800000 */
.L_x_2455:
[----:B------:R-:W-:Y:S05]  /*3bec0*/  BSYNC B4 ;  /* 0x0000000000047941 */ /* 0x000fea0003800000 */
.L_x_2454:
[----:B------:R-:W-:Y:S05]  /*3bed0*/  BRA `(.L_x_2456) ;  /* 0xfffffecc00e07947 */ /* 0x000fea000383ffff */
.L_x_1482:
[----:B------:R-:W-:Y:S01]  /*3bee0*/  BSSY B3, `(.L_x_2457) ;  /* 0x0000005000037945 */ /* 0x000fe20003800000 */
[----:B------:R-:W-:-:S07]  /*3bef0*/  IMAD.MOV.U32 R21, RZ, RZ, -0x1 ;  /* 0xffffffffff157424 */ /* 0x000fce00078e00ff */
[----:B01234-:R-:W-:Y:S05]  /*3bf00*/  WARPSYNC.COLLECTIVE R21, `(.L_x_2458) ;  /* 0x0000000015087348 */ /* 0x01ffea0003c00000 */
[----:B------:R-:W-:Y:S01]  /*3bf10*/  NOP ;  /* 0x0000000000007918 */ /* 0x000fe20000000000 */
[----:B01234-:R-:W-:Y:S05]  /*3bf20*/  ENDCOLLECTIVE ;  /* 0x000000000000791b */ /* 0x01ffea0003800000 */
.L_x_2458:
[----:B------:R-:W-:Y:S05]  /*3bf30*/  BSYNC B3 ;  /* 0x0000000000037941 */ /* 0x000fea0003800000 */
.L_x_2457:
[----:B------:R-:W-:Y:S05]  /*3bf40*/  BRA `(.L_x_2459) ;  /* 0xfffffedc00707947 */ /* 0x000fea000383ffff */
.L_x_1485:
[----:B------:R-:W-:Y:S01]  /*3bf50*/  BSSY B4, `(.L_x_2460) ;  /* 0x0000005000047945 */ /* 0x000fe20003800000 */
[----:B------:R-:W-:-:S07]  /*3bf60*/  IMAD.MOV.U32 R21, RZ, RZ, -0x1 ;  /* 0xffffffffff157424 */ /* 0x000fce00078e00ff */
[----:B01234-:R-:W-:Y:S05]  /*3bf70*/  WARPSYNC.COLLECTIVE R21, `(.L_x_2461) ;  /* 0x0000000015087348 */ /* 0x01ffea0003c00000 */
[----:B------:R-:W-:Y:S01]  /*3bf80*/  NOP ;  /* 0x0000000000007918 */ /* 0x000fe20000000000 */
[----:B01234-:R-:W-:Y:S05]  /*3bf90*/  ENDCOLLECTIVE ;  /* 0x000000000000791b */ /* 0x01ffea0003800000 */
.L_x_2461:
[----:B------:R-:W-:Y:S05]  /*3bfa0*/  BSYNC B4 ;  /* 0x0000000000047941 */ /* 0x000fea0003800000 */
.L_x_2460:
[----:B------:R-:W-:Y:S05]  /*3bfb0*/  BRA `(.L_x_2462) ;  /* 0xfffffedc007c7947 */ /* 0x000fea000383ffff */
.L_x_1498:
[----:B------:R-:W-:Y:S01]  /*3bfc0*/  BSSY B4, `(.L_x_2463) ;  /* 0x0000005000047945 */ /* 0x000fe20003800000 */
[----:B-12---:R-:W-:-:S07]  /*3bfd0*/  IMAD.MOV.U32 R21, RZ, RZ, -0x1 ;  /* 0xffffffffff157424 */ /* 0x006fce00078e00ff */
[----:B0--34-:R-:W-:Y:S05]  /*3bfe0*/  WARPSYNC.COLLECTIVE R21, `(.L_x_2464) ;  /* 0x0000000015087348 */ /* 0x019fea0003c00000 */
[----:B------:R-:W-:Y:S01]  /*3bff0*/  NOP ;  /* 0x0000000000007918 */ /* 0x000fe20000000000 */
[----:B0--34-:R-:W-:Y:S05]  /*3c000*/  ENDCOLLECTIVE ;  /* 0x000000000000791b */ /* 0x019fea0003800000 */
.L_x_2464:
[----:B------:R-:W-:Y:S05]  /*3c010*/  BSYNC B4 ;  /* 0x0000000000047941 */ /* 0x000fea0003800000 */
.L_x_2463:
[----:B------:R-:W-:Y:S05]  /*3c020*/  BRA `(.L_x_2465) ;  /* 0xfffffee000987947 */ /* 0x000fea000383ffff */
.L_x_1508:
[----:B------:R-:W-:Y:S01]  /*3c030*/  BSSY B4, `(.L_x_2466) ;  /* 0x0000005000047945 */ /* 0x000fe20003800000 */
[----:B--2---:R-:W-:-:S07]  /*3c040*/  MOV R21, 0xffffffff ;  /* 0xffffffff00157802 */ /* 0x004fce0000000f00 */
[----:B---34-:R-:W-:Y:S05]  /*3c050*/  WARPSYNC.COLLECTIVE R21, `(.L_x_2467) ;  /* 0x0000000015087348 */ /* 0x018fea0003c00000 */
[----:B------:R-:W-:Y:S01]  /*3c060*/  NOP ;  /* 0x0000000000007918 */ /* 0x000fe20000000000 */
[----:B---34-:R-:W-:Y:S05]  /*3c070*/  ENDCOLLECTIVE ;  /* 0x000000000000791b */ /* 0x018fea0003800000 */
.L_x_2467:
[----:B------:R-:W-:Y:S05]  /*3c080*/  BSYNC B4 ;  /* 0x0000000000047941 */ /* 0x000fea0003800000 */
.L_x_2466:
[----:B------:R-:W-:Y:S01]  /*3c090*/  IMAD.MOV.U32 R19, RZ, RZ, R30 ;  /* 0x000000ffff137224 */ /* 0x000fe200078e001e */
[----:B------:R-:W-:Y:S01]  /*3c0a0*/  MOV R21, 0xffffffff ;  /* 0xffffffff00157802 */ /* 0x000fe20000000f00 */
[----:B------:R-:W-:Y:S02]  /*3c0b0*/  IMAD.MOV.U32 R18, RZ, RZ, 0x1 ;  /* 0x00000001ff127424 */ /* 0x000fe400078e00ff */
[----:B------:R-:W-:-:S07]  /*3c0c0*/  IMAD.MOV.U32 R16, RZ, RZ, RZ ;  /* 0x000000ffff107224 */ /* 0x000fce00078e00ff */
[----:B------:R-:W-:Y:S05]  /*3c0d0*/  WARPSYNC.COLLECTIVE R21, `(.L_x_2468) ;  /* 0x0000000015087348 */ /* 0x000fea0003c00000 */
[----:B------:R0:W1:Y:S02]  /*3c0e0*/  SHFL.UP P0, R20, R19, R18, R16 ;  /* 0x0400001213147389 */ /* 0x0000640000000010 */
[----:B01----:R-:W-:Y:S05]  /*3c0f0*/  ENDCOLLECTIVE ;  /* 0x000000000000791b */ /* 0x003fea0003800000 */
.L_x_2468:
[----:B------:R-:W-:Y:S02]  /*3c100*/  IMAD.MOV.U32 R19, RZ, RZ, R23 ;  /* 0x000000ffff137224 */ /* 0x000fe400078e0017 */
[----:B------:R-:W-:-:S07]  /*3c110*/  IMAD.MOV.U32 R22, RZ, RZ, R20 ;  /* 0x000000ffff167224 */ /* 0x000fce00078e0014 */
[----:B------:R-:W-:Y:S05]  /*3c120*/  WARPSYNC.COLLECTIVE R21, `(.L_x_2469) ;  /* 0x0000000015087348 */ /* 0x000fea0003c00000 */
[----:B------:R0:W1:Y:S02]  /*3c130*/  SHFL.UP P0, R20, R19, R18, R16 ;  /* 0x0400001213147389 */ /* 0x0000640000000010 */
[----:B01----:R-:W-:Y:S05]  /*3c140*/  ENDCOLLECTIVE ;  /* 0x000000000000791b */ /* 0x003fea0003800000 */
.L_x_2469:
[----:B------:R-:W-:Y:S05]  /*3c150*/  WARPSYNC.COLLECTIVE R21, `(.L_x_2470) ;  /* 0x0000000015087348 */ /* 0x000fea0003c00000 */
[----:B------:R-:W-:Y:S01]  /*3c160*/  NOP ;  /* 0x0000000000007918 */ /* 0x000fe20000000000 */
[----:B------:R-:W-:Y:S05]  /*3c170*/  ENDCOLLECTIVE ;  /* 0x000000000000791b */ /* 0x000fea0003800000 */
.L_x_2470:
        /* <DEDUP_REMOVED lines=9> */
.L_x_2471:
[----:B------:R-:W-:Y:S01]  /*3c210*/  MOV R19, R28 ;  /* 0x0000001c00137202 */ /* 0x000fe20000000f00 */
[----:B------:R-:W-:-:S07]  /*3c220*/  IMAD.MOV.U32 R29, RZ, RZ, R20 ;  /* 0x000000ffff1d7224 */ /* 0x000fce00078e0014 */
[----:B------:R-:W-:Y:S05]  /*3c230*/  WARPSYNC.COLLECTIVE R21, `(.L_x_2472) ;  /* 0x0000000015087348 */ /* 0x000fea0003c00000 */
[----:B------:R0:W1:Y:S02]  /*3c240*/  SHFL.UP P0, R20, R19, R18, R16 ;  /* 0x0400001213147389 */ /* 0x0000640000000010 */
[----:B01----:R-:W-:Y:S05]  /*3c250*/  ENDCOLLECTIVE ;  /* 0x000000000000791b */ /* 0x003fea0003800000 */
.L_x_2472:
[----:B------:R-:W-:Y:S05]  /*3c260*/  WARPSYNC.COLLECTIVE R21, `(.L_x_2473) ;  /* 0x0000000015087348 */ /* 0x000fea0003c00000 */
[----:B------:R-:W-:Y:S01]  /*3c270*/  NOP ;  /* 0x0000000000007918 */ /* 0x000fe20000000000 */
[----:B------:R-:W-:Y:S05]  /*3c280*/  ENDCOLLECTIVE ;  /* 0x000000000000791b */ /* 0x000fea0003800000 */
.L_x_2473:
[----:B------:R-:W-:-:S05]  /*3c290*/  SEL R29, R29, RZ, P4 ;  /* 0x000000ff1d1d7207 */ /* 0x000fca0002000000 */
[----:B------:R-:W-:Y:S02]  /*3c2a0*/  IMAD.IADD R29, R22, 0x1, R29 ;  /* 0x00000001161d7824 */ /* 0x000fe400078e021d */
[----:B------:R-:W-:Y:S02]  /*3c2b0*/  HFMA2 R18, -RZ, RZ, 0, 2.384185791015625e-07 ;  /* 0x00000004ff127431 */ /* 0x000fe400000001ff */
[----:B------:R-:W-:Y:S01]  /*3c2c0*/  IMAD.MOV.U32 R19, RZ, RZ, R29 ;  /* 0x000000ffff137224 */ /* 0x000fe200078e001d */
[----:B------:R-:W-:-:S07]  /*3c2d0*/  SEL R31, R20, RZ, P4 ;  /* 0x000000ff141f7207 */ /* 0x000fce0002000000 */
[----:B------:R-:W-:Y:S05]  /*3c2e0*/  WARPSYNC.COLLECTIVE R21, `(.L_x_2474) ;  /* 0x0000000015087348 */ /* 0x000fea0003c00000 */
[----:B------:R0:W1:Y:S02]  /*3c2f0*/  SHFL.UP P0, R20, R19, R18, R16 ;  /* 0x0400001213147389 */ /* 0x0000640000000010 */
[----:B01----:R-:W-:Y:S05]  /*3c300*/  ENDCOLLECTIVE ;  /* 0x000000000000791b */ /* 0x003fea0003800000 */
.L_x_2474:
[----:B------:R-:W-:-:S04]  /*3c310*/  IMAD.IADD R31, R28, 0x1, R31 ;  /* 0x000000011c1f7824 */ /* 0x000fc800078e021f */
[----:B------:R-:W-:Y:S02]  /*3c320*/  IMAD.MOV.U32 R19, RZ, RZ, R31 ;  /* 0x000000ffff137224 */ /* 0x000fe400078e001f */
[----:B------:R-:W-:-:S07]  /*3c330*/  IMAD.MOV.U32 R32, RZ, RZ, R20 ;  /* 0x000000ffff207224 */ /* 0x000fce00078e0014 */
[----:B------:R-:W-:Y:S05]  /*3c340*/  WARPSYNC.COLLECTIVE R21, `(.L_x_2475) ;  /* 0x0000000015087348 */ /* 0x000fea0003c00000 */
[----:B------:R0:W1:Y:S02]  /*3c350*/  SHFL.UP P0, R20, R19, R18, R16 ;  /* 0x0400001213147389 */ /* 0x0000640000000010 */
[----:B01----:R-:W-:Y:S05]  /*3c360*/  ENDCOLLECTIVE ;  /* 0x000000000000791b */ /* 0x003fea0003800000 */
.L_x_2475:
[----:B------:R-:W-:Y:S05]  /*3c370*/  WARPSYNC.COLLECTIVE R21, `(.L_x_2476) ;  /* 0x0000000015087348 */ /* 0x000fea0003c00000 */
[----:B------:R-:W-:Y:S01]  /*3c380*/  NOP ;  /* 0x0000000000007918 */ /* 0x000fe20000000000 */
[----:B------:R-:W-:Y:S05]  /*3c390*/  ENDCOLLECTIVE ;  /* 0x000000000000791b */ /* 0x000fea0003800000 */
.L_x_2476:
        /* <DEDUP_REMOVED lines=9> */
.L_x_2477:
[----:B------:R-:W-:Y:S01]  /*3c430*/  MOV R19, R22 ;  /* 0x0000001600137202 */ /* 0x000fe20000000f00 */
[----:B------:R-:W-:-:S07]  /*3c440*/  IMAD.MOV.U32 R28, RZ, RZ, R20 ;  /* 0x000000ffff1c7224 */ /* 0x000fce00078e0014 */
[----:B------:R-:W-:Y:S05]  /*3c450*/  WARPSYNC.COLLECTIVE R21, `(.L_x_2478) ;  /* 0x0000000015087348 */ /* 0x000fea0003c00000 */
[----:B------:R0:W1:Y:S02]  /*3c460*/  SHFL.UP P0, R20, R19, R18, R16 ;  /* 0x0400001213147389 */ /* 0x0000640000000010 */
[----:B01----:R-:W-:Y:S05]  /*3c470*/  ENDCOLLECTIVE ;  /* 0x000000000000791b */ /* 0x003fea0003800000 */
.L_x_2478:
[----:B------:R-:W-:Y:S05]  /*3c480*/  WARPSYNC.COLLECTIVE R21, `(.L_x_2479) ;  /* 0x0000000015087348 */ /* 0x000fea0003c00000 */
[----:B------:R-:W-:Y:S01]  /*3c490*/  NOP ;  /* 0x0000000000007918 */ /* 0x000fe20000000000 */
[----:B------:R-:W-:Y:S05]  /*3c4a0*/  ENDCOLLECTIVE ;  /* 0x000000000000791b */ /* 0x000fea0003800000 */
.L_x_2479:
        /* <DEDUP_REMOVED lines=8> */
.L_x_2480:
[----:B------:R-:W-:-:S04]  /*3c530*/  IMAD.IADD R29, R22, 0x1, R31 ;  /* 0x00000001161d7824 */ /* 0x000fc800078e021f */
[----:B------:R-:W-:Y:S02]  /*3c540*/  IMAD.MOV.U32 R19, RZ, RZ, R29 ;  /* 0x000000ffff137224 */ /* 0x000fe400078e001d */
[----:B------:R-:W-:-:S07]  /*3c550*/  IMAD.MOV.U32 R31, RZ, RZ, R20 ;  /* 0x000000ffff1f7224 */ /* 0x000fce00078e0014 */
[----:B------:R-:W-:Y:S05]  /*3c560*/  WARPSYNC.COLLECTIVE R21, `(.L_x_2481) ;  /* 0x0000000015087348 */ /* 0x000fea0003c00000 */
[----:B------:R0:W1:Y:S02]  /*3c570*/  SHFL.UP P0, R20, R19, R18, R16 ;  /* 0x0400001213147389 */ /* 0x0000640000000010 */
[----:B01----:R-:W-:Y:S05]  /*3c580*/  ENDCOLLECTIVE ;  /* 0x000000000000791b */ /* 0x003fea0003800000 */
.L_x_2481:
[----:B------:R-:W-:Y:S05]  /*3c590*/  WARPSYNC.COLLECTIVE R21, `(.L_x_2482) ;  /* 0x0000000015087348 */ /* 0x000fea0003c00000 */
[----:B------:R-:W-:Y:S01]  /*3c5a0*/  NOP ;  /* 0x0000000000007918 */ /* 0x000fe20000000000 */
[----:B------:R-:W-:Y:S05]  /*3c5b0*/  ENDCOLLECTIVE ;  /* 0x000000000000791b */ /* 0x000fea0003800000 */
.L_x_2482:
[----:B------:R-:W-:-:S05]  /*3c5c0*/  SEL R31, R31, RZ, P1 ;  /* 0x000000ff1f1f7207 */ /* 0x000fca0000800000 */
[----:B------:R-:W-:Y:S01]  /*3c5d0*/  IMAD.IADD R31, R28, 0x1, R31 ;  /* 0x000000011c1f7824 */ /* 0x000fe200078e021f */
[----:B------:R-:W-:-:S04]  /*3c5e0*/  SEL R20, R20, RZ, P1 ;  /* 0x000000ff14147207 */ /* 0x000fc80000800000 */
[----:B------:R-:W-:Y:S01]  /*3c5f0*/  IADD3 R35, PT, PT, R29, R20, RZ ;  /* 0x000000141d237210 */ /* 0x000fe20007ffe0ff */
[----:B------:R-:W-:Y:S06]  /*3c600*/  BRA `(.L_x_2483) ;  /* 0xfffffee400007947 */ /* 0x000fec000383ffff */
.L_x_1519:
[----:B------:R-:W-:Y:S01]  /*3c610*/  BSSY B4, `(.L_x_2484) ;  /* 0x0000005000047945 */ /* 0x000fe20003800000 */
[----:B0-----:R-:W-:-:S07]  /*3c620*/  IMAD.MOV.U32 R21, RZ, RZ, -0x1 ;  /* 0xffffffffff157424 */ /* 0x001fce00078e00ff */
[----:B-1234-:R-:W-:Y:S05]  /*3c630*/  WARPSYNC.COLLECTIVE R21, `(.L_x_2485) ;  /* 0x0000000015087348 */ /* 0x01efea0003c00000 */
[----:B------:R-:W-:Y:S01]  /*3c640*/  NOP ;  /* 0x0000000000007918 */ /* 0x000fe20000000000 */
[----:B-1234-:R-:W-:Y:S05]  /*3c650*/  ENDCOLLECTIVE ;  /* 0x000000000000791b */ /* 0x01efea0003800000 */
.L_x_2485:
[----:B------:R-:W-:Y:S05]  /*3c660*/  BSYNC B4 ;  /* 0x0000000000047941 */ /* 0x000fea0003800000 */
.L_x_2484:
[----:B------:R-:W-:Y:S05]  /*3c670*/  BRA `(.L_x_2486) ;  /* 0xfffffef000247947 */ /* 0x000fea000383ffff */
.L_x_1554:
[----:B------:R-:W-:Y:S01]  /*3c680*/  BSSY B5, `(.L_x_2487) ;  /* 0x0000005000057945 */ /* 0x000fe20003800000 */
[----:B------:R-:W-:-:S07]  /*3c690*/  IMAD.MOV.U32 R21, RZ, RZ, -0x1 ;  /* 0xffffffffff157424 */ /* 0x000fce00078e00ff */
[----:B-1234-:R-:W-:Y:S05]  /*3c6a0*/  WARPSYNC.COLLECTIVE R21, `(.L_x_2488) ;  /* 0x0000000015087348 */ /* 0x01efea0003c00000 */
[----:B------:R-:W-:Y:S01]  /*3c6b0*/  NOP ;  /* 0x0000000000007918 */ /* 0x000fe20000000000 */
[----:B-1234-:R-:W-:Y:S05]  /*3c6c0*/  ENDCOLLECTIVE ;  /* 0x000000000000791b */ /* 0x01efea0003800000 */
.L_x_2488:
[----:B------:R-:W-:Y:S05]  /*3c6d0*/  BSYNC B5 ;  /* 0x0000000000057941 */ /* 0x000fea0003800000 */
.L_x_2487:
[----:B------:R-:W-:Y:S05]  /*3c6e0*/  BRA `(.L_x_2489) ;  /* 0xfffffef800e07947 */ /* 0x000fea000383ffff */
.L_x_1574:
[----:B------:R-:W-:Y:S01]  /*3c6f0*/  BSSY B4, `(.L_x_2490) ;  /* 0x0000005000047945 */ /* 0x000fe20003800000 */
[----:B--2---:R-:W-:-:S07]  /*3c700*/  IMAD.MOV.U32 R21, RZ, RZ, -0x1 ;  /* 0xffffffffff157424 */ /* 0x004fce00078e00ff */
[----:B01-345:R-:W-:Y:S05]  /*3c710*/  WARPSYNC.COLLECTIVE R21, `(.L_x_2491) ;  /* 0x0000000015087348 */ /* 0x03bfea0003c00000 */
[----:B------:R-:W-:Y:S01]  /*3c720*/  NOP ;  /* 0x0000000000007918 */ /* 0x000fe20000000000 */
[----:B01-345:R-:W-:Y:S05]  /*3c730*/  ENDCOLLECTIVE ;  /* 0x000000000000791b */ /* 0x03bfea0003800000 */
.L_x_2491:
[----:B------:R-:W-:Y:S05]  /*3c740*/  BSYNC B4 ;  /* 0x0000000000047941 */ /* 0x000fea0003800000 */
.L_x_2490:
[----:B------:R-:W-:Y:S05]  /*3c750*/  BRA `(.L_x_2492) ;  /* 0xffffff0000c87947 */ /* 0x000fea000383ffff */
.L_x_1582:
[----:B------:R-:W-:Y:S01]  /*3c760*/  BSSY B4, `(.L_x_2493) ;  /* 0x0000005000047945 */ /* 0x000fe20003800000 */
[----:B------:R-:W-:-:S07]  /*3c770*/  MOV R21, 0xffffffff ;  /* 0xffffffff00157802 */ /* 0x000fce0000000f00 */
[----:B01-34-:R-:W-:Y:S05]  /*3c780*/  WARPSYNC.COLLECTIVE R21, `(.L_x_2494) ;  /* 0x0000000015087348 */ /* 0x01bfea0003c00000 */
[----:B------:R-:W-:Y:S01]  /*3c790*/  NOP ;  /* 0x0000000000007918 */ /* 0x000fe20000000000 */
[----:B01-34-:R-:W-:Y:S05]  /*3c7a0*/  ENDCOLLECTIVE ;  /* 0x000000000000791b */ /* 0x01bfea0003800000 */
.L_x_2494:
[----:B------:R-:W-:Y:S05]  /*3c7b0*/  BSYNC B4 ;  /* 0x0000000000047941 */ /* 0x000fea0003800000 */
.L_x_2493:
[----:B------:R-:W-:Y:S01]  /*3c7c0*/  IMAD.MOV.U32 R19, RZ, RZ, R30 ;  /* 0x000000ffff137224 */ /* 0x000fe200078e001e */
[----:B------:R-:W-:Y:S01]  /*3c7d0*/  MOV R21, 0xffffffff ;  /* 0xffffffff00157802 */ /* 0x000fe20000000f00 */
[----:B------:R-:W-:Y:S02]  /*3c7e0*/  IMAD.MOV.U32 R18, RZ, RZ, 0x1 ;  /* 0x00000001ff127424 */ /* 0x000fe400078e00ff */
[----:B------:R-:W-:-:S07]  /*3c7f0*/  IMAD.MOV.U32 R16, RZ, RZ, RZ ;  /* 0x000000ffff107224 */ /* 0x000fce00078e00ff */
[----:B------:R-:W-:Y:S05]  /*3c800*/  WARPSYNC.COLLECTIVE R21, `(.L_x_2495) ;  /* 0x0000000015087348 */ /* 0x000fea0003c00000 */
[----:B------:R0:W1:Y:S02]  /*3c810*/  SHFL.UP P0, R20, R19, R18, R16 ;  /* 0x0400001213147389 */ /* 0x0000640000000010 */
[----:B01----:R-:W-:Y:S05]  /*3c820*/  ENDCOLLECTIVE ;  /* 0x000000000000791b */ /* 0x003fea0003800000 */
.L_x_2495:
[----:B------:R-:W-:Y:S05]  /*3c830*/  WARPSYNC.COLLECTIVE R21, `(.L_x_2496) ;  /* 0x0000000015087348 */ /* 0x000fea0003c00000 */
[----:B------:R-:W-:Y:S01]  /*3c840*/  NOP ;  /* 0x0000000000007918 */ /* 0x000fe20000000000 */
[----:B------:R-:W-:Y:S05]  /*3c850*/  ENDCOLLECTIVE ;  /* 0x000000000000791b */ /* 0x000fea0003800000 */
.L_x_2496:
[----:B------:R-:W-:Y:S01]  /*3c860*/  IMAD.MOV.U32 R18, RZ, RZ, 0x2 ;  /* 0x00000002ff127424 */ /* 0x000fe200078e00ff */
[----:B------:R-:W-:-:S05]  /*3c870*/  SEL R23, R20, RZ, P6 ;  /* 0x000000ff14177207 */ /* 0x000fca0003000000 */
[----:B------:R-:W-:-:S04]  /*3c880*/  IMAD.IADD R22, R23, 0x1, R30 ;  /* 0x0000000117167824 */ /* 0x000fc800078e021e */
[----:B------:R-:W-:-:S07]  /*3c890*/  IMAD.MOV.U32 R19, RZ, RZ, R22 ;  /* 0x000000ffff137224 */ /* 0x000fce00078e0016 */
[----:B------:R-:W-:Y:S05]  /*3c8a0*/  WARPSYNC.COLLECTIVE R21, `(.L_x_2497) ;  /* 0x0000000015087348 */ /* 0x000fea0003c00000 */
[----:B------:R0:W1:Y:S02]  /*3c8b0*/  SHFL.UP P0, R20, R19, R18, R16 ;  /* 0x0400001213147389 */ /* 0x0000640000000010 */
[----:B01----:R-:W-:Y:S05]  /*3c8c0*/  ENDCOLLECTIVE ;  /* 0x000000000000791b */ /* 0x003fea0003800000 */
.L_x_2497:
[----:B------:R-:W-:Y:S05]  /*3c8d0*/  WARPSYNC.COLLECTIVE R21, `(.L_x_2498) ;  /* 0x0000000015087348 */ /* 0x000fea0003c00000 */
[----:B------:R-:W-:Y:S01]  /*3c8e0*/  NOP ;  /* 0x0000000000007918 */ /* 0x000fe20000000000 */
[----:B------:R-:W-:Y:S05]  /*3c8f0*/  ENDCOLLECTIVE ;  /* 0x000000000000791b */ /* 0x000fea0003800000 */
.L_x_2498:
[----:B------:R-:W-:Y:S01]  /*3c900*/  IMAD.MOV.U32 R18, RZ, RZ, 0x4 ;  /* 0x00000004ff127424 */ /* 0x000fe200078e00ff */
[----:B------:R-:W-:-:S04]  /*3c910*/  SEL R23, R20, RZ, P4 ;  /* 0x000000ff14177207 */ /* 0x000fc80002000000 */
[----:B------:R-:W-:-:S05]  /*3c920*/  IADD3 R23, PT, PT, R22, R23, RZ ;  /* 0x0000001716177210 */ /* 0x000fca0007ffe0ff */
[----:B------:R-:W-:-:S07]  /*3c930*/  IMAD.MOV.U32 R19, RZ, RZ, R23 ;  /* 0x000000ffff137224 */ /* 0x000fce00078e0017 */
[----:B------:R-:W-:Y:S05]  /*3c940*/  WARPSYNC.COLLECTIVE R21, `(.L_x_2499) ;  /* 0x0000000015087348 */ /* 0x000fea0003c00000 */
[----:B------:R0:W1:Y:S02]  /*3c950*/  SHFL.UP P0, R20, R19, R18, R16 ;  /* 0x0400001213147389 */ /* 0x0000640000000010 */
[----:B01----:R-:W-:Y:S05]  /*3c960*/  ENDCOLLECTIVE ;  /* 0x000000000000791b */ /* 0x003fea0003800000 */
.L_x_2499:
[----:B------:R-:W-:Y:S05]  /*3c970*/  WARPSYNC.COLLECTIVE R21, `(.L_x_2500) ;  /* 0x0000000015087348 */ /* 0x000fea0003c00000 */
[----:B------:R-:W-:Y:S01]  /*3c980*/  NOP ;  /* 0x0000000000007918 */ /* 0x000fe20000000000 */
[----:B------:R-:W-:Y:S05]  /*3c990*/  ENDCOLLECTIVE ;  /* 0x000000000000791b */ /* 0x000fea0003800000 */
.L_x_2500:
[----:B------:R-:W-:Y:S01]  /*3c9a0*/  IMAD.MOV.U32 R18, RZ, RZ, 0x8 ;  /* 0x00000008ff127424 */ /* 0x000fe200078e00ff */
[----:B------:R-:W-:-:S05]  /*3c9b0*/  SEL R20, R20, RZ, P3 ;  /* 0x000000ff14147207 */ /* 0x000fca0001800000 */
[----:B------:R-:W-:-:S05]  /*3c9c0*/  IMAD.IADD R28, R23, 0x1, R20 ;  /* 0x00000001171c7824 */ /* 0x000fca00078e0214 */
[----:B------:R-:W-:-:S07]  /*3c9d0*/  MOV R19, R28 ;  /* 0x0000001c00137202 */ /* 0x000fce0000000f00 */
[----:B------:R-:W-:Y:S05]  /*3c9e0*/  WARPSYNC.COLLECTIVE R21, `(.L_x_2501) ;  /* 0x0000000015087348 */ /* 0x000fea0003c00000 */
[----:B------:R0:W1:Y:S02]  /*3c9f0*/  SHFL.UP P0, R20, R19, R18, R16 ;  /* 0x0400001213147389 */ /* 0x0000640000000010 */
[----:B01----:R-:W-:Y:S05]  /*3ca00*/  ENDCOLLECTIVE ;  /* 0x000000000000791b */ /* 0x003fea0003800000 */
.L_x_2501:
[----:B------:R-:W-:Y:S05]  /*3ca10*/  WARPSYNC.COLLECTIVE R21, `(.L_x_2502) ;  /* 0x0000000015087348 */ /* 0x000fea0003c00000 */
[----:B------:R-:W-:Y:S01]  /*3ca20*/  NOP ;  /* 0x0000000000007918 */ /* 0x000fe20000000000 */
[----:B------:R-:W-:Y:S05]  /*3ca30*/  ENDCOLLECTIVE ;  /* 0x000000000000791b */ /* 0x000fea0003800000 */
.L_x_2502:
[----:B------:R-:W-:Y:S01]  /*3ca40*/  HFMA2 R18, -RZ, RZ, 0, 9.5367431640625e-07 ;  /* 0x00000010ff127431 */ /* 0x000fe200000001ff */
[----:B------:R-:W-:-:S05]  /*3ca50*/  SEL R29, R20, RZ, P2 ;  /* 0x000000ff141d7207 */ /* 0x000fca0001000000 */
[----:B------:R-:W-:-:S04]  /*3ca60*/  IMAD.IADD R29, R28, 0x1, R29 ;  /* 0x000000011c1d7824 */ /* 0x000fc800078e021d */
[----:B------:R-:W-:-:S07]  /*3ca70*/  IMAD.MOV.U32 R19, RZ, RZ, R29 ;  /* 0x000000ffff137224 */ /* 0x000fce00078e001d */
[----:B------:R-:W-:Y:S05]  /*3ca80*/  WARPSYNC.COLLECTIVE R21, `(.L_x_2503) ;  /* 0x0000000015087348 */ /* 0x000fea0003c00000 */
[----:B------:R0:W1:Y:S02]  /*3ca90*/  SHFL.UP P0, R20, R19, R18, R16 ;  /* 0x0400001213147389 */ /* 0x0000640000000010 */
[----:B01----:R-:W-:Y:S05]  /*3caa0*/  ENDCOLLECTIVE ;  /* 0x000000000000791b */ /* 0x003fea0003800000 */
.L_x_2503:
[----:B------:R-:W-:Y:S05]  /*3cab0*/  WARPSYNC.COLLECTIVE R21, `(.L_x_2504) ;  /* 0x0000000015087348 */ /* 0x000fea0003c00000 */
[----:B------:R-:W-:Y:S01]  /*3cac0*/  NOP ;  /* 0x0000000000007918 */ /* 0x000fe20000000000 */
[----:B------:R-:W-:Y:S05]  /*3cad0*/  ENDCOLLECTIVE ;  /* 0x000000000000791b */ /* 0x000fea0003800000 */
.L_x_2504:
[----:B------:R-:W-:-:S05]  /*3cae0*/  SEL R20, R20, RZ, P1 ;  /* 0x000000ff14147207 */ /* 0x000fca0000800000 */
[----:B------:R-:W-:Y:S01]  /*3caf0*/  IMAD.IADD R23, R29, 0x1, R20 ;  /* 0x000000011d177824 */ /* 0x000fe200078e0214 */
[----:B------:R-:W-:Y:S06]  /*3cb00*/  BRA `(.L_x_2505) ;  /* 0xffffff0400287947 */ /* 0x000fec000383ffff */
.L_x_1588:
[----:B------:R-:W-:Y:S01]  /*3cb10*/  BSSY B4, `(.L_x_2506) ;  /* 0x0000005000047945 */ /* 0x000fe20003800000 */
[----:B0-----:R-:W-:-:S07]  /*3cb20*/  IMAD.MOV.U32 R21, RZ, RZ, -0x1 ;  /* 0xffffffffff157424 */ /* 0x001fce00078e00ff */
[----:B-1234-:R-:W-:Y:S05]  /*3cb30*/  WARPSYNC.COLLECTIVE R21, `(.L_x_2507) ;  /* 0x0000000015087348 */ /* 0x01efea0003c00000 */
[----:B------:R-:W-:Y:S01]  /*3cb40*/  NOP ;  /* 0x0000000000007918 */ /* 0x000fe20000000000 */
[----:B-1234-:R-:W-:Y:S05]  /*3cb50*/  ENDCOLLECTIVE ;  /* 0x000000000000791b */ /* 0x01efea0003800000 */
.L_x_2507:
[----:B------:R-:W-:Y:S05]  /*3cb60*/  BSYNC B4 ;  /* 0x0000000000047941 */ /* 0x000fea0003800000 */
.L_x_2506:
[----:B------:R-:W-:Y:S05]  /*3cb70*/  BRA `(.L_x_2508) ;  /* 0xffffff0800047947 */ /* 0x000fea000383ffff */
.L_x_1595:
[----:B------:R-:W-:Y:S01]  /*3cb80*/  BSSY B6, `(.L_x_2509) ;  /* 0x0000005000067945 */ /* 0x000fe20003800000 */
[----:B------:R-:W-:-:S07]  /*3cb90*/  IMAD.MOV.U32 R21, RZ, RZ, -0x1 ;  /* 0xffffffffff157424 */ /* 0x000fce00078e00ff */
[----:B---34-:R-:W-:Y:S05]  /*3cba0*/  WARPSYNC.COLLECTIVE R21, `(.L_x_2510) ;  /* 0x0000000015087348 */ /* 0x018fea0003c00000 */
[----:B------:R-:W-:Y:S01]  /*3cbb0*/  NOP ;  /* 0x0000000000007918 */ /* 0x000fe20000000000 */
[----:B---34-:R-:W-:Y:S05]  /*3cbc0*/  ENDCOLLECTIVE ;  /* 0x000000000000791b */ /* 0x018fea0003800000 */
.L_x_2510:
[----:B------:R-:W-:Y:S05]  /*3cbd0*/  BSYNC B6 ;  /* 0x0000000000067941 */ /* 0x000fea0003800000 */
.L_x_2509:
[----:B------:R-:W-:Y:S05]  /*3cbe0*/  BRA `(.L_x_2511) ;  /* 0xffffff0800587947 */ /* 0x000fea000383ffff */
.L_x_1599:
[----:B------:R-:W-:Y:S01]  /*3cbf0*/  BSSY B4, `(.L_x_2512) ;  /* 0x0000005000047945 */ /* 0x000fe20003800000 */
[----:B------:R-:W-:-:S07]  /*3cc00*/  MOV R21, 0xffffffff ;  /* 0xffffffff00157802 */ /* 0x000fce0000000f00 */
[----:B---34-:R-:W-:Y:S05]  /*3cc10*/  WARPSYNC.COLLECTIVE R21, `(.L_x_2513) ;  /* 0x0000000015087348 */ /* 0x018fea0003c00000 */
[----:B------:R-:W-:Y:S01]  /*3cc20*/  NOP ;  /* 0x0000000000007918 */ /* 0x000fe20000000000 */
[----:B---34-:R-:W-:Y:S05]  /*3cc30*/  ENDCOLLECTIVE ;  /* 0x000000000000791b */ /* 0x018fea0003800000 */
.L_x_2513:
[----:B------:R-:W-:Y:S05]  /*3cc40*/  BSYNC B4 ;  /* 0x0000000000047941 */ /* 0x000fea0003800000 */
.L_x_2512:
[----:B------:R-:W-:Y:S05]  /*3cc50*/  BRA `(.L_x_2514) ;  /* 0xffffff0800d07947 */ /* 0x000fea000383ffff */
.L_x_1605:
[----:B------:R-:W-:Y:S01]  /*3cc60*/  BSSY B4, `(.L_x_2515) ;  /* 0x0000008000047945 */ /* 0x000fe20003800000 */
[----:B------:R-:W-:Y:S01]  /*3cc70*/  IMAD.MOV.U32 R18, RZ, RZ, R22 ;  /* 0x000000ffff127224 */ /* 0x000fe200078e0016 */
[----:B------:R-:W-:Y:S01]  /*3cc80*/  MOV R21, 0xffffffff ;  /* 0xffffffff00157802 */ /* 0x000fe20000000f00 */
[----:B------:R-:W-:Y:S02]  /*3cc90*/  IMAD.MOV.U32 R19, RZ, RZ, 0x1 ;  /* 0x00000001ff137424 */ /* 0x000fe400078e00ff */
[----:B------:R-:W-:-:S07]  /*3cca0*/  IMAD.MOV.U32 R16, RZ, RZ, 0x1f ;  /* 0x0000001fff107424 */ /* 0x000fce00078e00ff */
[----:B---34-:R-:W-:Y:S05]  /*3ccb0*/  WARPSYNC.COLLECTIVE R21, `(.L_x_2516) ;  /* 0x0000000015087348 */ /* 0x018fea0003c00000 */
[----:B------:R0:W1:Y:S02]  /*3ccc0*/  SHFL.BFLY P0, R20, R18, R19, R16 ;  /* 0x0c00001312147389 */ /* 0x0000640000000010 */
[----:B01-34-:R-:W-:Y:S05]  /*3ccd0*/  ENDCOLLECTIVE ;  /* 0x000000000000791b */ /* 0x01bfea0003800000 */
.L_x_2516:
[----:B------:R-:W-:Y:S05]  /*3cce0*/  BSYNC B4 ;  /* 0x0000000000047941 */ /* 0x000fea0003800000 */
.L_x_2515:
        /* <DEDUP_REMOVED lines=8> */
.L_x_2517:
[----:B------:R-:W-:Y:S02]  /*3cd70*/  IMAD.MOV.U32 R19, RZ, RZ, 0x4 ;  /* 0x00000004ff137424 */ /* 0x000fe400078e00ff */
[----:B------:R-:W-:-:S04]  /*3cd80*/  IMAD.IADD R28, R18, 0x1, R20 ;  /* 0x00000001121c7824 */ /* 0x000fc800078e0214 */
[----:B------:R-:W-:-:S07]  /*3cd90*/  IMAD.MOV.U32 R18, RZ, RZ, R28 ;  /* 0x000000ffff127224 */ /* 0x000fce00078e001c */
[----:B------:R-:W-:Y:S05]  /*3cda0*/  WARPSYNC.COLLECTIVE R21, `(.L_x_2518) ;  /* 0x0000000015087348 */ /* 0x000fea0003c00000 */
[----:B------:R0:W1:Y:S02]  /*3cdb0*/  SHFL.BFLY P0, R20, R18, R19, R16 ;  /* 0x0c00001312147389 */ /* 0x0000640000000010 */
[----:B01----:R-:W-:Y:S05]  /*3cdc0*/  ENDCOLLECTIVE ;  /* 0x000000000000791b */ /* 0x003fea0003800000 */
.L_x_2518:
[----:B------:R-:W-:Y:S01]  /*3cdd0*/  IMAD.MOV.U32 R19, RZ, RZ, 0x8 ;  /* 0x00000008ff137424 */ /* 0x000fe200078e00ff */
[----:B------:R-:W-:-:S05]  /*3cde0*/  IADD3 R30, PT, PT, R28, R20, RZ ;  /* 0x000000141c1e7210 */ /* 0x000fca0007ffe0ff */
[----:B------:R-:W-:-:S07]  /*3cdf0*/  IMAD.MOV.U32 R18, RZ, RZ, R30 ;  /* 0x000000ffff127224 */ /* 0x000fce00078e001e */
[----:B------:R-:W-:Y:S05]  /*3ce00*/  WARPSYNC.COLLECTIVE R21, `(.L_x_2519) ;  /* 0x0000000015087348 */ /* 0x000fea0003c00000 */
[----:B------:R0:W1:Y:S02]  /*3ce10*/  SHFL.BFLY P0, R20, R18, R19, R16 ;  /* 0x0c00001312147389 */ /* 0x0000640000000010 */
[----:B01----:R-:W-:Y:S05]  /*3ce20*/  ENDCOLLECTIVE ;  /* 0x000000000000791b */ /* 0x003fea0003800000 */
.L_x_2519:
[----:B------:R-:W-:Y:S02]  /*3ce30*/  IMAD.MOV.U32 R19, RZ, RZ, 0x10 ;  /* 0x00000010ff137424 */ /* 0x000fe400078e00ff */
[----:B------:R-:W-:-:S05]  /*3ce40*/  IMAD.IADD R32, R30, 0x1, R20 ;  /* 0x000000011e207824 */ /* 0x000fca00078e0214 */
[----:B------:R-:W-:-:S07]  /*3ce50*/  MOV R18, R32 ;  /* 0x0000002000127202 */ /* 0x000fce0000000f00 */
[----:B------:R-:W-:Y:S05]  /*3ce60*/  WARPSYNC.COLLECTIVE R21, `(.L_x_2520) ;  /* 0x0000000015087348 */ /* 0x000fea0003c00000 */
[----:B------:R0:W1:Y:S02]  /*3ce70*/  SHFL.BFLY P0, R20, R18, R19, R16 ;  /* 0x0c00001312147389 */ /* 0x0000640000000010 */
[----:B01----:R-:W-:Y:S05]  /*3ce80*/  ENDCOLLECTIVE ;  /* 0x000000000000791b */ /* 0x003fea0003800000 */
.L_x_2520:
[----:B------:R-:W-:-:S05]  /*3ce90*/  @!P1 IADD3 R33, PT, PT, R33, R20, R32 ;  /* 0x0000001421219210 */ /* 0x000fca0007ffe020 */
[----:B------:R0:W-:Y:S02]  /*3cea0*/  @!P1 STS [R4+0xba00], R33 ;  /* 0x00ba002104009388 */ /* 0x0001e40000000800 */
[----:B0-----:R-:W-:Y:S05]  /*3ceb0*/  WARPSYNC.COLLECTIVE R21, `(.L_x_2521) ;  /* 0x0000000015087348 */ /* 0x001fea0003c00000 */
[----:B------:R-:W-:Y:S01]  /*3cec0*/  NOP ;  /* 0x0000000000007918 */ /* 0x000fe20000000000 */
[----:B0-----:R-:W-:Y:S05]  /*3ced0*/  ENDCOLLECTIVE ;  /* 0x000000000000791b */ /* 0x001fea0003800000 */
.L_x_2521:
[----:B------:R-:W-:Y:S05]  /*3cee0*/  BRA `(.L_x_2522) ;  /* 0xffffff0800cc7947 */ /* 0x000fea000383ffff */
.L_x_1610:
[----:B------:R-:W-:Y:S01]  /*3cef0*/  BSSY B5, `(.L_x_2523) ;  /* 0x0000005000057945 */ /* 0x000fe20003800000 */
[----:B------:R-:W-:-:S07]  /*3cf00*/  IMAD.MOV.U32 R21, RZ, RZ, -0x1 ;  /* 0xffffffffff157424 */ /* 0x000fce00078e00ff */
[----:B01234-:R-:W-:Y:S05]  /*3cf10*/  WARPSYNC.COLLECTIVE R21, `(.L_x_2524) ;  /* 0x0000000015087348 */ /* 0x01ffea0003c00000 */
[----:B------:R-:W-:Y:S01]  /*3cf20*/  NOP ;  /* 0x0000000000007918 */ /* 0x000fe20000000000 */
[----:B01234-:R-:W-:Y:S05]  /*3cf30*/  ENDCOLLECTIVE ;  /* 0x000000000000791b */ /* 0x01ffea0003800000 */
.L_x_2524:
[----:B------:R-:W-:Y:S05]  /*3cf40*/  BSYNC B5 ;  /* 0x0000000000057941 */ /* 0x000fea0003800000 */
.L_x_2523:
[----:B------:R-:W-:Y:S05]  /*3cf50*/  BRA `(.L_x_2525) ;  /* 0xffffff0c00107947 */ /* 0x000fea000383ffff */
.L_x_1616:
[----:B------:R-:W-:Y:S01]  /*3cf60*/  BSSY B5, `(.L_x_2526) ;  /* 0x0000005000057945 */ /* 0x000fe20003800000 */
[----:B------:R-:W-:-:S07]  /*3cf70*/  IMAD.MOV.U32 R21, RZ, RZ, -0x1 ;  /* 0xffffffffff157424 */ /* 0x000fce00078e00ff */
[----:B01234-:R-:W-:Y:S05]  /*3cf80*/  WARPSYNC.COLLECTIVE R21, `(.L_x_2527) ;  /* 0x0000000015087348 */ /* 0x01ffea0003c00000 */
[----:B------:R-:W-:Y:S01]  /*3cf90*/  NOP ;  /* 0x0000000000007918 */ /* 0x000fe20000000000 */
[----:B01234-:R-:W-:Y:S05]  /*3cfa0*/  ENDCOLLECTIVE ;  /* 0x000000000000791b */ /* 0x01ffea0003800000 */
.L_x_2527:
[----:B------:R-:W-:Y:S05]  /*3cfb0*/  BSYNC B5 ;  /* 0x0000000000057941 */ /* 0x000fea0003800000 */
.L_x_2526:
[----:B------:R-:W-:Y:S05]  /*3cfc0*/  BRA `(.L_x_2528) ;  /* 0xffffff0c00587947 */ /* 0x000fea000383ffff */
.L_x_1622:
[----:B------:R-:W-:Y:S01]  /*3cfd0*/  BSSY B5, `(.L_x_2529) ;  /* 0x0000005000057945 */ /* 0x000fe20003800000 */
[----:B------:R-:W-:-:S07]  /*3cfe0*/  MOV R21, 0xffffffff ;  /* 0xffffffff00157802 */ /* 0x000fce0000000f00 */
[----:B01234-:R-:W-:Y:S05]  /*3cff0*/  WARPSYNC.COLLECTIVE R21, `(.L_x_2530) ;  /* 0x0000000015087348 */ /* 0x01ffea0003c00000 */
[----:B------:R-:W-:Y:S01]  /*3d000*/  NOP ;  /* 0x0000000000007918 */ /* 0x000fe20000000000 */
[----:B01234-:R-:W-:Y:S05]  /*3d010*/  ENDCOLLECTIVE ;  /* 0x000000000000791b */ /* 0x01ffea0003800000 */
.L_x_2530:
[----:B------:R-:W-:Y:S05]  /*3d020*/  BSYNC B5 ;  /* 0x0000000000057941 */ /* 0x000fea0003800000 */
.L_x_2529:
[----:B------:R-:W-:Y:S05]  /*3d030*/  BRA `(.L_x_2531) ;  /* 0xffffff0c00a07947 */ /* 0x000fea000383ffff */
.L_x_1628:
[----:B------:R-:W-:Y:S01]  /*3d040*/  BSSY B5, `(.L_x_2532) ;  /* 0x0000005000057945 */ /* 0x000fe20003800000 */
[----:B------:R-:W-:-:S07]  /*3d050*/  IMAD.MOV.U32 R21, RZ, RZ, -0x1 ;  /* 0xffffffffff157424 */ /* 0x000fce00078e00ff */
[----:B01234-:R-:W-:Y:S05]  /*3d060*/  WARPSYNC.COLLECTIVE R21, `(.L_x_2533) ;  /* 0x0000000015087348 */ /* 0x01ffea0003c00000 */
[----:B------:R-:W-:Y:S01]  /*3d070*/  NOP ;  /* 0x0000000000007918 */ /* 0x000fe20000000000 */
[----:B01234-:R-:W-:Y:S05]  /*3d080*/  ENDCOLLECTIVE ;  /* 0x000000000000791b */ /* 0x01ffea0003800000 */
.L_x_2533:
[----:B------:R-:W-:Y:S05]  /*3d090*/  BSYNC B5 ;  /* 0x0000000000057941 */ /* 0x000fea0003800000 */
.L_x_2532:
[----:B------:R-:W-:Y:S05]  /*3d0a0*/  BRA `(.L_x_2534) ;  /* 0xffffff0c00e87947 */ /* 0x000fea000383ffff */
.L_x_1634:
[----:B------:R-:W-:Y:S01]  /*3d0b0*/  BSSY B5, `(.L_x_2535) ;  /* 0x0000005000057945 */ /* 0x000fe20003800000 */
[----:B------:R-:W-:-:S07]  /*3d0c0*/  IMAD.MOV.U32 R21, RZ, RZ, -0x1 ;  /* 0xffffffffff157424 */ /* 0x000fce00078e00ff */
[----:B01234-:R-:W-:Y:S05]  /*3d0d0*/  WARPSYNC.COLLECTIVE R21, `(.L_x_2536) ;  /* 0x0000000015087348 */ /* 0x01ffea0003c00000 */
[----:B------:R-:W-:Y:S01]  /*3d0e0*/  NOP ;  /* 0x0000000000007918 */ /* 0x000fe20000000000 */
[----:B01234-:R-:W-:Y:S05]  /*3d0f0*/  ENDCOLLECTIVE ;  /* 0x000000000000791b */ /* 0x01ffea0003800000 */
.L_x_2536:
[----:B------:R-:W-:Y:S05]  /*3d100*/  BSYNC B5 ;  /* 0x0000000000057941 */ /* 0x000fea0003800000 */
.L_x_2535:
[----:B------:R-:W-:Y:S05]  /*3d110*/  BRA `(.L_x_2537) ;  /* 0xffffff1000307947 */ /* 0x000fea000383ffff */
.L_x_1640:
[----:B------:R-:W-:Y:S01]  /*3d120*/  BSSY B5, `(.L_x_2538) ;  /* 0x0000005000057945 */ /* 0x000fe20003800000 */
[----:B------:R-:W-:-:S07]  /*3d130*/  IMAD.MOV.U32 R21, RZ, RZ, -0x1 ;  /* 0xffffffffff157424 */ /* 0x000fce00078e00ff */
[----:B01234-:R-:W-:Y:S05]  /*3d140*/  WARPSYNC.COLLECTIVE R21, `(.L_x_2539) ;  /* 0x0000000015087348 */ /* 0x01ffea0003c00000 */
[----:B------:R-:W-:Y:S01]  /*3d150*/  NOP ;  /* 0x0000000000007918 */ /* 0x000fe20000000000 */
[----:B01234-:R-:W-:Y:S05]  /*3d160*/  ENDCOLLECTIVE ;  /* 0x000000000000791b */ /* 0x01ffea0003800000 */
.L_x_2539:
[----:B------:R-:W-:Y:S05]  /*3d170*/  BSYNC B5 ;  /* 0x0000000000057941 */ /* 0x000fea0003800000 */
.L_x_2538:
[----:B------:R-:W-:Y:S05]  /*3d180*/  BRA `(.L_x_2540) ;  /* 0xffffff1000787947 */ /* 0x000fea000383ffff */
.L_x_1646:
[----:B------:R-:W-:Y:S01]  /*3d190*/  BSSY B5, `(.L_x_2541) ;  /* 0x0000005000057945 */ /* 0x000fe20003800000 */
[----:B------:R-:W-:-:S07]  /*3d1a0*/  MOV R21, 0xffffffff ;  /* 0xffffffff00157802 */ /* 0x000fce0000000f00 */
[----:B01234-:R-:W-:Y:S05]  /*3d1b0*/  WARPSYNC.COLLECTIVE R21, `(.L_x_2542) ;  /* 0x0000000015087348 */ /* 0x01ffea0003c00000 */
[----:B------:R-:W-:Y:S01]  /*3d1c0*/  NOP ;  /* 0x0000000000007918 */ /* 0x000fe20000000000 */
[----:B01234-:R-:W-:Y:S05]  /*3d1d0*/  ENDCOLLECTIVE ;  /* 0x000000000000791b */ /* 0x01ffea0003800000 */
.L_x_2542:
[----:B------:R-:W-:Y:S05]  /*3d1e0*/  BSYNC B5 ;  /* 0x0000000000057941 */ /* 0x000fea0003800000 */
.L_x_2541:
[----:B------:R-:W-:Y:S05]  /*3d1f0*/  BRA `(.L_x_2543) ;  /* 0xffffff1000c07947 */ /* 0x000fea000383ffff */
.L_x_1652:
[----:B------:R-:W-:Y:S01]  /*3d200*/  BSSY B5, `(.L_x_2544) ;  /* 0x0000005000057945 */ /* 0x000fe20003800000 */
[----:B------:R-:W-:-:S07]  /*3d210*/  IMAD.MOV.U32 R21, RZ, RZ, -0x1 ;  /* 0xffffffffff157424 */ /* 0x000fce00078e00ff */
[----:B01234-:R-:W-:Y:S05]  /*3d220*/  WARPSYNC.COLLECTIVE R21, `(.L_x_2545) ;  /* 0x0000000015087348 */ /* 0x01ffea0003c00000 */
[----:B------:R-:W-:Y:S01]  /*3d230*/  NOP ;  /* 0x0000000000007918 */ /* 0x000fe20000000000 */
[----:B01234-:R-:W-:Y:S05]  /*3d240*/  ENDCOLLECTIVE ;  /* 0x000000000000791b */ /* 0x01ffea0003800000 */
.L_x_2545:
[----:B------:R-:W-:Y:S05]  /*3d250*/  BSYNC B5 ;  /* 0x0000000000057941 */ /* 0x000fea0003800000 */
.L_x_2544:
[----:B------:R-:W-:Y:S05]  /*3d260*/  BRA `(.L_x_2546) ;  /* 0xffffff1400087947 */ /* 0x000fea000383ffff */
.L_x_1681:
[----:B------:R-:W-:Y:S01]  /*3d270*/  BSSY B4, `(.L_x_2547) ;  /* 0x0000005000047945 */ /* 0x000fe20003800000 */
[----:B------:R-:W-:-:S07]  /*3d280*/  IMAD.MOV.U32 R21, RZ, RZ, -0x1 ;  /* 0xffffffffff157424 */ /* 0x000fce00078e00ff */
[----:B01234-:R-:W-:Y:S05]  /*3d290*/  WARPSYNC.COLLECTIVE R21, `(.L_x_2548) ;  /* 0x0000000015087348 */ /* 0x01ffea0003c00000 */
[----:B------:R-:W-:Y:S01]  /*3d2a0*/  NOP ;  /* 0x0000000000007918 */ /* 0x000fe20000000000 */
[----:B01234-:R-:W-:Y:S05]  /*3d2b0*/  ENDCOLLECTIVE ;  /* 0x000000000000791b */ /* 0x01ffea0003800000 */
.L_x_2548:
[----:B------:R-:W-:Y:S05]  /*3d2c0*/  BSYNC B4 ;  /* 0x0000000000047941 */ /* 0x000fea0003800000 */
.L_x_2547:
[----:B------:R-:W-:Y:S05]  /*3d2d0*/  BRA `(.L_x_2549) ;  /* 0xffffff2000987947 */ /* 0x000fea000383ffff */
.L_x_1694:
[----:B------:R-:W-:Y:S01]  /*3d2e0*/  BSSY B4, `(.L_x_2550) ;  /* 0x0000005000047945 */ /* 0x000fe20003800000 */
[----:B01----:R-:W-:-:S07]  /*3d2f0*/  IMAD.MOV.U32 R21, RZ, RZ, -0x1 ;  /* 0xffffffffff157424 */ /* 0x003fce00078e00ff */
[----:B--234-:R-:W-:Y:S05]  /*3d300*/  WARPSYNC.COLLECTIVE R21, `(.L_x_2551) ;  /* 0x0000000015087348 */ /* 0x01cfea0003c00000 */
[----:B------:R-:W-:Y:S01]  /*3d310*/  NOP ;  /* 0x0000000000007918 */ /* 0x000fe20000000000 */
[----:B--234-:R-:W-:Y:S05]  /*3d320*/  ENDCOLLECTIVE ;  /* 0x000000000000791b */ /* 0x01cfea0003800000 */
.L_x_2551:
[----:B------:R-:W-:Y:S05]  /*3d330*/  BSYNC B4 ;  /* 0x0000000000047941 */ /* 0x000fea0003800000 */
.L_x_2550:
[----:B------:R-:W-:Y:S05]  /*3d340*/  BRA `(.L_x_2552) ;  /* 0xffffff2400c07947 */ /* 0x000fea000383ffff */
.L_x_1704:
[----:B------:R-:W-:Y:S01]  /*3d350*/  BSSY B4, `(.L_x_2553) ;  /* 0x0000005000047945 */ /* 0x000fe20003800000 */
[----:B0-----:R-:W-:-:S07]  /*3d360*/  MOV R21, 0xffffffff ;  /* 0xffffffff00157802 */ /* 0x001fce0000000f00 */
[----:B---34-:R-:W-:Y:S05]  /*3d370*/  WARPSYNC.COLLECTIVE R21, `(.L_x_2554) ;  /* 0x0000000015087348 */ /* 0x018fea0003c00000 */
[----:B------:R-:W-:Y:S01]  /*3d380*/  NOP ;  /* 0x0000000000007918 */ /* 0x000fe20000000000 */
[----:B---34-:R-:W-:Y:S05]  /*3d390*/  ENDCOLLECTIVE ;  /* 0x000000000000791b */ /* 0x018fea0003800000 */
.L_x_2554:
[----:B------:R-:W-:Y:S05]  /*3d3a0*/  BSYNC B4 ;  /* 0x0000000000047941 */ /* 0x000fea0003800000 */
.L_x_2553:
[----:B------:R-:W-:Y:S01]  /*3d3b0*/  IMAD.MOV.U32 R19, RZ, RZ, R30 ;  /* 0x000000ffff137224 */ /* 0x000fe200078e001e */
[----:B------:R-:W-:Y:S01]  /*3d3c0*/  MOV R21, 0xffffffff ;  /* 0xffffffff00157802 */ /* 0x000fe20000000f00 */
[----:B------:R-:W-:Y:S02]  /*3d3d0*/  IMAD.MOV.U32 R18, RZ, RZ, 0x1 ;  /* 0x00000001ff127424 */ /* 0x000fe400078e00ff */
[----:B------:R-:W-:-:S07]  /*3d3e0*/  IMAD.MOV.U32 R16, RZ, RZ, RZ ;  /* 0x000000ffff107224 */ /* 0x000fce00078e00ff */
[----:B------:R-:W-:Y:S05]  /*3d3f0*/  WARPSYNC.COLLECTIVE R21, `(.L_x_2555) ;  /* 0x0000000015087348 */ /* 0x000fea0003c00000 */
[----:B------:R0:W1:Y:S02]  /*3d400*/  SHFL.UP P0, R20, R19, R18, R16 ;  /* 0x0400001213147389 */ /* 0x0000640000000010 */
[----:B01----:R-:W-:Y:S05]  /*3d410*/  ENDCOLLECTIVE ;  /* 0x000000000000791b */ /* 0x003fea0003800000 */
.L_x_2555:
[----:B------:R-:W-:Y:S02]  /*3d420*/  IMAD.MOV.U32 R19, RZ, RZ, R31 ;  /* 0x000000ffff137224 */ /* 0x000fe400078e001f */
[----:B------:R-:W-:-:S07]  /*3d430*/  IMAD.MOV.U32 R22, RZ, RZ, R20 ;  /* 0x000000ffff167224 */ /* 0x000fce00078e0014 */
[----:B------:R-:W-:Y:S05]  /*3d440*/  WARPSYNC.COLLECTIVE R21, `(.L_x_2556) ;  /* 0x0000000015087348 */ /* 0x000fea0003c00000 */
[----:B------:R0:W1:Y:S02]  /*3d450*/  SHFL.UP P0, R20, R19, R18, R16 ;  /* 0x0400001213147389 */ /* 0x0000640000000010 */
[----:B01----:R-:W-:Y:S05]  /*3d460*/  ENDCOLLECTIVE ;  /* 0x000000000000791b */ /* 0x003fea0003800000 */
.L_x_2556:
[----:B------:R-:W-:Y:S05]  /*3d470*/  WARPSYNC.COLLECTIVE R21, `(.L_x_2557) ;  /* 0x0000000015087348 */ /* 0x000fea0003c00000 */
[----:B------:R-:W-:Y:S01]  /*3d480*/  NOP ;  /* 0x0000000000007918 */ /* 0x000fe20000000000 */
[----:B------:R-:W-:Y:S05]  /*3d490*/  ENDCOLLECTIVE ;  /* 0x000000000000791b */ /* 0x000fea0003800000 */
.L_x_2557:
        /* <DEDUP_REMOVED lines=9> */
.L_x_2558:
[----:B------:R-:W-:Y:S01]  /*3d530*/  MOV R19, R23 ;  /* 0x0000001700137202 */ /* 0x000fe20000000f00 */
[----:B------:R-:W-:-:S07]  /*3d540*/  IMAD.MOV.U32 R28, RZ, RZ, R20 ;  /* 0x000000ffff1c7224 */ /* 0x000fce00078e0014 */
[----:B------:R-:W-:Y:S05]  /*3d550*/  WARPSYNC.COLLECTIVE R21, `(.L_x_2559) ;  /* 0x0000000015087348 */ /* 0x000fea0003c00000 */
[----:B------:R0:W1:Y:S02]  /*3d560*/  SHFL.UP P0, R20, R19, R18, R16 ;  /* 0x0400001213147389 */ /* 0x0000640000000010 */
[----:B01----:R-:W-:Y:S05]  /*3d570*/  ENDCOLLECTIVE ;  /* 0x000000000000791b */ /* 0x003fea0003800000 */
.L_x_2559:
[----:B------:R-:W-:Y:S05]  /*3d580*/  WARPSYNC.COLLECTIVE R21, `(.L_x_2560) ;  /* 0x0000000015087348 */ /* 0x000fea0003c00000 */
[----:B------:R-:W-:Y:S01]  /*3d590*/  NOP ;  /* 0x0000000000007918 */ /* 0x000fe20000000000 */
[----:B------:R-:W-:Y:S05]  /*3d5a0*/  ENDCOLLECTIVE ;  /* 0x000000000000791b */ /* 0x000fea0003800000 */
.L_x_2560:
[----:B------:R-:W-:-:S05]  /*3d5b0*/  SEL R29, R28, RZ, P4 ;  /* 0x000000ff1c1d7207 */ /* 0x000fca0002000000 */
[----:B------:R-:W-:Y:S02]  /*3d5c0*/  IMAD.IADD R28, R22, 0x1, R29 ;  /* 0x00000001161c7824 */ /* 0x000fe400078e021d */
[----:B------:R-:W-:Y:S02]  /*3d5d0*/  HFMA2 R18, -RZ, RZ, 0, 2.384185791015625e-07 ;  /* 0x00000004ff127431 */ /* 0x000fe400000001ff */
[----:B------:R-:W-:Y:S01]  /*3d5e0*/  IMAD.MOV.U32 R19, RZ, RZ, R28 ;  /* 0x000000ffff137224 */ /* 0x000fe200078e001c */
[----:B------:R-:W-:-:S05]  /*3d5f0*/  SEL R20, R20, RZ, P4 ;  /* 0x000000ff14147207 */ /* 0x000fca0002000000 */
[----:B------:R-:W-:-:S07]  /*3d600*/  IMAD.IADD R29, R23, 0x1, R20 ;  /* 0x00000001171d7824 */ /* 0x000fce00078e0214 */
[----:B------:R-:W-:Y:S05]  /*3d610*/  WARPSYNC.COLLECTIVE R21, `(.L_x_2561) ;  /* 0x0000000015087348 */ /* 0x000fea0003c00000 */
[----:B------:R0:W1:Y:S02]  /*3d620*/  SHFL.UP P0, R20, R19, R18, R16 ;  /* 0x0400001213147389 */ /* 0x0000640000000010 */
[----:B01----:R-:W-:Y:S05]  /*3d630*/  ENDCOLLECTIVE ;  /* 0x000000000000791b */ /* 0x003fea0003800000 */
.L_x_2561:
[----:B------:R-:W-:Y:S02]  /*3d640*/  IMAD.MOV.U32 R19, RZ, RZ, R29 ;  /* 0x000000ffff137224 */ /* 0x000fe400078e001d */
[----:B------:R-:W-:-:S07]  /*3d650*/  IMAD.MOV.U32 R32, RZ, RZ, R20 ;  /* 0x000000ffff207224 */ /* 0x000fce00078e0014 */
[----:B------:R-:W-:Y:S05]  /*3d660*/  WARPSYNC.COLLECTIVE R21, `(.L_x_2562) ;  /* 0x0000000015087348 */ /* 0x000fea0003c00000 */
[----:B------:R0:W1:Y:S02]  /*3d670*/  SHFL.UP P0, R20, R19, R18, R16 ;  /* 0x0400001213147389 */ /* 0x0000640000000010 */
[----:B01----:R-:W-:Y:S05]  /*3d680*/  ENDCOLLECTIVE ;  /* 0x000000000000791b */ /* 0x003fea0003800000 */
.L_x_2562:
[----:B------:R-:W-:Y:S05]  /*3d690*/  WARPSYNC.COLLECTIVE R21, `(.L_x_2563) ;  /* 0x0000000015087348 */ /* 0x000fea0003c00000 */
[----:B------:R-:W-:Y:S01]  /*3d6a0*/  NOP ;  /* 0x0000000000007918 */ /* 0x000fe20000000000 */
[----:B------:R-:W-:Y:S05]  /*3d6b0*/  ENDCOLLECTIVE ;  /* 0x000000000000791b */ /* 0x000fea0003800000 */
.L_x_2563:
        /* <DEDUP_REMOVED lines=9> */
.L_x_2564:
[----:B------:R-:W-:Y:S01]  /*3d750*/  MOV R19, R22 ;  /* 0x0000001600137202 */ /* 0x000fe20000000f00 */
[----:B------:R-:W-:-:S07]  /*3d760*/  IMAD.MOV.U32 R23, RZ, RZ, R20 ;  /* 0x000000ffff177224 */ /* 0x000fce00078e0014 */
[----:B------:R-:W-:Y:S05]  /*3d770*/  WARPSYNC.COLLECTIVE R21, `(.L_x_2565) ;  /* 0x0000000015087348 */ /* 0x000fea0003c00000 */
[----:B------:R0:W1:Y:S02]  /*3d780*/  SHFL.UP P0, R20, R19, R18, R16 ;  /* 0x0400001213147389 */ /* 0x0000640000000010 */
[----:B01----:R-:W-:Y:S05]  /*3d790*/  ENDCOLLECTIVE ;  /* 0x000000000000791b */ /* 0x003fea0003800000 */
.L_x_2565:
[----:B------:R-:W-:Y:S05]  /*3d7a0*/  WARPSYNC.COLLECTIVE R21, `(.L_x_2566) ;  /* 0x0000000015087348 */ /* 0x000fea0003c00000 */
[----:B------:R-:W-:Y:S01]  /*3d7b0*/  NOP ;  /* 0x0000000000007918 */ /* 0x000fe20000000000 */
[----:B------:R-:W-:Y:S05]  /*3d7c0*/  ENDCOLLECTIVE ;  /* 0x000000000000791b */ /* 0x000fea0003800000 */
.L_x_2566:
        /* <DEDUP_REMOVED lines=8> */
.L_x_2567:
[----:B------:R-:W-:-:S04]  /*3d850*/  IMAD.IADD R28, R22, 0x1, R29 ;  /* 0x00000001161c7824 */ /* 0x000fc800078e021d */
[----:B------:R-:W-:Y:S02]  /*3d860*/  IMAD.MOV.U32 R19, RZ, RZ, R28 ;  /* 0x000000ffff137224 */ /* 0x000fe400078e001c */
[----:B------:R-:W-:-:S07]  /*3d870*/  IMAD.MOV.U32 R29, RZ, RZ, R20 ;  /* 0x000000ffff1d7224 */ /* 0x000fce00078e0014 */
[----:B------:R-:W-:Y:S05]  /*3d880*/  WARPSYNC.COLLECTIVE R21, `(.L_x_2568) ;  /* 0x0000000015087348 */ /* 0x000fea0003c00000 */
[----:B------:R0:W1:Y:S02]  /*3d890*/  SHFL.UP P0, R20, R19, R18, R16 ;  /* 0x0400001213147389 */ /* 0x0000640000000010 */
[----:B01----:R-:W-:Y:S05]  /*3d8a0*/  ENDCOLLECTIVE ;  /* 0x000000000000791b */ /* 0x003fea0003800000 */
.L_x_2568:
[----:B------:R-:W-:Y:S05]  /*3d8b0*/  WARPSYNC.COLLECTIVE R21, `(.L_x_2569) ;  /* 0x0000000015087348 */ /* 0x000fea0003c00000 */
[----:B------:R-:W-:Y:S01]  /*3d8c0*/  NOP ;  /* 0x0000000000007918 */ /* 0x000fe20000000000 */
[----:B------:R-:W-:Y:S05]  /*3d8d0*/  ENDCOLLECTIVE ;  /* 0x000000000000791b */ /* 0x000fea0003800000 */
.L_x_2569:
[----:B------:R-:W-:-:S05]  /*3d8e0*/  SEL R22, R29, RZ, P1 ;  /* 0x000000ff1d167207 */ /* 0x000fca0000800000 */
[----:B------:R-:W-:Y:S01]  /*3d8f0*/  IMAD.IADD R35, R23, 0x1, R22 ;  /* 0x0000000117237824 */ /* 0x000fe200078e0216 */
[----:B------:R-:W-:-:S04]  /*3d900*/  SEL R33, R20, RZ, P1 ;  /* 0x000000ff14217207 */ /* 0x000fc80000800000 */
[----:B------:R-:W-:Y:S01]  /*3d910*/  IADD3 R33, PT, PT, R28, R33, RZ ;  /* 0x000000211c217210 */ /* 0x000fe20007ffe0ff */
[----:B------:R-:W-:Y:S06]  /*3d920*/  BRA `(.L_x_2570) ;  /* 0xffffff2800007947 */ /* 0x000fec000383ffff */
.L_x_1725:
[----:B------:R-:W-:Y:S01]  /*3d930*/  BSSY B4, `(.L_x_2571) ;  /* 0x0000005000047945 */ /* 0x000fe20003800000 */
[----:B--2---:R-:W-:-:S07]  /*3d940*/  IMAD.MOV.U32 R21, RZ, RZ, -0x1 ;  /* 0xffffffffff157424 */ /* 0x004fce00078e00ff */
[----:B---34-:R-:W-:Y:S05]  /*3d950*/  WARPSYNC.COLLECTIVE R21, `(.L_x_2572) ;  /* 0x0000000015087348 */ /* 0x018fea0003c00000 */
[----:B------:R-:W-:Y:S01]  /*3d960*/  VOTE.ANY P0, P0 ;  /* 0x0000000000ff7806 */ /* 0x000fe20000000100 */
[----:B---34-:R-:W-:-:S12]  /*3d970*/  ENDCOLLECTIVE ;  /* 0x000000000000791b */ /* 0x018fd80003800000 */
.L_x_2572:
[----:B------:R-:W-:Y:S05]  /*3d980*/  BSYNC B4 ;  /* 0x0000000000047941 */ /* 0x000fea0003800000 */
.L_x_2571:
[----:B------:R-:W-:Y:S05]  /*3d990*/  BRA `(.L_x_2573) ;  /* 0xffffff3800087947 */ /* 0x000fea000383ffff */
.L_x_1738:
[----:B------:R-:W-:Y:S01]  /*3d9a0*/  BSSY B4, `(.L_x_2574) ;  /* 0x0000005000047945 */ /* 0x000fe20003800000 */
[----:B------:R-:W-:-:S07]  /*3d9b0*/  IMAD.MOV.U32 R21, RZ, RZ, -0x1 ;  /* 0xffffffffff157424 */ /* 0x000fce00078e00ff */
[----:B0--345:R-:W-:Y:S05]  /*3d9c0*/  WARPSYNC.COLLECTIVE R21, `(.L_x_2575) ;  /* 0x0000000015087348 */ /* 0x039fea0003c00000 */
[----:B------:R-:W-:Y:S01]  /*3d9d0*/  NOP ;  /* 0x0000000000007918 */ /* 0x000fe20000000000 */
[----:B0--345:R-:W-:Y:S05]  /*3d9e0*/  ENDCOLLECTIVE ;  /* 0x000000000000791b */ /* 0x039fea0003800000 */
.L_x_2575:
[----:B------:R-:W-:Y:S05]  /*3d9f0*/  BSYNC B4 ;  /* 0x0000000000047941 */ /* 0x000fea0003800000 */
.L_x_2574:
[----:B------:R-:W-:Y:S05]  /*3da00*/  BRA `(.L_x_2576) ;  /* 0xffffff3c00f87947 */ /* 0x000fea000383ffff */
.L_x_1746:
[----:B------:R-:W-:Y:S01]  /*3da10*/  BSSY B3, `(.L_x_2577) ;  /* 0x0000005000037945 */ /* 0x000fe20003800000 */
[----:B---3--:R-:W-:-:S07]  /*3da20*/  IMAD.MOV.U32 R21, RZ, RZ, -0x1 ;  /* 0xffffffffff157424 */ /* 0x008fce00078e00ff */
[----:B--2-4-:R-:W-:Y:S05]  /*3da30*/  WARPSYNC.COLLECTIVE R21, `(.L_x_2578) ;  /* 0x0000000015087348 */ /* 0x014fea0003c00000 */
[----:B------:R-:W-:Y:S01]  /*3da40*/  VOTE.ANY P0, P0 ;  /* 0x0000000000ff7806 */ /* 0x000fe20000000100 */
[----:B--2-4-:R-:W-:-:S12]  /*3da50*/  ENDCOLLECTIVE ;  /* 0x000000000000791b */ /* 0x014fd80003800000 */
.L_x_2578:
[----:B------:R-:W-:Y:S05]  /*3da60*/  BSYNC B3 ;  /* 0x0000000000037941 */ /* 0x000fea0003800000 */
.L_x_2577:
[----:B------:R-:W-:Y:S05]  /*3da70*/  BRA `(.L_x_2579) ;  /* 0xffffff4400347947 */ /* 0x000fea000383ffff */
        .weak           $__internal_0_$__cuda_sm20_div_rn_f64_full
        .type           $__internal_0_$__cuda_sm20_div_rn_f64_full,@function
        .size           $__internal_0_$__cuda_sm20_div_rn_f64_full,(.L_x_2586 - $__internal_0_$__cuda_sm20_div_rn_f64_full)
$__internal_0_$__cuda_sm20_div_rn_f64_full:
[----:B------:R-:W-:Y:S01]  /*3da80*/  FSETP.GEU.AND P0, PT, |R23|, 1.469367938527859385e-39, PT ;  /* 0x001000001700780b */ /* 0x000fe20003f0e200 */
[----:B------:R-:W-:Y:S01]  /*3da90*/  IMAD.MOV.U32 R37, RZ, RZ, 0x1ca00000 ;  /* 0x1ca00000ff257424 */ /* 0x000fe200078e00ff */
[C---:B------:R-:W-:Y:S01]  /*3daa0*/  FSETP.GEU.AND P2, PT, |R19|.reuse, 1.469367938527859385e-39, PT ;  /* 0x001000001300780b */ /* 0x040fe20003f4e200 */
[----:B------:R-:W-:Y:S01]  /*3dab0*/  BSSY.RECONVERGENT B5, `(.L_x_2580) ;  /* 0x0000054000057945 */ /* 0x000fe20003800200 */
[----:B------:R-:W-:Y:S02]  /*3dac0*/  LOP3.LUT R20, R19, 0x800fffff, RZ, 0xc0, !PT ;  /* 0x800fffff13147812 */ /* 0x000fe400078ec0ff */
[----:B------:R-:W-:Y:S02]  /*3dad0*/  LOP3.LUT R36, R23, 0x7ff00000, RZ, 0xc0, !PT ;  /* 0x7ff0000017247812 */ /* 0x000fe400078ec0ff */
[----:B------:R-:W-:Y:S02]  /*3dae0*/  LOP3.LUT R21, R20, 0x3ff00000, RZ, 0xfc, !PT ;  /* 0x3ff0000014157812 */ /* 0x000fe400078efcff */
[----:B------:R-:W-:-:S02]  /*3daf0*/  MOV R20, R18 ;  /* 0x0000001200147202 */ /* 0x000fc40000000f00 */
[C---:B------:R-:W-:Y:S01]  /*3db00*/  LOP3.LUT R39, R19.reuse, 0x7ff00000, RZ, 0xc0, !PT ;  /* 0x7ff0000013277812 */ /* 0x040fe200078ec0ff */
[----:B------:R-:W-:Y:S01]  /*3db10*/  @!P0 IMAD.MOV.U32 R32, RZ, RZ, RZ ;  /* 0x000000ffff208224 */ /* 0x000fe200078e00ff */
[----:B------:R-:W-:Y:S01]  /*3db20*/  @!P0 LOP3.LUT R29, R19, 0x7ff00000, RZ, 0xc0, !PT ;  /* 0x7ff00000131d8812 */ /* 0x000fe200078ec0ff */
[----:B------:R-:W-:Y:S01]  /*3db30*/  @!P2 DMUL R20, R18, 8.98846567431157953865e+307 ;  /* 0x7fe000001214a828 */ /* 0x000fe20000000000 */
[C---:B------:R-:W-:Y:S02]  /*3db40*/  ISETP.GE.U32.AND P4, PT, R36.reuse, R39, PT ;  /* 0x000000272400720c */ /* 0x040fe40003f86070 */
[----:B------:R-:W-:Y:S02]  /*3db50*/  @!P0 ISETP.GE.U32.AND P3, PT, R36, R29, PT ;  /* 0x0000001d2400820c */ /* 0x000fe40003f66070 */
[C---:B------:R-:W-:Y:S01]  /*3db60*/  SEL R29, R37.reuse, 0x63400000, !P4 ;  /* 0x63400000251d7807 */ /* 0x040fe20006000000 */
[----:B------:R-:W0:Y:S01]  /*3db70*/  MUFU.RCP64H R31, R21 ;  /* 0x00000015001f7308 */ /* 0x000e220000001800 */
[----:B------:R-:W-:-:S02]  /*3db80*/  @!P0 SEL R33, R37, 0x63400000, !P3 ;  /* 0x6340000025218807 */ /* 0x000fc40005800000 */
[--C-:B------:R-:W-:Y:S02]  /*3db90*/  LOP3.LUT R29, R29, 0x800fffff, R23.reuse, 0xf8, !PT ;  /* 0x800fffff1d1d7812 */ /* 0x100fe400078ef817 */
[----:B------:R-:W-:Y:S02]  /*3dba0*/  @!P0 LOP3.LUT R28, R33, 0x80000000, R23, 0xf8, !PT ;  /* 0x80000000211c8812 */ /* 0x000fe400078ef817 */
[----:B------:R-:W-:Y:S02]  /*3dbb0*/  MOV R30, 0x1 ;  /* 0x00000001001e7802 */ /* 0x000fe40000000f00 */
[----:B------:R-:W-:Y:S01]  /*3dbc0*/  @!P0 LOP3.LUT R33, R28, 0x100000, RZ, 0xfc, !PT ;  /* 0x001000001c218812 */ /* 0x000fe200078efcff */
[----:B------:R-:W-:Y:S01]  /*3dbd0*/  IMAD.MOV.U32 R28, RZ, RZ, R22 ;  /* 0x000000ffff1c7224 */ /* 0x000fe200078e0016 */
[----:B------:R-:W-:-:S05]  /*3dbe0*/  @!P2 LOP3.LUT R39, R21, 0x7ff00000, RZ, 0xc0, !PT ;  /* 0x7ff000001527a812 */ /* 0x000fca00078ec0ff */
[----:B------:R-:W-:Y:S02]  /*3dbf0*/  @!P0 DFMA R28, R28, 2, -R32 ;  /* 0x400000001c1c882b */ /* 0x000fe40000000820 */
[----:B0-----:R-:W-:-:S08]  /*3dc00*/  DFMA R32, R30, -R20, 1 ;  /* 0x3ff000001e20742b */ /* 0x001fd00000000814 */
[----:B------:R-:W-:-:S08]  /*3dc10*/  DFMA R32, R32, R32, R32 ;  /* 0x000000202020722b */ /* 0x000fd00000000020 */
[----:B------:R-:W-:-:S08]  /*3dc20*/  DFMA R30, R30, R32, R30 ;  /* 0x000000201e1e722b */ /* 0x000fd0000000001e */
[----:B------:R-:W-:-:S08]  /*3dc30*/  DFMA R32, R30, -R20, 1 ;  /* 0x3ff000001e20742b */ /* 0x000fd00000000814 */
[----:B------:R-:W-:-:S08]  /*3dc40*/  DFMA R30, R30, R32, R30 ;  /* 0x000000201e1e722b */ /* 0x000fd0000000001e */
[----:B------:R-:W-:-:S08]  /*3dc50*/  DMUL R32, R30, R28 ;  /* 0x0000001c1e207228 */ /* 0x000fd00000000000 */
[----:B------:R-:W-:-:S08]  /*3dc60*/  DFMA R34, R32, -R20, R28 ;  /* 0x800000142022722b */ /* 0x000fd0000000001c */
[----:B------:R-:W-:Y:S01]  /*3dc70*/  DFMA R34, R30, R34, R32 ;  /* 0x000000221e22722b */ /* 0x000fe20000000020 */
[----:B------:R-:W-:Y:S01]  /*3dc80*/  IMAD.MOV.U32 R30, RZ, RZ, R36 ;  /* 0x000000ffff1e7224 */ /* 0x000fe200078e0024 */
[----:B------:R-:W-:-:S05]  /*3dc90*/  @!P0 LOP3.LUT R30, R29, 0x7ff00000, RZ, 0xc0, !PT ;  /* 0x7ff000001d1e8812 */ /* 0x000fca00078ec0ff */
[----:B------:R-:W-:-:S05]  /*3dca0*/  VIADD R31, R30, 0xffffffff ;  /* 0xffffffff1e1f7836 */ /* 0x000fca0000000000 */
[----:B------:R-:W-:Y:S01]  /*3dcb0*/  ISETP.GT.U32.AND P0, PT, R31, 0x7feffffe, PT ;  /* 0x7feffffe1f00780c */ /* 0x000fe20003f04070 */
[----:B------:R-:W-:-:S05]  /*3dcc0*/  VIADD R31, R39, 0xffffffff ;  /* 0xffffffff271f7836 */ /* 0x000fca0000000000 */
[----:B------:R-:W-:-:S13]  /*3dcd0*/  ISETP.GT.U32.OR P0, PT, R31, 0x7feffffe, P0 ;  /* 0x7feffffe1f00780c */ /* 0x000fda0000704470 */
[----:B------:R-:W-:Y:S05]  /*3dce0*/  @P0 BRA `(.L_x_2581) ;  /* 0x00000000006c0947 */ /* 0x000fea0003800000 */
[----:B------:R-:W-:Y:S01]  /*3dcf0*/  LOP3.LUT R23, R19, 0x7ff00000, RZ, 0xc0, !PT ;  /* 0x7ff0000013177812 */ /* 0x000fe200078ec0ff */
[----:B------:R-:W-:-:S03]  /*3dd00*/  IMAD.MOV.U32 R30, RZ, RZ, RZ ;  /* 0x000000ffff1e7224 */ /* 0x000fc600078e00ff */
[CC--:B------:R-:W-:Y:S02]  /*3dd10*/  VIADDMNMX R22, R36.reuse, -R23.reuse, 0xb9600000, !PT ;  /* 0xb960000024167446 */ /* 0x0c0fe40007800917 */
[----:B------:R-:W-:Y:S02]  /*3dd20*/  ISETP.GE.U32.AND P0, PT, R36, R23, PT ;  /* 0x000000172400720c */ /* 0x000fe40003f06070 */
[----:B------:R-:W-:Y:S02]  /*3dd30*/  VIMNMX R22, PT, PT, R22, 0x46a00000, PT ;  /* 0x46a0000016167848 */ /* 0x000fe40003fe0100 */
[----:B------:R-:W-:-:S04]  /*3dd40*/  SEL R37, R37, 0x63400000, !P0 ;  /* 0x6340000025257807 */ /* 0x000fc80004000000 */
[----:B------:R-:W-:-:S05]  /*3dd50*/  IADD3 R22, PT, PT, -R37, R22, RZ ;  /* 0x0000001625167210 */ /* 0x000fca0007ffe1ff */
[----:B------:R-:W-:-:S06]  /*3dd60*/  VIADD R31, R22, 0x7fe00000 ;  /* 0x7fe00000161f7836 */ /* 0x000fcc0000000000 */
[----:B------:R-:W-:-:S10]  /*3dd70*/  DMUL R32, R34, R30 ;  /* 0x0000001e22207228 */ /* 0x000fd40000000000 */
[----:B------:R-:W-:-:S13]  /*3dd80*/  FSETP.GTU.AND P0, PT, |R33|, 1.469367938527859385e-39, PT ;  /* 0x001000002100780b */ /* 0x000fda0003f0c200 */
[----:B------:R-:W-:Y:S05]  /*3dd90*/  @P0 BRA `(.L_x_2582) ;  /* 0x0000000000940947 */ /* 0x000fea0003800000 */
[----:B------:R-:W-:Y:S01]  /*3dda0*/  DFMA R20, R34, -R20, R28 ;  /* 0x800000142214722b */ /* 0x000fe2000000001c */
[----:B------:R-:W-:-:S09]  /*3ddb0*/  IMAD.MOV.U32 R30, RZ, RZ, RZ ;  /* 0x000000ffff1e7224 */ /* 0x000fd200078e00ff */
[C---:B------:R-:W-:Y:S02]  /*3ddc0*/  FSETP.NEU.AND P0, PT, R21.reuse, RZ, PT ;  /* 0x000000ff1500720b */ /* 0x040fe40003f0d000 */
[----:B------:R-:W-:-:S04]  /*3ddd0*/  LOP3.LUT R18, R21, 0x80000000, R19, 0x48, !PT ;  /* 0x8000000015127812 */ /* 0x000fc800078e4813 */
[----:B------:R-:W-:-:S07]  /*3dde0*/  LOP3.LUT R31, R18, R31, RZ, 0xfc, !PT ;  /* 0x0000001f121f7212 */ /* 0x000fce00078efcff */
[----:B------:R-:W-:Y:S05]  /*3ddf0*/  @!P0 BRA `(.L_x_2582) ;  /* 0x00000000007c8947 */ /* 0x000fea0003800000 */
[C---:B------:R-:W-:Y:S01]  /*3de00*/  IADD3 R21, PT, PT, -R22.reuse, RZ, RZ ;  /* 0x000000ff16157210 */ /* 0x040fe20007ffe1ff */
[----:B------:R-:W-:Y:S01]  /*3de10*/  IMAD.MOV.U32 R20, RZ, RZ, RZ ;  /* 0x000000ffff147224 */ /* 0x000fe200078e00ff */
[----:B------:R-:W-:-:S05]  /*3de20*/  IADD3 R22, PT, PT, -R22, -0x43300000, RZ ;  /* 0xbcd0000016167810 */ /* 0x000fca0007ffe1ff */
[----:B------:R-:W-:Y:S02]  /*3de30*/  DFMA R20, R32, -R20, R34 ;  /* 0x800000142014722b */ /* 0x000fe40000000022 */
[----:B------:R-:W-:-:S08]  /*3de40*/  DMUL.RP R34, R34, R30 ;  /* 0x0000001e22227228 */ /* 0x000fd00000008000 */
[----:B------:R-:W-:Y:S02]  /*3de50*/  FSETP.NEU.AND P0, PT, |R21|, R22, PT ;  /* 0x000000161500720b */ /* 0x000fe40003f0d200 */
[----:B------:R-:W-:Y:S02]  /*3de60*/  LOP3.LUT R19, R35, R18, RZ, 0x3c, !PT ;  /* 0x0000001223137212 */ /* 0x000fe400078e3cff */
[----:B------:R-:W-:Y:S02]  /*3de70*/  FSEL R32, R34, R32, !P0 ;  /* 0x0000002022207208 */ /* 0x000fe40004000000 */
[----:B------:R-:W-:Y:S01]  /*3de80*/  FSEL R33, R19, R33, !P0 ;  /* 0x0000002113217208 */ /* 0x000fe20004000000 */
[----:B------:R-:W-:Y:S06]  /*3de90*/  BRA `(.L_x_2582) ;  /* 0x0000000000547947 */ /* 0x000fec0003800000 */
.L_x_2581:
[----:B------:R-:W-:-:S14]  /*3dea0*/  DSETP.NAN.AND P0, PT, R22, R22, PT ;  /* 0x000000161600722a */ /* 0x000fdc0003f08000 */
[----:B------:R-:W-:Y:S05]  /*3deb0*/  @P0 BRA `(.L_x_2583) ;  /* 0x0000000000440947 */ /* 0x000fea0003800000 */
[----:B------:R-:W-:-:S14]  /*3dec0*/  DSETP.NAN.AND P0, PT, R18, R18, PT ;  /* 0x000000121200722a */ /* 0x000fdc0003f08000 */
[----:B------:R-:W-:Y:S05]  /*3ded0*/  @P0 BRA `(.L_x_2584) ;  /* 0x0000000000300947 */ /* 0x000fea0003800000 */
[----:B------:R-:W-:Y:S01]  /*3dee0*/  ISETP.NE.AND P0, PT, R30, R39, PT ;  /* 0x000000271e00720c */ /* 0x000fe20003f05270 */
[----:B------:R-:W-:Y:S02]  /*3def0*/  IMAD.MOV.U32 R32, RZ, RZ, 0x0 ;  /* 0x00000000ff207424 */ /* 0x000fe400078e00ff */
[----:B------:R-:W-:-:S10]  /*3df00*/  IMAD.MOV.U32 R33, RZ, RZ, -0x80000 ;  /* 0xfff80000ff217424 */ /* 0x000fd400078e00ff */
[----:B------:R-:W-:Y:S05]  /*3df10*/  @!P0 BRA `(.L_x_2582) ;  /* 0x0000000000348947 */ /* 0x000fea0003800000 */
[----:B------:R-:W-:Y:S02]  /*3df20*/  ISETP.NE.AND P0, PT, R30, 0x7ff00000, PT ;  /* 0x7ff000001e00780c */ /* 0x000fe40003f05270 */
[----:B------:R-:W-:Y:S02]  /*3df30*/  LOP3.LUT R33, R23, 0x80000000, R19, 0x48, !PT ;  /* 0x8000000017217812 */ /* 0x000fe400078e4813 */
[----:B------:R-:W-:-:S13]  /*3df40*/  ISETP.EQ.OR P0, PT, R39, RZ, !P0 ;  /* 0x000000ff2700720c */ /* 0x000fda0004702670 */
[----:B------:R-:W-:Y:S02]  /*3df50*/  @P0 LOP3.LUT R18, R33, 0x7ff00000, RZ, 0xfc, !PT ;  /* 0x7ff0000021120812 */ /* 0x000fe400078efcff */
[----:B------:R-:W-:Y:S01]  /*3df60*/  @!P0 MOV R32, RZ ;  /* 0x000000ff00208202 */ /* 0x000fe20000000f00 */
[----:B------:R-:W-:Y:S02]  /*3df70*/  @P0 IMAD.MOV.U32 R32, RZ, RZ, RZ ;  /* 0x000000ffff200224 */ /* 0x000fe400078e00ff */
[----:B------:R-:W-:Y:S01]  /*3df80*/  @P0 IMAD.MOV.U32 R33, RZ, RZ, R18 ;  /* 0x000000ffff210224 */ /* 0x000fe200078e0012 */
[----:B------:R-:W-:Y:S06]  /*3df90*/  BRA `(.L_x_2582) ;  /* 0x0000000000147947 */ /* 0x000fec0003800000 */
.L_x_2584:
[----:B------:R-:W-:Y:S01]  /*3dfa0*/  LOP3.LUT R33, R19, 0x80000, RZ, 0xfc, !PT ;  /* 0x0008000013217812 */ /* 0x000fe200078efcff */
[----:B------:R-:W-:Y:S01]  /*3dfb0*/  IMAD.MOV.U32 R32, RZ, RZ, R18 ;  /* 0x000000ffff207224 */ /* 0x000fe200078e0012 */
[----:B------:R-:W-:Y:S06]  /*3dfc0*/  BRA `(.L_x_2582) ;  /* 0x0000000000087947 */ /* 0x000fec0003800000 */
.L_x_2583:
[----:B------:R-:W-:Y:S02]  /*3dfd0*/  LOP3.LUT R33, R23, 0x80000, RZ, 0xfc, !PT ;  /* 0x0008000017217812 */ /* 0x000fe400078efcff */
[----:B------:R-:W-:-:S07]  /*3dfe0*/  MOV R32, R22 ;  /* 0x0000001600207202 */ /* 0x000fce0000000f00 */
.L_x_2582:
[----:B------:R-:W-:Y:S05]  /*3dff0*/  BSYNC.RECONVERGENT B5 ;  /* 0x0000000000057941 */ /* 0x000fea0003800200 */
.L_x_2580:
[----:B------:R-:W-:Y:S02]  /*3e000*/  IMAD.MOV.U32 R18, RZ, RZ, R16 ;  /* 0x000000ffff127224 */ /* 0x000fe400078e0010 */
[----:B------:R-:W-:-:S04]  /*3e010*/  IMAD.MOV.U32 R19, RZ, RZ, 0x0 ;  /* 0x00000000ff137424 */ /* 0x000fc800078e00ff */
[----:B------:R-:W-:Y:S05]  /*3e020*/  RET.REL.NODEC R18 `(_Z14d_expand_level8GPU_Data) ;  /* 0xfffffc1c12f47950 */ /* 0x000fea0003c3ffff */
.L_x_2585:
        /* <DEDUP_REMOVED lines=13> */
.L_x_2586:


//--------------------- .nv.shared.reserved.0     --------------------------
	.section	.nv.shared.reserved.0,"aw",@nobits
	.weak		__nv_reservedSMEM_offset_0_alias
	.size		__nv_reservedSMEM_offset_0_alias, 0, 64
	.other		__nv_reservedSMEM_offset_0_alias,@"STO_CUDA_RESERVED_SHARED STV_DEFAULT"
__nv_reservedSMEM_offset_0_alias:
	.zero		0
	.zero		64


//--------------------- .nv.shared._Z16transfer_buffers8GPU_Data --------------------------
	.section	.nv.shared._Z16transfer_buffers8GPU_Data,"aw",@nobits
	.sectionflags	@""
	.align	8
.nv.shared._Z16transfer_buffers8GPU_Data:
	.zero		1808


//--------------------- .nv.shared._Z14d_expand_level8GPU_Data --------------------------
	.section	.nv.shared._Z14d_expand_level8GPU_Data,"aw",@nobits
	.sectionflags	@""
	.align	8
.nv.shared._Z14d_expand_level8GPU_Data:
	.zero		49216


//--------------------- .nv.constant0._Z16fill_from_buffer8GPU_Data --------------------------
	.section	.nv.constant0._Z16fill_from_buffer8GPU_Data,"a",@progbits
	.sectionflags	@""
	.align	4
.nv.constant0._Z16fill_from_buffer8GPU_Data:
	.zero		1296


//--------------------- .nv.constant0._Z16transfer_buffers8GPU_Data --------------------------
	.section	.nv.constant0._Z16transfer_buffers8GPU_Data,"a",@progbits
	.sectionflags	@""
	.align	4
.nv.constant0._Z16transfer_buffers8GPU_Data:
	.zero		1296


//--------------------- .nv.constant0._Z14d_expand_level8GPU_Data --------------------------
	.section	.nv.constant0._Z14d_expand_level8GPU_Data,"a",@progbits
	.sectionflags	@""
	.align	4
.nv.constant0._Z14d_expand_level8GPU_Data:
	.zero		1296


//--------------------- SYMBOLS --------------------------

	.type		.nv.reservedSmem.offset0,@object
	.size		.nv.reservedSmem.offset0,0x4
	.type		.nv.reservedSmem.cap,@object
	.size		.nv.reservedSmem.cap,0x4
